	.target	sm_90a

	.elftype	@"ET_EXEC"


//--------------------- .note.nv.tkinfo           --------------------------
	.section	.note.nv.tkinfo,"",@"SHT_NOTE"
	.sectionflags	@"SHF_NOTE_NV_TKINFO"
	.tkinfo
        /*0018*/ 	.word	0x00000002
        /*0030*/ 	.string	""
        /*0030*/ 	.string	"ptxas"
        /*0030*/ 	.string	"Cuda compilation tools, release 13.0, V13.0.88"
        /*0030*/ 	.string	"Build cuda_13.0.r13.0/compiler.36424714_0"
        /*0030*/ 	.string	"-arch sm_90a -m 64 "



//--------------------- .note.nv.cuinfo           --------------------------
	.section	.note.nv.cuinfo,"",@"SHT_NOTE"
	.sectionflags	@"SHF_NOTE_NV_CUINFO"
        /*0018*/ 	.short	0x0002
        /*001a*/ 	.short	0x005a
        /*001c*/ 	.short	0x0082
	.zero		2


//--------------------- .nv.info                  --------------------------
	.section	.nv.info,"",@"SHT_CUDA_INFO"
	.align	4


	//----- nvinfo : EIATTR_REGCOUNT
	.align		4
        /*0000*/ 	.byte	0x04, 0x2f
        /*0002*/ 	.short	(.L_52 - .L_51)
	.align		4
.L_51:
        /*0004*/ 	.word	index@(_ZN2at6native29vectorized_elementwise_kernelILi8ENS0_11FillFunctorIhEESt5arrayIPcLm1EEEEviT0_T1_)
        /*0008*/ 	.word	0x0000000a


	//----- nvinfo : EIATTR_FRAME_SIZE
	.align		4
.L_52:
        /*000c*/ 	.byte	0x04, 0x11
        /*000e*/ 	.short	(.L_54 - .L_53)
	.align		4
.L_53:
        /*0010*/ 	.word	index@(_ZN2at6native29vectorized_elementwise_kernelILi8ENS0_11FillFunctorIhEESt5arrayIPcLm1EEEEviT0_T1_)
        /*0014*/ 	.word	0x00000000


	//----- nvinfo : EIATTR_REGCOUNT
	.align		4
.L_54:
        /*0018*/ 	.byte	0x04, 0x2f
        /*001a*/ 	.short	(.L_56 - .L_55)
	.align		4
.L_55:
        /*001c*/ 	.word	index@(_ZN2at6native29vectorized_elementwise_kernelILi4ENS0_11FillFunctorIhEESt5arrayIPcLm1EEEEviT0_T1_)
        /*0020*/ 	.word	0x0000000a


	//----- nvinfo : EIATTR_FRAME_SIZE
	.align		4
.L_56:
        /*0024*/ 	.byte	0x04, 0x11
        /*0026*/ 	.short	(.L_58 - .L_57)
	.align		4
.L_57:
        /*0028*/ 	.word	index@(_ZN2at6native29vectorized_elementwise_kernelILi4ENS0_11FillFunctorIhEESt5arrayIPcLm1EEEEviT0_T1_)
        /*002c*/ 	.word	0x00000000


	//----- nvinfo : EIATTR_REGCOUNT
	.align		4
.L_58:
        /*0030*/ 	.byte	0x04, 0x2f
        /*0032*/ 	.short	(.L_60 - .L_59)
	.align		4
.L_59:
        /*0034*/ 	.word	index@(_ZN2at6native29vectorized_elementwise_kernelILi2ENS0_11FillFunctorIhEESt5arrayIPcLm1EEEEviT0_T1_)
        /*0038*/ 	.word	0x0000000a


	//----- nvinfo : EIATTR_FRAME_SIZE
	.align		4
.L_60:
        /*003c*/ 	.byte	0x04, 0x11
        /*003e*/ 	.short	(.L_62 - .L_61)
	.align		4
.L_61:
        /*0040*/ 	.word	index@(_ZN2at6native29vectorized_elementwise_kernelILi2ENS0_11FillFunctorIhEESt5arrayIPcLm1EEEEviT0_T1_)
        /*0044*/ 	.word	0x00000000


	//----- nvinfo : EIATTR_REGCOUNT
	.align		4
.L_62:
        /*0048*/ 	.byte	0x04, 0x2f
        /*004a*/ 	.short	(.L_64 - .L_63)
	.align		4
.L_63:
        /*004c*/ 	.word	index@(_ZN2at6native27unrolled_elementwise_kernelINS0_11FillFunctorIhEESt5arrayIPcLm1EELi4E23TrivialOffsetCalculatorILi0EjES7_ILi1EjENS0_6memory15LoadWithoutCastENSA_16StoreWithoutCastEEEviT_T0_T2_T3_T4_T5_)
        /*0050*/ 	.word	0x0000000c


	//----- nvinfo : EIATTR_FRAME_SIZE
	.align		4
.L_64:
        /*0054*/ 	.byte	0x04, 0x11
        /*0056*/ 	.short	(.L_66 - .L_65)
	.align		4
.L_65:
        /*0058*/ 	.word	index@(_ZN2at6native27unrolled_elementwise_kernelINS0_11FillFunctorIhEESt5arrayIPcLm1EELi4E23TrivialOffsetCalculatorILi0EjES7_ILi1EjENS0_6memory15LoadWithoutCastENSA_16StoreWithoutCastEEEviT_T0_T2_T3_T4_T5_)
        /*005c*/ 	.word	0x00000000


	//----- nvinfo : EIATTR_REGCOUNT
	.align		4
.L_66:
        /*0060*/ 	.byte	0x04, 0x2f
        /*0062*/ 	.short	(.L_68 - .L_67)
	.align		4
.L_67:
        /*0064*/ 	.word	index@(_ZN2at6native18elementwise_kernelILi128ELi4EZNS0_22gpu_kernel_impl_nocastINS0_11FillFunctorIhEEEEvRNS_18TensorIteratorBaseERKT_EUliE_EEviT1_)
        /*0068*/ 	.word	0x0000000b


	//----- nvinfo : EIATTR_FRAME_SIZE
	.align		4
.L_68:
        /*006c*/ 	.byte	0x04, 0x11
        /*006e*/ 	.short	(.L_70 - .L_69)
	.align		4
.L_69:
        /*0070*/ 	.word	index@(_ZN2at6native18elementwise_kernelILi128ELi4EZNS0_22gpu_kernel_impl_nocastINS0_11FillFunctorIhEEEEvRNS_18TensorIteratorBaseERKT_EUliE_EEviT1_)
        /*0074*/ 	.word	0x00000000


	//----- nvinfo : EIATTR_REGCOUNT
	.align		4
.L_70:
        /*0078*/ 	.byte	0x04, 0x2f
        /*007a*/ 	.short	(.L_72 - .L_71)
	.align		4
.L_71:
        /*007c*/ 	.word	index@(_ZN2at6native27unrolled_elementwise_kernelINS0_11FillFunctorIhEESt5arrayIPcLm1EELi4E23TrivialOffsetCalculatorILi0EjES7_ILi1EjENS0_6memory12LoadWithCastILi0EEENSA_13StoreWithCastILi1EEEEEviT_T0_T2_T3_T4_T5_)
        /*0080*/ 	.word	0x00000019


	//----- nvinfo : EIATTR_FRAME_SIZE
	.align		4
.L_72:
        /*0084*/ 	.byte	0x04, 0x11
        /*0086*/ 	.short	(.L_74 - .L_73)
	.align		4
.L_73:
        /*0088*/ 	.word	index@(_ZN2at6native27unrolled_elementwise_kernelINS0_11FillFunctorIhEESt5arrayIPcLm1EELi4E23TrivialOffsetCalculatorILi0EjES7_ILi1EjENS0_6memory12LoadWithCastILi0EEENSA_13StoreWithCastILi1EEEEEviT_T0_T2_T3_T4_T5_)
        /*008c*/ 	.word	0x00000000


	//----- nvinfo : EIATTR_REGCOUNT
	.align		4
.L_74:
        /*0090*/ 	.byte	0x04, 0x2f
        /*0092*/ 	.short	(.L_76 - .L_75)
	.align		4
.L_75:
        /*0094*/ 	.word	index@(_ZN2at6native18elementwise_kernelILi128ELi4EZNS0_15gpu_kernel_implINS0_11FillFunctorIhEEEEvRNS_18TensorIteratorBaseERKT_EUliE_EEviT1_)
        /*0098*/ 	.word	0x00000018


	//----- nvinfo : EIATTR_FRAME_SIZE
	.align		4
.L_76:
        /*009c*/ 	.byte	0x04, 0x11
        /*009e*/ 	.short	(.L_78 - .L_77)
	.align		4
.L_77:
        /*00a0*/ 	.word	index@(_ZN2at6native18elementwise_kernelILi128ELi4EZNS0_15gpu_kernel_implINS0_11FillFunctorIhEEEEvRNS_18TensorIteratorBaseERKT_EUliE_EEviT1_)
        /*00a4*/ 	.word	0x00000000


	//----- nvinfo : EIATTR_REGCOUNT
	.align		4
.L_78:
        /*00a8*/ 	.byte	0x04, 0x2f
        /*00aa*/ 	.short	(.L_80 - .L_79)
	.align		4
.L_79:
        /*00ac*/ 	.word	index@(_ZN2at6native29vectorized_elementwise_kernelILi8ENS0_11FillFunctorIaEESt5arrayIPcLm1EEEEviT0_T1_)
        /*00b0*/ 	.word	0x0000000a


	//----- nvinfo : EIATTR_FRAME_SIZE
	.align		4
.L_80:
        /*00b4*/ 	.byte	0x04, 0x11
        /*00b6*/ 	.short	(.L_82 - .L_81)
	.align		4
.L_81:
        /*00b8*/ 	.word	index@(_ZN2at6native29vectorized_elementwise_kernelILi8ENS0_11FillFunctorIaEESt5arrayIPcLm1EEEEviT0_T1_)
        /*00bc*/ 	.word	0x00000000


	//----- nvinfo : EIATTR_REGCOUNT
	.align		4
.L_82:
        /*00c0*/ 	.byte	0x04, 0x2f
        /*00c2*/ 	.short	(.L_84 - .L_83)
	.align		4
.L_83:
        /*00c4*/ 	.word	index@(_ZN2at6native29vectorized_elementwise_kernelILi4ENS0_11FillFunctorIaEESt5arrayIPcLm1EEEEviT0_T1_)
        /*00c8*/ 	.word	0x0000000a


	//----- nvinfo : EIATTR_FRAME_SIZE
	.align		4
.L_84:
        /*00cc*/ 	.byte	0x04, 0x11
        /*00ce*/ 	.short	(.L_86 - .L_85)
	.align		4
.L_85:
        /*00d0*/ 	.word	index@(_ZN2at6native29vectorized_elementwise_kernelILi4ENS0_11FillFunctorIaEESt5arrayIPcLm1EEEEviT0_T1_)
        /*00d4*/ 	.word	0x00000000


	//----- nvinfo : EIATTR_REGCOUNT
	.align		4
.L_86:
        /*00d8*/ 	.byte	0x04, 0x2f
        /*00da*/ 	.short	(.L_88 - .L_87)
	.align		4
.L_87:
        /*00dc*/ 	.word	index@(_ZN2at6native29vectorized_elementwise_kernelILi2ENS0_11FillFunctorIaEESt5arrayIPcLm1EEEEviT0_T1_)
        /*00e0*/ 	.word	0x0000000a


	//----- nvinfo : EIATTR_FRAME_SIZE
	.align		4
.L_88:
        /*00e4*/ 	.byte	0x04, 0x11
        /*00e6*/ 	.short	(.L_90 - .L_89)
	.align		4
.L_89:
        /*00e8*/ 	.word	index@(_ZN2at6native29vectorized_elementwise_kernelILi2ENS0_11FillFunctorIaEESt5arrayIPcLm1EEEEviT0_T1_)
        /*00ec*/ 	.word	0x00000000


	//----- nvinfo : EIATTR_REGCOUNT
	.align		4
.L_90:
        /*00f0*/ 	.byte	0x04, 0x2f
        /*00f2*/ 	.short	(.L_92 - .L_91)
	.align		4
.L_91:
        /*00f4*/ 	.word	index@(_ZN2at6native27unrolled_elementwise_kernelINS0_11FillFunctorIaEESt5arrayIPcLm1EELi4E23TrivialOffsetCalculatorILi0EjES7_ILi1EjENS0_6memory15LoadWithoutCastENSA_16StoreWithoutCastEEEviT_T0_T2_T3_T4_T5_)
        /*00f8*/ 	.word	0x0000000c


	//----- nvinfo : EIATTR_FRAME_SIZE
	.align		4
.L_92:
        /*00fc*/ 	.byte	0x04, 0x11
        /*00fe*/ 	.short	(.L_94 - .L_93)
	.align		4
.L_93:
        /*0100*/ 	.word	index@(_ZN2at6native27unrolled_elementwise_kernelINS0_11FillFunctorIaEESt5arrayIPcLm1EELi4E23TrivialOffsetCalculatorILi0EjES7_ILi1EjENS0_6memory15LoadWithoutCastENSA_16StoreWithoutCastEEEviT_T0_T2_T3_T4_T5_)
        /*0104*/ 	.word	0x00000000


	//----- nvinfo : EIATTR_REGCOUNT
	.align		4
.L_94:
        /*0108*/ 	.byte	0x04, 0x2f
        /*010a*/ 	.short	(.L_96 - .L_95)
	.align		4
.L_95:
        /*010c*/ 	.word	index@(_ZN2at6native18elementwise_kernelILi128ELi4EZNS0_22gpu_kernel_impl_nocastINS0_11FillFunctorIaEEEEvRNS_18TensorIteratorBaseERKT_EUliE_EEviT1_)
        /*0110*/ 	.word	0x0000000b


	//----- nvinfo : EIATTR_FRAME_SIZE
	.align		4
.L_96:
        /*0114*/ 	.byte	0x04, 0x11
        /*0116*/ 	.short	(.L_98 - .L_97)
	.align		4
.L_97:
        /*0118*/ 	.word	index@(_ZN2at6native18elementwise_kernelILi128ELi4EZNS0_22gpu_kernel_impl_nocastINS0_11FillFunctorIaEEEEvRNS_18TensorIteratorBaseERKT_EUliE_EEviT1_)
        /*011c*/ 	.word	0x00000000


	//----- nvinfo : EIATTR_REGCOUNT
	.align		4
.L_98:
        /*0120*/ 	.byte	0x04, 0x2f
        /*0122*/ 	.short	(.L_100 - .L_99)
	.align		4
.L_99:
        /*0124*/ 	.word	index@(_ZN2at6native27unrolled_elementwise_kernelINS0_11FillFunctorIaEESt5arrayIPcLm1EELi4E23TrivialOffsetCalculatorILi0EjES7_ILi1EjENS0_6memory12LoadWithCastILi0EEENSA_13StoreWithCastILi1EEEEEviT_T0_T2_T3_T4_T5_)
        /*0128*/ 	.word	0x00000019


	//----- nvinfo : EIATTR_FRAME_SIZE
	.align		4
.L_100:
        /*012c*/ 	.byte	0x04, 0x11
        /*012e*/ 	.short	(.L_102 - .L_101)
	.align		4
.L_101:
        /*0130*/ 	.word	index@(_ZN2at6native27unrolled_elementwise_kernelINS0_11FillFunctorIaEESt5arrayIPcLm1EELi4E23TrivialOffsetCalculatorILi0EjES7_ILi1EjENS0_6memory12LoadWithCastILi0EEENSA_13StoreWithCastILi1EEEEEviT_T0_T2_T3_T4_T5_)
        /*0134*/ 	.word	0x00000000


	//----- nvinfo : EIATTR_REGCOUNT
	.align		4
.L_102:
        /*0138*/ 	.byte	0x04, 0x2f
        /*013a*/ 	.short	(.L_104 - .L_103)
	.align		4
.L_103:
        /*013c*/ 	.word	index@(_ZN2at6native18elementwise_kernelILi128ELi4EZNS0_15gpu_kernel_implINS0_11FillFunctorIaEEEEvRNS_18TensorIteratorBaseERKT_EUliE_EEviT1_)
        /*0140*/ 	.word	0x00000018


	//----- nvinfo : EIATTR_FRAME_SIZE
	.align		4
.L_104:
        /*0144*/ 	.byte	0x04, 0x11
        /*0146*/ 	.short	(.L_106 - .L_105)
	.align		4
.L_105:
        /*0148*/ 	.word	index@(_ZN2at6native18elementwise_kernelILi128ELi4EZNS0_15gpu_kernel_implINS0_11FillFunctorIaEEEEvRNS_18TensorIteratorBaseERKT_EUliE_EEviT1_)
        /*014c*/ 	.word	0x00000000


	//----- nvinfo : EIATTR_REGCOUNT
	.align		4
.L_106:
        /*0150*/ 	.byte	0x04, 0x2f
        /*0152*/ 	.short	(.L_108 - .L_107)
	.align		4
.L_107:
        /*0154*/ 	.word	index@(_ZN2at6native29vectorized_elementwise_kernelILi8ENS0_11FillFunctorIiEESt5arrayIPcLm1EEEEviT0_T1_)
        /*0158*/ 	.word	0x0000000e


	//----- nvinfo : EIATTR_FRAME_SIZE
	.align		4
.L_108:
        /*015c*/ 	.byte	0x04, 0x11
        /*015e*/ 	.short	(.L_110 - .L_109)
	.align		4
.L_109:
        /*0160*/ 	.word	index@(_ZN2at6native29vectorized_elementwise_kernelILi8ENS0_11FillFunctorIiEESt5arrayIPcLm1EEEEviT0_T1_)
        /*0164*/ 	.word	0x00000000


	//----- nvinfo : EIATTR_REGCOUNT
	.align		4
.L_110:
        /*0168*/ 	.byte	0x04, 0x2f
        /*016a*/ 	.short	(.L_112 - .L_111)
	.align		4
.L_111:
        /*016c*/ 	.word	index@(_ZN2at6native29vectorized_elementwise_kernelILi4ENS0_11FillFunctorIiEESt5arrayIPcLm1EEEEviT0_T1_)
        /*0170*/ 	.word	0x0000000e


	//----- nvinfo : EIATTR_FRAME_SIZE
	.align		4
.L_112:
        /*0174*/ 	.byte	0x04, 0x11
        /*0176*/ 	.short	(.L_114 - .L_113)
	.align		4
.L_113:
        /*0178*/ 	.word	index@(_ZN2at6native29vectorized_elementwise_kernelILi4ENS0_11FillFunctorIiEESt5arrayIPcLm1EEEEviT0_T1_)
        /*017c*/ 	.word	0x00000000


	//----- nvinfo : EIATTR_REGCOUNT
	.align		4
.L_114:
        /*0180*/ 	.byte	0x04, 0x2f
        /*0182*/ 	.short	(.L_116 - .L_115)
	.align		4
.L_115:
        /*0184*/ 	.word	index@(_ZN2at6native29vectorized_elementwise_kernelILi2ENS0_11FillFunctorIiEESt5arrayIPcLm1EEEEviT0_T1_)
        /*0188*/ 	.word	0x0000000e


	//----- nvinfo : EIATTR_FRAME_SIZE
	.align		4
.L_116:
        /*018c*/ 	.byte	0x04, 0x11
        /*018e*/ 	.short	(.L_118 - .L_117)
	.align		4
.L_117:
        /*0190*/ 	.word	index@(_ZN2at6native29vectorized_elementwise_kernelILi2ENS0_11FillFunctorIiEESt5arrayIPcLm1EEEEviT0_T1_)
        /*0194*/ 	.word	0x00000000


	//----- nvinfo : EIATTR_REGCOUNT
	.align		4
.L_118:
        /*0198*/ 	.byte	0x04, 0x2f
        /*019a*/ 	.short	(.L_120 - .L_119)
	.align		4
.L_119:
        /*019c*/ 	.word	index@(_ZN2at6native27unrolled_elementwise_kernelINS0_11FillFunctorIiEESt5arrayIPcLm1EELi4E23TrivialOffsetCalculatorILi0EjES7_ILi1EjENS0_6memory15LoadWithoutCastENSA_16StoreWithoutCastEEEviT_T0_T2_T3_T4_T5_)
        /*01a0*/ 	.word	0x0000000e


	//----- nvinfo : EIATTR_FRAME_SIZE
	.align		4
.L_120:
        /*01a4*/ 	.byte	0x04, 0x11
        /*01a6*/ 	.short	(.L_122 - .L_121)
	.align		4
.L_121:
        /*01a8*/ 	.word	index@(_ZN2at6native27unrolled_elementwise_kernelINS0_11FillFunctorIiEESt5arrayIPcLm1EELi4E23TrivialOffsetCalculatorILi0EjES7_ILi1EjENS0_6memory15LoadWithoutCastENSA_16StoreWithoutCastEEEviT_T0_T2_T3_T4_T5_)
        /*01ac*/ 	.word	0x00000000


	//----- nvinfo : EIATTR_REGCOUNT
	.align		4
.L_122:
        /*01b0*/ 	.byte	0x04, 0x2f
        /*01b2*/ 	.short	(.L_124 - .L_123)
	.align		4
.L_123:
        /*01b4*/ 	.word	index@(_ZN2at6native18elementwise_kernelILi128ELi2EZNS0_22gpu_kernel_impl_nocastINS0_11FillFunctorIiEEEEvRNS_18TensorIteratorBaseERKT_EUliE_EEviT1_)
        /*01b8*/ 	.word	0x0000000b


	//----- nvinfo : EIATTR_FRAME_SIZE
	.align		4
.L_124:
        /*01bc*/ 	.byte	0x04, 0x11
        /*01be*/ 	.short	(.L_126 - .L_125)
	.align		4
.L_125:
        /*01c0*/ 	.word	index@(_ZN2at6native18elementwise_kernelILi128ELi2EZNS0_22gpu_kernel_impl_nocastINS0_11FillFunctorIiEEEEvRNS_18TensorIteratorBaseERKT_EUliE_EEviT1_)
        /*01c4*/ 	.word	0x00000000


	//----- nvinfo : EIATTR_REGCOUNT
	.align		4
.L_126:
        /*01c8*/ 	.byte	0x04, 0x2f
        /*01ca*/ 	.short	(.L_128 - .L_127)
	.align		4
.L_127:
        /*01cc*/ 	.word	index@(_ZN2at6native27unrolled_elementwise_kernelINS0_11FillFunctorIiEESt5arrayIPcLm1EELi4E23TrivialOffsetCalculatorILi0EjES7_ILi1EjENS0_6memory12LoadWithCastILi0EEENSA_13StoreWithCastILi1EEEEEviT_T0_T2_T3_T4_T5_)
        /*01d0*/ 	.word	0x00000018


	//----- nvinfo : EIATTR_FRAME_SIZE
	.align		4
.L_128:
        /*01d4*/ 	.byte	0x04, 0x11
        /*01d6*/ 	.short	(.L_130 - .L_129)
	.align		4
.L_129:
        /*01d8*/ 	.word	index@(_ZN2at6native27unrolled_elementwise_kernelINS0_11FillFunctorIiEESt5arrayIPcLm1EELi4E23TrivialOffsetCalculatorILi0EjES7_ILi1EjENS0_6memory12LoadWithCastILi0EEENSA_13StoreWithCastILi1EEEEEviT_T0_T2_T3_T4_T5_)
        /*01dc*/ 	.word	0x00000000


	//----- nvinfo : EIATTR_REGCOUNT
	.align		4
.L_130:
        /*01e0*/ 	.byte	0x04, 0x2f
        /*01e2*/ 	.short	(.L_132 - .L_131)
	.align		4
.L_131:
        /*01e4*/ 	.word	index@(_ZN2at6native18elementwise_kernelILi128ELi4EZNS0_15gpu_kernel_implINS0_11FillFunctorIiEEEEvRNS_18TensorIteratorBaseERKT_EUliE_EEviT1_)
        /*01e8*/ 	.word	0x00000018


	//----- nvinfo : EIATTR_FRAME_SIZE
	.align		4
.L_132:
        /*01ec*/ 	.byte	0x04, 0x11
        /*01ee*/ 	.short	(.L_134 - .L_133)
	.align		4
.L_133:
        /*01f0*/ 	.word	index@(_ZN2at6native18elementwise_kernelILi128ELi4EZNS0_15gpu_kernel_implINS0_11FillFunctorIiEEEEvRNS_18TensorIteratorBaseERKT_EUliE_EEviT1_)
        /*01f4*/ 	.word	0x00000000


	//----- nvinfo : EIATTR_REGCOUNT
	.align		4
.L_134:
        /*01f8*/ 	.byte	0x04, 0x2f
        /*01fa*/ 	.short	(.L_136 - .L_135)
	.align		4
.L_135:
        /*01fc*/ 	.word	index@(_ZN2at6native29vectorized_elementwise_kernelILi8ENS0_11FillFunctorIlEESt5arrayIPcLm1EEEEviT0_T1_)
        /*0200*/ 	.word	0x00000016


	//----- nvinfo : EIATTR_FRAME_SIZE
	.align		4
.L_136:
        /*0204*/ 	.byte	0x04, 0x11
        /*0206*/ 	.short	(.L_138 - .L_137)
	.align		4
.L_137:
        /*0208*/ 	.word	index@(_ZN2at6native29vectorized_elementwise_kernelILi8ENS0_11FillFunctorIlEESt5arrayIPcLm1EEEEviT0_T1_)
        /*020c*/ 	.word	0x00000000


	//----- nvinfo : EIATTR_REGCOUNT
	.align		4
.L_138:
        /*0210*/ 	.byte	0x04, 0x2f
        /*0212*/ 	.short	(.L_140 - .L_139)
	.align		4
.L_139:
        /*0214*/ 	.word	index@(_ZN2at6native29vectorized_elementwise_kernelILi4ENS0_11FillFunctorIlEESt5arrayIPcLm1EEEEviT0_T1_)
        /*0218*/ 	.word	0x00000016


	//----- nvinfo : EIATTR_FRAME_SIZE
	.align		4
.L_140:
        /*021c*/ 	.byte	0x04, 0x11
        /*021e*/ 	.short	(.L_142 - .L_141)
	.align		4
.L_141:
        /*0220*/ 	.word	index@(_ZN2at6native29vectorized_elementwise_kernelILi4ENS0_11FillFunctorIlEESt5arrayIPcLm1EEEEviT0_T1_)
        /*0224*/ 	.word	0x00000000


	//----- nvinfo : EIATTR_REGCOUNT
	.align		4
.L_142:
        /*0228*/ 	.byte	0x04, 0x2f
        /*022a*/ 	.short	(.L_144 - .L_143)
	.align		4
.L_143:
        /*022c*/ 	.word	index@(_ZN2at6native29vectorized_elementwise_kernelILi2ENS0_11FillFunctorIlEESt5arrayIPcLm1EEEEviT0_T1_)
        /*0230*/ 	.word	0x00000016


	//----- nvinfo : EIATTR_FRAME_SIZE
	.align		4
.L_144:
        /*0234*/ 	.byte	0x04, 0x11
        /*0236*/ 	.short	(.L_146 - .L_145)
	.align		4
.L_145:
        /*0238*/ 	.word	index@(_ZN2at6native29vectorized_elementwise_kernelILi2ENS0_11FillFunctorIlEESt5arrayIPcLm1EEEEviT0_T1_)
        /*023c*/ 	.word	0x00000000


	//----- nvinfo : EIATTR_REGCOUNT
	.align		4
.L_146:
        /*0240*/ 	.byte	0x04, 0x2f
        /*0242*/ 	.short	(.L_148 - .L_147)
	.align		4
.L_147:
        /*0244*/ 	.word	index@(_ZN2at6native27unrolled_elementwise_kernelINS0_11FillFunctorIlEESt5arrayIPcLm1EELi4E23TrivialOffsetCalculatorILi0EjES7_ILi1EjENS0_6memory15LoadWithoutCastENSA_16StoreWithoutCastEEEviT_T0_T2_T3_T4_T5_)
        /*0248*/ 	.word	0x0000000e


	//----- nvinfo : EIATTR_FRAME_SIZE
	.align		4
.L_148:
        /*024c*/ 	.byte	0x04, 0x11
        /*024e*/ 	.short	(.L_150 - .L_149)
	.align		4
.L_149:
        /*0250*/ 	.word	index@(_ZN2at6native27unrolled_elementwise_kernelINS0_11FillFunctorIlEESt5arrayIPcLm1EELi4E23TrivialOffsetCalculatorILi0EjES7_ILi1EjENS0_6memory15LoadWithoutCastENSA_16StoreWithoutCastEEEviT_T0_T2_T3_T4_T5_)
        /*0254*/ 	.word	0x00000000


	//----- nvinfo : EIATTR_REGCOUNT
	.align		4
.L_150:
        /*0258*/ 	.byte	0x04, 0x2f
        /*025a*/ 	.short	(.L_152 - .L_151)
	.align		4
.L_151:
        /*025c*/ 	.word	index@(_ZN2at6native18elementwise_kernelILi128ELi2EZNS0_22gpu_kernel_impl_nocastINS0_11FillFunctorIlEEEEvRNS_18TensorIteratorBaseERKT_EUliE_EEviT1_)
        /*0260*/ 	.word	0x0000000b


	//----- nvinfo : EIATTR_FRAME_SIZE
	.align		4
.L_152:
        /*0264*/ 	.byte	0x04, 0x11
        /*0266*/ 	.short	(.L_154 - .L_153)
	.align		4
.L_153:
        /*0268*/ 	.word	index@(_ZN2at6native18elementwise_kernelILi128ELi2EZNS0_22gpu_kernel_impl_nocastINS0_11FillFunctorIlEEEEvRNS_18TensorIteratorBaseERKT_EUliE_EEviT1_)
        /*026c*/ 	.word	0x00000000


	//----- nvinfo : EIATTR_REGCOUNT
	.align		4
.L_154:
        /*0270*/ 	.byte	0x04, 0x2f
        /*0272*/ 	.short	(.L_156 - .L_155)
	.align		4
.L_155:
        /*0274*/ 	.word	index@(_ZN2at6native27unrolled_elementwise_kernelINS0_11FillFunctorIlEESt5arrayIPcLm1EELi4E23TrivialOffsetCalculatorILi0EjES7_ILi1EjENS0_6memory12LoadWithCastILi0EEENSA_13StoreWithCastILi1EEEEEviT_T0_T2_T3_T4_T5_)
        /*0278*/ 	.word	0x00000018


	//----- nvinfo : EIATTR_FRAME_SIZE
	.align		4
.L_156:
        /*027c*/ 	.byte	0x04, 0x11
        /*027e*/ 	.short	(.L_158 - .L_157)
	.align		4
.L_157:
        /*0280*/ 	.word	index@(_ZN2at6native27unrolled_elementwise_kernelINS0_11FillFunctorIlEESt5arrayIPcLm1EELi4E23TrivialOffsetCalculatorILi0EjES7_ILi1EjENS0_6memory12LoadWithCastILi0EEENSA_13StoreWithCastILi1EEEEEviT_T0_T2_T3_T4_T5_)
        /*0284*/ 	.word	0x00000000


	//----- nvinfo : EIATTR_REGCOUNT
	.align		4
.L_158:
        /*0288*/ 	.byte	0x04, 0x2f
        /*028a*/ 	.short	(.L_160 - .L_159)
	.align		4
.L_159:
        /*028c*/ 	.word	index@(_ZN2at6native18elementwise_kernelILi128ELi4EZNS0_15gpu_kernel_implINS0_11FillFunctorIlEEEEvRNS_18TensorIteratorBaseERKT_EUliE_EEviT1_)
        /*0290*/ 	.word	0x00000018


	//----- nvinfo : EIATTR_FRAME_SIZE
	.align		4
.L_160:
        /*0294*/ 	.byte	0x04, 0x11
        /*0296*/ 	.short	(.L_162 - .L_161)
	.align		4
.L_161:
        /*0298*/ 	.word	index@(_ZN2at6native18elementwise_kernelILi128ELi4EZNS0_15gpu_kernel_implINS0_11FillFunctorIlEEEEvRNS_18TensorIteratorBaseERKT_EUliE_EEviT1_)
        /*029c*/ 	.word	0x00000000


	//----- nvinfo : EIATTR_REGCOUNT
	.align		4
.L_162:
        /*02a0*/ 	.byte	0x04, 0x2f
        /*02a2*/ 	.short	(.L_164 - .L_163)
	.align		4
.L_163:
        /*02a4*/ 	.word	index@(_ZN2at6native29vectorized_elementwise_kernelILi8ENS0_11FillFunctorIsEESt5arrayIPcLm1EEEEviT0_T1_)
        /*02a8*/ 	.word	0x0000000c


	//----- nvinfo : EIATTR_FRAME_SIZE
	.align		4
.L_164:
        /*02ac*/ 	.byte	0x04, 0x11
        /*02ae*/ 	.short	(.L_166 - .L_165)
	.align		4
.L_165:
        /*02b0*/ 	.word	index@(_ZN2at6native29vectorized_elementwise_kernelILi8ENS0_11FillFunctorIsEESt5arrayIPcLm1EEEEviT0_T1_)
        /*02b4*/ 	.word	0x00000000


	//----- nvinfo : EIATTR_REGCOUNT
	.align		4
.L_166:
        /*02b8*/ 	.byte	0x04, 0x2f
        /*02ba*/ 	.short	(.L_168 - .L_167)
	.align		4
.L_167:
        /*02bc*/ 	.word	index@(_ZN2at6native29vectorized_elementwise_kernelILi4ENS0_11FillFunctorIsEESt5arrayIPcLm1EEEEviT0_T1_)
        /*02c0*/ 	.word	0x0000000c


	//----- nvinfo : EIATTR_FRAME_SIZE
	.align		4
.L_168:
        /*02c4*/ 	.byte	0x04, 0x11
        /*02c6*/ 	.short	(.L_170 - .L_169)
	.align		4
.L_169:
        /*02c8*/ 	.word	index@(_ZN2at6native29vectorized_elementwise_kernelILi4ENS0_11FillFunctorIsEESt5arrayIPcLm1EEEEviT0_T1_)
        /*02cc*/ 	.word	0x00000000


	//----- nvinfo : EIATTR_REGCOUNT
	.align		4
.L_170:
        /*02d0*/ 	.byte	0x04, 0x2f
        /*02d2*/ 	.short	(.L_172 - .L_171)
	.align		4
.L_171:
        /*02d4*/ 	.word	index@(_ZN2at6native29vectorized_elementwise_kernelILi2ENS0_11FillFunctorIsEESt5arrayIPcLm1EEEEviT0_T1_)
        /*02d8*/ 	.word	0x0000000c


	//----- nvinfo : EIATTR_FRAME_SIZE
	.align		4
.L_172:
        /*02dc*/ 	.byte	0x04, 0x11
        /*02de*/ 	.short	(.L_174 - .L_173)
	.align		4
.L_173:
        /*02e0*/ 	.word	index@(_ZN2at6native29vectorized_elementwise_kernelILi2ENS0_11FillFunctorIsEESt5arrayIPcLm1EEEEviT0_T1_)
        /*02e4*/ 	.word	0x00000000


	//----- nvinfo : EIATTR_REGCOUNT
	.align		4
.L_174:
        /*02e8*/ 	.byte	0x04, 0x2f
        /*02ea*/ 	.short	(.L_176 - .L_175)
	.align		4
.L_175:
        /*02ec*/ 	.word	index@(_ZN2at6native27unrolled_elementwise_kernelINS0_11FillFunctorIsEESt5arrayIPcLm1EELi4E23TrivialOffsetCalculatorILi0EjES7_ILi1EjENS0_6memory15LoadWithoutCastENSA_16StoreWithoutCastEEEviT_T0_T2_T3_T4_T5_)
        /*02f0*/ 	.word	0x0000000e


	//----- nvinfo : EIATTR_FRAME_SIZE
	.align		4
.L_176:
        /*02f4*/ 	.byte	0x04, 0x11
        /*02f6*/ 	.short	(.L_178 - .L_177)
	.align		4
.L_177:
        /*02f8*/ 	.word	index@(_ZN2at6native27unrolled_elementwise_kernelINS0_11FillFunctorIsEESt5arrayIPcLm1EELi4E23TrivialOffsetCalculatorILi0EjES7_ILi1EjENS0_6memory15LoadWithoutCastENSA_16StoreWithoutCastEEEviT_T0_T2_T3_T4_T5_)
        /*02fc*/ 	.word	0x00000000


	//----- nvinfo : EIATTR_REGCOUNT
	.align		4
.L_178:
        /*0300*/ 	.byte	0x04, 0x2f
        /*0302*/ 	.short	(.L_180 - .L_179)
	.align		4
.L_179:
        /*0304*/ 	.word	index@(_ZN2at6native18elementwise_kernelILi128ELi4EZNS0_22gpu_kernel_impl_nocastINS0_11FillFunctorIsEEEEvRNS_18TensorIteratorBaseERKT_EUliE_EEviT1_)
        /*0308*/ 	.word	0x0000000b


	//----- nvinfo : EIATTR_FRAME_SIZE
	.align		4
.L_180:
        /*030c*/ 	.byte	0x04, 0x11
        /*030e*/ 	.short	(.L_182 - .L_181)
	.align		4
.L_181:
        /*0310*/ 	.word	index@(_ZN2at6native18elementwise_kernelILi128ELi4EZNS0_22gpu_kernel_impl_nocastINS0_11FillFunctorIsEEEEvRNS_18TensorIteratorBaseERKT_EUliE_EEviT1_)
        /*0314*/ 	.word	0x00000000


	//----- nvinfo : EIATTR_REGCOUNT
	.align		4
.L_182:
        /*0318*/ 	.byte	0x04, 0x2f
        /*031a*/ 	.short	(.L_184 - .L_183)
	.align		4
.L_183:
        /*031c*/ 	.word	index@(_ZN2at6native27unrolled_elementwise_kernelINS0_11FillFunctorIsEESt5arrayIPcLm1EELi4E23TrivialOffsetCalculatorILi0EjES7_ILi1EjENS0_6memory12LoadWithCastILi0EEENSA_13StoreWithCastILi1EEEEEviT_T0_T2_T3_T4_T5_)
        /*0320*/ 	.word	0x00000018


	//----- nvinfo : EIATTR_FRAME_SIZE
	.align		4
.L_184:
        /*0324*/ 	.byte	0x04, 0x11
        /*0326*/ 	.short	(.L_186 - .L_185)
	.align		4
.L_185:
        /*0328*/ 	.word	index@(_ZN2at6native27unrolled_elementwise_kernelINS0_11FillFunctorIsEESt5arrayIPcLm1EELi4E23TrivialOffsetCalculatorILi0EjES7_ILi1EjENS0_6memory12LoadWithCastILi0EEENSA_13StoreWithCastILi1EEEEEviT_T0_T2_T3_T4_T5_)
        /*032c*/ 	.word	0x00000000


	//----- nvinfo : EIATTR_REGCOUNT
	.align		4
.L_186:
        /*0330*/ 	.byte	0x04, 0x2f
        /*0332*/ 	.short	(.L_188 - .L_187)
	.align		4
.L_187:
        /*0334*/ 	.word	index@(_ZN2at6native18elementwise_kernelILi128ELi4EZNS0_15gpu_kernel_implINS0_11FillFunctorIsEEEEvRNS_18TensorIteratorBaseERKT_EUliE_EEviT1_)
        /*0338*/ 	.word	0x00000018


	//----- nvinfo : EIATTR_FRAME_SIZE
	.align		4
.L_188:
        /*033c*/ 	.byte	0x04, 0x11
        /*033e*/ 	.short	(.L_190 - .L_189)
	.align		4
.L_189:
        /*0340*/ 	.word	index@(_ZN2at6native18elementwise_kernelILi128ELi4EZNS0_15gpu_kernel_implINS0_11FillFunctorIsEEEEvRNS_18TensorIteratorBaseERKT_EUliE_EEviT1_)
        /*0344*/ 	.word	0x00000000


	//----- nvinfo : EIATTR_REGCOUNT
	.align		4
.L_190:
        /*0348*/ 	.byte	0x04, 0x2f
        /*034a*/ 	.short	(.L_192 - .L_191)
	.align		4
.L_191:
        /*034c*/ 	.word	index@(_ZN2at6native29vectorized_elementwise_kernelILi8ENS0_11FillFunctorIdEESt5arrayIPcLm1EEEEviT0_T1_)
        /*0350*/ 	.word	0x00000016


	//----- nvinfo : EIATTR_FRAME_SIZE
	.align		4
.L_192:
        /*0354*/ 	.byte	0x04, 0x11
        /*0356*/ 	.short	(.L_194 - .L_193)
	.align		4
.L_193:
        /*0358*/ 	.word	index@(_ZN2at6native29vectorized_elementwise_kernelILi8ENS0_11FillFunctorIdEESt5arrayIPcLm1EEEEviT0_T1_)
        /*035c*/ 	.word	0x00000000


	//----- nvinfo : EIATTR_REGCOUNT
	.align		4
.L_194:
        /*0360*/ 	.byte	0x04, 0x2f
        /*0362*/ 	.short	(.L_196 - .L_195)
	.align		4
.L_195:
        /*0364*/ 	.word	index@(_ZN2at6native29vectorized_elementwise_kernelILi4ENS0_11FillFunctorIdEESt5arrayIPcLm1EEEEviT0_T1_)
        /*0368*/ 	.word	0x00000016


	//----- nvinfo : EIATTR_FRAME_SIZE
	.align		4
.L_196:
        /*036c*/ 	.byte	0x04, 0x11
        /*036e*/ 	.short	(.L_198 - .L_197)
	.align		4
.L_197:
        /*0370*/ 	.word	index@(_ZN2at6native29vectorized_elementwise_kernelILi4ENS0_11FillFunctorIdEESt5arrayIPcLm1EEEEviT0_T1_)
        /*0374*/ 	.word	0x00000000


	//----- nvinfo : EIATTR_REGCOUNT
	.align		4
.L_198:
        /*0378*/ 	.byte	0x04, 0x2f
        /*037a*/ 	.short	(.L_200 - .L_199)
	.align		4
.L_199:
        /*037c*/ 	.word	index@(_ZN2at6native29vectorized_elementwise_kernelILi2ENS0_11FillFunctorIdEESt5arrayIPcLm1EEEEviT0_T1_)
        /*0380*/ 	.word	0x00000016


	//----- nvinfo : EIATTR_FRAME_SIZE
	.align		4
.L_200:
        /*0384*/ 	.byte	0x04, 0x11
        /*0386*/ 	.short	(.L_202 - .L_201)
	.align		4
.L_201:
        /*0388*/ 	.word	index@(_ZN2at6native29vectorized_elementwise_kernelILi2ENS0_11FillFunctorIdEESt5arrayIPcLm1EEEEviT0_T1_)
        /*038c*/ 	.word	0x00000000


	//----- nvinfo : EIATTR_REGCOUNT
	.align		4
.L_202:
        /*0390*/ 	.byte	0x04, 0x2f
        /*0392*/ 	.short	(.L_204 - .L_203)
	.align		4
.L_203:
        /*0394*/ 	.word	index@(_ZN2at6native27unrolled_elementwise_kernelINS0_11FillFunctorIdEESt5arrayIPcLm1EELi4E23TrivialOffsetCalculatorILi0EjES7_ILi1EjENS0_6memory15LoadWithoutCastENSA_16StoreWithoutCastEEEviT_T0_T2_T3_T4_T5_)
        /*0398*/ 	.word	0x0000000e


	//----- nvinfo : EIATTR_FRAME_SIZE
	.align		4
.L_204:
        /*039c*/ 	.byte	0x04, 0x11
        /*039e*/ 	.short	(.L_206 - .L_205)
	.align		4
.L_205:
        /*03a0*/ 	.word	index@(_ZN2at6native27unrolled_elementwise_kernelINS0_11FillFunctorIdEESt5arrayIPcLm1EELi4E23TrivialOffsetCalculatorILi0EjES7_ILi1EjENS0_6memory15LoadWithoutCastENSA_16StoreWithoutCastEEEviT_T0_T2_T3_T4_T5_)
        /*03a4*/ 	.word	0x00000000


	//----- nvinfo : EIATTR_REGCOUNT
	.align		4
.L_206:
        /*03a8*/ 	.byte	0x04, 0x2f
        /*03aa*/ 	.short	(.L_208 - .L_207)
	.align		4
.L_207:
        /*03ac*/ 	.word	index@(_ZN2at6native18elementwise_kernelILi128ELi2EZNS0_22gpu_kernel_impl_nocastINS0_11FillFunctorIdEEEEvRNS_18TensorIteratorBaseERKT_EUliE_EEviT1_)
        /*03b0*/ 	.word	0x0000000b


	//----- nvinfo : EIATTR_FRAME_SIZE
	.align		4
.L_208:
        /*03b4*/ 	.byte	0x04, 0x11
        /*03b6*/ 	.short	(.L_210 - .L_209)
	.align		4
.L_209:
        /*03b8*/ 	.word	index@(_ZN2at6native18elementwise_kernelILi128ELi2EZNS0_22gpu_kernel_impl_nocastINS0_11FillFunctorIdEEEEvRNS_18TensorIteratorBaseERKT_EUliE_EEviT1_)
        /*03bc*/ 	.word	0x00000000


	//----- nvinfo : EIATTR_REGCOUNT
	.align		4
.L_210:
        /*03c0*/ 	.byte	0x04, 0x2f
        /*03c2*/ 	.short	(.L_212 - .L_211)
	.align		4
.L_211:
        /*03c4*/ 	.word	index@(_ZN2at6native27unrolled_elementwise_kernelINS0_11FillFunctorIdEESt5arrayIPcLm1EELi4E23TrivialOffsetCalculatorILi0EjES7_ILi1EjENS0_6memory12LoadWithCastILi0EEENSA_13StoreWithCastILi1EEEEEviT_T0_T2_T3_T4_T5_)
        /*03c8*/ 	.word	0x00000018


	//----- nvinfo : EIATTR_FRAME_SIZE
	.align		4
.L_212:
        /*03cc*/ 	.byte	0x04, 0x11
        /*03ce*/ 	.short	(.L_214 - .L_213)
	.align		4
.L_213:
        /*03d0*/ 	.word	index@(_ZN2at6native27unrolled_elementwise_kernelINS0_11FillFunctorIdEESt5arrayIPcLm1EELi4E23TrivialOffsetCalculatorILi0EjES7_ILi1EjENS0_6memory12LoadWithCastILi0EEENSA_13StoreWithCastILi1EEEEEviT_T0_T2_T3_T4_T5_)
        /*03d4*/ 	.word	0x00000000


	//----- nvinfo : EIATTR_REGCOUNT
	.align		4
.L_214:
        /*03d8*/ 	.byte	0x04, 0x2f
        /*03da*/ 	.short	(.L_216 - .L_215)
	.align		4
.L_215:
        /*03dc*/ 	.word	index@(_ZN2at6native18elementwise_kernelILi128ELi4EZNS0_15gpu_kernel_implINS0_11FillFunctorIdEEEEvRNS_18TensorIteratorBaseERKT_EUliE_EEviT1_)
        /*03e0*/ 	.word	0x00000018


	//----- nvinfo : EIATTR_FRAME_SIZE
	.align		4
.L_216:
        /*03e4*/ 	.byte	0x04, 0x11
        /*03e6*/ 	.short	(.L_218 - .L_217)
	.align		4
.L_217:
        /*03e8*/ 	.word	index@(_ZN2at6native18elementwise_kernelILi128ELi4EZNS0_15gpu_kernel_implINS0_11FillFunctorIdEEEEvRNS_18TensorIteratorBaseERKT_EUliE_EEviT1_)
        /*03ec*/ 	.word	0x00000000


	//----- nvinfo : EIATTR_REGCOUNT
	.align		4
.L_218:
        /*03f0*/ 	.byte	0x04, 0x2f
        /*03f2*/ 	.short	(.L_220 - .L_219)
	.align		4
.L_219:
        /*03f4*/ 	.word	index@(_ZN2at6native29vectorized_elementwise_kernelILi8ENS0_11FillFunctorIfEESt5arrayIPcLm1EEEEviT0_T1_)
        /*03f8*/ 	.word	0x0000000e


	//----- nvinfo : EIATTR_FRAME_SIZE
	.align		4
.L_220:
        /*03fc*/ 	.byte	0x04, 0x11
        /*03fe*/ 	.short	(.L_222 - .L_221)
	.align		4
.L_221:
        /*0400*/ 	.word	index@(_ZN2at6native29vectorized_elementwise_kernelILi8ENS0_11FillFunctorIfEESt5arrayIPcLm1EEEEviT0_T1_)
        /*0404*/ 	.word	0x00000000


	//----- nvinfo : EIATTR_REGCOUNT
	.align		4
.L_222:
        /*0408*/ 	.byte	0x04, 0x2f
        /*040a*/ 	.short	(.L_224 - .L_223)
	.align		4
.L_223:
        /*040c*/ 	.word	index@(_ZN2at6native29vectorized_elementwise_kernelILi4ENS0_11FillFunctorIfEESt5arrayIPcLm1EEEEviT0_T1_)
        /*0410*/ 	.word	0x0000000e


	//----- nvinfo : EIATTR_FRAME_SIZE
	.align		4
.L_224:
        /*0414*/ 	.byte	0x04, 0x11
        /*0416*/ 	.short	(.L_226 - .L_225)
	.align		4
.L_225:
        /*0418*/ 	.word	index@(_ZN2at6native29vectorized_elementwise_kernelILi4ENS0_11FillFunctorIfEESt5arrayIPcLm1EEEEviT0_T1_)
        /*041c*/ 	.word	0x00000000


	//----- nvinfo : EIATTR_REGCOUNT
	.align		4
.L_226:
        /*0420*/ 	.byte	0x04, 0x2f
        /*0422*/ 	.short	(.L_228 - .L_227)
	.align		4
.L_227:
        /*0424*/ 	.word	index@(_ZN2at6native29vectorized_elementwise_kernelILi2ENS0_11FillFunctorIfEESt5arrayIPcLm1EEEEviT0_T1_)
        /*0428*/ 	.word	0x0000000e


	//----- nvinfo : EIATTR_FRAME_SIZE
	.align		4
.L_228:
        /*042c*/ 	.byte	0x04, 0x11
        /*042e*/ 	.short	(.L_230 - .L_229)
	.align		4
.L_229:
        /*0430*/ 	.word	index@(_ZN2at6native29vectorized_elementwise_kernelILi2ENS0_11FillFunctorIfEESt5arrayIPcLm1EEEEviT0_T1_)
        /*0434*/ 	.word	0x00000000


	//----- nvinfo : EIATTR_REGCOUNT
	.align		4
.L_230:
        /*0438*/ 	.byte	0x04, 0x2f
        /*043a*/ 	.short	(.L_232 - .L_231)
	.align		4
.L_231:
        /*043c*/ 	.word	index@(_ZN2at6native27unrolled_elementwise_kernelINS0_11FillFunctorIfEESt5arrayIPcLm1EELi4E23TrivialOffsetCalculatorILi0EjES7_ILi1EjENS0_6memory15LoadWithoutCastENSA_16StoreWithoutCastEEEviT_T0_T2_T3_T4_T5_)
        /*0440*/ 	.word	0x0000000e


	//----- nvinfo : EIATTR_FRAME_SIZE
	.align		4
.L_232:
        /*0444*/ 	.byte	0x04, 0x11
        /*0446*/ 	.short	(.L_234 - .L_233)
	.align		4
.L_233:
        /*0448*/ 	.word	index@(_ZN2at6native27unrolled_elementwise_kernelINS0_11FillFunctorIfEESt5arrayIPcLm1EELi4E23TrivialOffsetCalculatorILi0EjES7_ILi1EjENS0_6memory15LoadWithoutCastENSA_16StoreWithoutCastEEEviT_T0_T2_T3_T4_T5_)
        /*044c*/ 	.word	0x00000000


	//----- nvinfo : EIATTR_REGCOUNT
	.align		4
.L_234:
        /*0450*/ 	.byte	0x04, 0x2f
        /*0452*/ 	.short	(.L_236 - .L_235)
	.align		4
.L_235:
        /*0454*/ 	.word	index@(_ZN2at6native18elementwise_kernelILi128ELi2EZNS0_22gpu_kernel_impl_nocastINS0_11FillFunctorIfEEEEvRNS_18TensorIteratorBaseERKT_EUliE_EEviT1_)
        /*0458*/ 	.word	0x0000000b


	//----- nvinfo : EIATTR_FRAME_SIZE
	.align		4
.L_236:
        /*045c*/ 	.byte	0x04, 0x11
        /*045e*/ 	.short	(.L_238 - .L_237)
	.align		4
.L_237:
        /*0460*/ 	.word	index@(_ZN2at6native18elementwise_kernelILi128ELi2EZNS0_22gpu_kernel_impl_nocastINS0_11FillFunctorIfEEEEvRNS_18TensorIteratorBaseERKT_EUliE_EEviT1_)
        /*0464*/ 	.word	0x00000000


	//----- nvinfo : EIATTR_REGCOUNT
	.align		4
.L_238:
        /*0468*/ 	.byte	0x04, 0x2f
        /*046a*/ 	.short	(.L_240 - .L_239)
	.align		4
.L_239:
        /*046c*/ 	.word	index@(_ZN2at6native27unrolled_elementwise_kernelINS0_11FillFunctorIfEESt5arrayIPcLm1EELi4E23TrivialOffsetCalculatorILi0EjES7_ILi1EjENS0_6memory12LoadWithCastILi0EEENSA_13StoreWithCastILi1EEEEEviT_T0_T2_T3_T4_T5_)
        /*0470*/ 	.word	0x00000018


	//----- nvinfo : EIATTR_FRAME_SIZE
	.align		4
.L_240:
        /*0474*/ 	.byte	0x04, 0x11
        /*0476*/ 	.short	(.L_242 - .L_241)
	.align		4
.L_241:
        /*0478*/ 	.word	index@(_ZN2at6native27unrolled_elementwise_kernelINS0_11FillFunctorIfEESt5arrayIPcLm1EELi4E23TrivialOffsetCalculatorILi0EjES7_ILi1EjENS0_6memory12LoadWithCastILi0EEENSA_13StoreWithCastILi1EEEEEviT_T0_T2_T3_T4_T5_)
        /*047c*/ 	.word	0x00000000


	//----- nvinfo : EIATTR_REGCOUNT
	.align		4
.L_242:
        /*0480*/ 	.byte	0x04, 0x2f
        /*0482*/ 	.short	(.L_244 - .L_243)
	.align		4
.L_243:
        /*0484*/ 	.word	index@(_ZN2at6native18elementwise_kernelILi128ELi4EZNS0_15gpu_kernel_implINS0_11FillFunctorIfEEEEvRNS_18TensorIteratorBaseERKT_EUliE_EEviT1_)
        /*0488*/ 	.word	0x00000018


	//----- nvinfo : EIATTR_FRAME_SIZE
	.align		4
.L_244:
        /*048c*/ 	.byte	0x04, 0x11
        /*048e*/ 	.short	(.L_246 - .L_245)
	.align		4
.L_245:
        /*0490*/ 	.word	index@(_ZN2at6native18elementwise_kernelILi128ELi4EZNS0_15gpu_kernel_implINS0_11FillFunctorIfEEEEvRNS_18TensorIteratorBaseERKT_EUliE_EEviT1_)
        /*0494*/ 	.word	0x00000000


	//----- nvinfo : EIATTR_REGCOUNT
	.align		4
.L_246:
        /*0498*/ 	.byte	0x04, 0x2f
        /*049a*/ 	.short	(.L_248 - .L_247)
	.align		4
.L_247:
        /*049c*/ 	.word	index@(_ZN2at6native29vectorized_elementwise_kernelILi8ENS0_11FillFunctorIN3c107complexIdEEEESt5arrayIPcLm1EEEEviT0_T1_)
        /*04a0*/ 	.word	0x00000012


	//----- nvinfo : EIATTR_FRAME_SIZE
	.align		4
.L_248:
        /*04a4*/ 	.byte	0x04, 0x11
        /*04a6*/ 	.short	(.L_250 - .L_249)
	.align		4
.L_249:
        /*04a8*/ 	.word	index@(_ZN2at6native29vectorized_elementwise_kernelILi8ENS0_11FillFunctorIN3c107complexIdEEEESt5arrayIPcLm1EEEEviT0_T1_)
        /*04ac*/ 	.word	0x00000000


	//----- nvinfo : EIATTR_REGCOUNT
	.align		4
.L_250:
        /*04b0*/ 	.byte	0x04, 0x2f
        /*04b2*/ 	.short	(.L_252 - .L_251)
	.align		4
.L_251:
        /*04b4*/ 	.word	index@(_ZN2at6native29vectorized_elementwise_kernelILi4ENS0_11FillFunctorIN3c107complexIdEEEESt5arrayIPcLm1EEEEviT0_T1_)
        /*04b8*/ 	.word	0x00000012


	//----- nvinfo : EIATTR_FRAME_SIZE
	.align		4
.L_252:
        /*04bc*/ 	.byte	0x04, 0x11
        /*04be*/ 	.short	(.L_254 - .L_253)
	.align		4
.L_253:
        /*04c0*/ 	.word	index@(_ZN2at6native29vectorized_elementwise_kernelILi4ENS0_11FillFunctorIN3c107complexIdEEEESt5arrayIPcLm1EEEEviT0_T1_)
        /*04c4*/ 	.word	0x00000000


	//----- nvinfo : EIATTR_REGCOUNT
	.align		4
.L_254:
        /*04c8*/ 	.byte	0x04, 0x2f
        /*04ca*/ 	.short	(.L_256 - .L_255)
	.align		4
.L_255:
        /*04cc*/ 	.word	index@(_ZN2at6native29vectorized_elementwise_kernelILi2ENS0_11FillFunctorIN3c107complexIdEEEESt5arrayIPcLm1EEEEviT0_T1_)
        /*04d0*/ 	.word	0x00000012


	//----- nvinfo : EIATTR_FRAME_SIZE
	.align		4
.L_256:
        /*04d4*/ 	.byte	0x04, 0x11
        /*04d6*/ 	.short	(.L_258 - .L_257)
	.align		4
.L_257:
        /*04d8*/ 	.word	index@(_ZN2at6native29vectorized_elementwise_kernelILi2ENS0_11FillFunctorIN3c107complexIdEEEESt5arrayIPcLm1EEEEviT0_T1_)
        /*04dc*/ 	.word	0x00000000


	//----- nvinfo : EIATTR_REGCOUNT
	.align		4
.L_258:
        /*04e0*/ 	.byte	0x04, 0x2f
        /*04e2*/ 	.short	(.L_260 - .L_259)
	.align		4
.L_259:
        /*04e4*/ 	.word	index@(_ZN2at6native27unrolled_elementwise_kernelINS0_11FillFunctorIN3c107complexIdEEEESt5arrayIPcLm1EELi4E23TrivialOffsetCalculatorILi0EjESA_ILi1EjENS0_6memory15LoadWithoutCastENSD_16StoreWithoutCastEEEviT_T0_T2_T3_T4_T5_)
        /*04e8*/ 	.word	0x00000012


	//----- nvinfo : EIATTR_FRAME_SIZE
	.align		4
.L_260:
        /*04ec*/ 	.byte	0x04, 0x11
        /*04ee*/ 	.short	(.L_262 - .L_261)
	.align		4
.L_261:
        /*04f0*/ 	.word	index@(_ZN2at6native27unrolled_elementwise_kernelINS0_11FillFunctorIN3c107complexIdEEEESt5arrayIPcLm1EELi4E23TrivialOffsetCalculatorILi0EjESA_ILi1EjENS0_6memory15LoadWithoutCastENSD_16StoreWithoutCastEEEviT_T0_T2_T3_T4_T5_)
        /*04f4*/ 	.word	0x00000000


	//----- nvinfo : EIATTR_REGCOUNT
	.align		4
.L_262:
        /*04f8*/ 	.byte	0x04, 0x2f
        /*04fa*/ 	.short	(.L_264 - .L_263)
	.align		4
.L_263:
        /*04fc*/ 	.word	index@(_ZN2at6native18elementwise_kernelILi128ELi2EZNS0_22gpu_kernel_impl_nocastINS0_11FillFunctorIN3c107complexIdEEEEEEvRNS_18TensorIteratorBaseERKT_EUliE_EEviT1_)
        /*0500*/ 	.word	0x00000012


	//----- nvinfo : EIATTR_FRAME_SIZE
	.align		4
.L_264:
        /*0504*/ 	.byte	0x04, 0x11
        /*0506*/ 	.short	(.L_266 - .L_265)
	.align		4
.L_265:
        /*0508*/ 	.word	index@(_ZN2at6native18elementwise_kernelILi128ELi2EZNS0_22gpu_kernel_impl_nocastINS0_11FillFunctorIN3c107complexIdEEEEEEvRNS_18TensorIteratorBaseERKT_EUliE_EEviT1_)
        /*050c*/ 	.word	0x00000000


	//----- nvinfo : EIATTR_REGCOUNT
	.align		4
.L_266:
        /*0510*/ 	.byte	0x04, 0x2f
        /*0512*/ 	.short	(.L_268 - .L_267)
	.align		4
.L_267:
        /*0514*/ 	.word	index@(_ZN2at6native27unrolled_elementwise_kernelINS0_11FillFunctorIN3c107complexIdEEEESt5arrayIPcLm1EELi4E23TrivialOffsetCalculatorILi0EjESA_ILi1EjENS0_6memory12LoadWithCastILi0EEENSD_13StoreWithCastILi1EEEEEviT_T0_T2_T3_T4_T5_)
        /*0518*/ 	.word	0x00000018


	//----- nvinfo : EIATTR_FRAME_SIZE
	.align		4
.L_268:
        /*051c*/ 	.byte	0x04, 0x11
        /*051e*/ 	.short	(.L_270 - .L_269)
	.align		4
.L_269:
        /*0520*/ 	.word	index@(_ZN2at6native27unrolled_elementwise_kernelINS0_11FillFunctorIN3c107complexIdEEEESt5arrayIPcLm1EELi4E23TrivialOffsetCalculatorILi0EjESA_ILi1EjENS0_6memory12LoadWithCastILi0EEENSD_13StoreWithCastILi1EEEEEviT_T0_T2_T3_T4_T5_)
        /*0524*/ 	.word	0x00000000


	//----- nvinfo : EIATTR_REGCOUNT
	.align		4
.L_270:
        /*0528*/ 	.byte	0x04, 0x2f
        /*052a*/ 	.short	(.L_272 - .L_271)
	.align		4
.L_271:
        /*052c*/ 	.word	index@(_ZN2at6native18elementwise_kernelILi128ELi4EZNS0_15gpu_kernel_implINS0_11FillFunctorIN3c107complexIdEEEEEEvRNS_18TensorIteratorBaseERKT_EUliE_EEviT1_)
        /*0530*/ 	.word	0x00000018


	//----- nvinfo : EIATTR_FRAME_SIZE
	.align		4
.L_272:
        /*0534*/ 	.byte	0x04, 0x11
        /*0536*/ 	.short	(.L_274 - .L_273)
	.align		4
.L_273:
        /*0538*/ 	.word	index@(_ZN2at6native18elementwise_kernelILi128ELi4EZNS0_15gpu_kernel_implINS0_11FillFunctorIN3c107complexIdEEEEEEvRNS_18TensorIteratorBaseERKT_EUliE_EEviT1_)
        /*053c*/ 	.word	0x00000000


	//----- nvinfo : EIATTR_REGCOUNT
	.align		4
.L_274:
        /*0540*/ 	.byte	0x04, 0x2f
        /*0542*/ 	.short	(.L_276 - .L_275)
	.align		4
.L_275:
        /*0544*/ 	.word	index@(_ZN2at6native29vectorized_elementwise_kernelILi8ENS0_11FillFunctorIN3c107complexIfEEEESt5arrayIPcLm1EEEEviT0_T1_)
        /*0548*/ 	.word	0x00000016


	//----- nvinfo : EIATTR_FRAME_SIZE
	.align		4
.L_276:
        /*054c*/ 	.byte	0x04, 0x11
        /*054e*/ 	.short	(.L_278 - .L_277)
	.align		4
.L_277:
        /*0550*/ 	.word	index@(_ZN2at6native29vectorized_elementwise_kernelILi8ENS0_11FillFunctorIN3c107complexIfEEEESt5arrayIPcLm1EEEEviT0_T1_)
        /*0554*/ 	.word	0x00000000


	//----- nvinfo : EIATTR_REGCOUNT
	.align		4
.L_278:
        /*0558*/ 	.byte	0x04, 0x2f
        /*055a*/ 	.short	(.L_280 - .L_279)
	.align		4
.L_279:
        /*055c*/ 	.word	index@(_ZN2at6native29vectorized_elementwise_kernelILi4ENS0_11FillFunctorIN3c107complexIfEEEESt5arrayIPcLm1EEEEviT0_T1_)
        /*0560*/ 	.word	0x00000016


	//----- nvinfo : EIATTR_FRAME_SIZE
	.align		4
.L_280:
        /*0564*/ 	.byte	0x04, 0x11
        /*0566*/ 	.short	(.L_282 - .L_281)
	.align		4
.L_281:
        /*0568*/ 	.word	index@(_ZN2at6native29vectorized_elementwise_kernelILi4ENS0_11FillFunctorIN3c107complexIfEEEESt5arrayIPcLm1EEEEviT0_T1_)
        /*056c*/ 	.word	0x00000000


	//----- nvinfo : EIATTR_REGCOUNT
	.align		4
.L_282:
        /*0570*/ 	.byte	0x04, 0x2f
        /*0572*/ 	.short	(.L_284 - .L_283)
	.align		4
.L_283:
        /*0574*/ 	.word	index@(_ZN2at6native29vectorized_elementwise_kernelILi2ENS0_11FillFunctorIN3c107complexIfEEEESt5arrayIPcLm1EEEEviT0_T1_)
        /*0578*/ 	.word	0x00000016


	//----- nvinfo : EIATTR_FRAME_SIZE
	.align		4
.L_284:
        /*057c*/ 	.byte	0x04, 0x11
        /*057e*/ 	.short	(.L_286 - .L_285)
	.align		4
.L_285:
        /*0580*/ 	.word	index@(_ZN2at6native29vectorized_elementwise_kernelILi2ENS0_11FillFunctorIN3c107complexIfEEEESt5arrayIPcLm1EEEEviT0_T1_)
        /*0584*/ 	.word	0x00000000


	//----- nvinfo : EIATTR_REGCOUNT
	.align		4
.L_286:
        /*0588*/ 	.byte	0x04, 0x2f
        /*058a*/ 	.short	(.L_288 - .L_287)
	.align		4
.L_287:
        /*058c*/ 	.word	index@(_ZN2at6native27unrolled_elementwise_kernelINS0_11FillFunctorIN3c107complexIfEEEESt5arrayIPcLm1EELi4E23TrivialOffsetCalculatorILi0EjESA_ILi1EjENS0_6memory15LoadWithoutCastENSD_16StoreWithoutCastEEEviT_T0_T2_T3_T4_T5_)
        /*0590*/ 	.word	0x00000010


	//----- nvinfo : EIATTR_FRAME_SIZE
	.align		4
.L_288:
        /*0594*/ 	.byte	0x04, 0x11
        /*0596*/ 	.short	(.L_290 - .L_289)
	.align		4
.L_289:
        /*0598*/ 	.word	index@(_ZN2at6native27unrolled_elementwise_kernelINS0_11FillFunctorIN3c107complexIfEEEESt5arrayIPcLm1EELi4E23TrivialOffsetCalculatorILi0EjESA_ILi1EjENS0_6memory15LoadWithoutCastENSD_16StoreWithoutCastEEEviT_T0_T2_T3_T4_T5_)
        /*059c*/ 	.word	0x00000000


	//----- nvinfo : EIATTR_REGCOUNT
	.align		4
.L_290:
        /*05a0*/ 	.byte	0x04, 0x2f
        /*05a2*/ 	.short	(.L_292 - .L_291)
	.align		4
.L_291:
        /*05a4*/ 	.word	index@(_ZN2at6native18elementwise_kernelILi128ELi2EZNS0_22gpu_kernel_impl_nocastINS0_11FillFunctorIN3c107complexIfEEEEEEvRNS_18TensorIteratorBaseERKT_EUliE_EEviT1_)
        /*05a8*/ 	.word	0x0000000b


	//----- nvinfo : EIATTR_FRAME_SIZE
	.align		4
.L_292:
        /*05ac*/ 	.byte	0x04, 0x11
        /*05ae*/ 	.short	(.L_294 - .L_293)
	.align		4
.L_293:
        /*05b0*/ 	.word	index@(_ZN2at6native18elementwise_kernelILi128ELi2EZNS0_22gpu_kernel_impl_nocastINS0_11FillFunctorIN3c107complexIfEEEEEEvRNS_18TensorIteratorBaseERKT_EUliE_EEviT1_)
        /*05b4*/ 	.word	0x00000000


	//----- nvinfo : EIATTR_REGCOUNT
	.align		4
.L_294:
        /*05b8*/ 	.byte	0x04, 0x2f
        /*05ba*/ 	.short	(.L_296 - .L_295)
	.align		4
.L_295:
        /*05bc*/ 	.word	index@(_ZN2at6native27unrolled_elementwise_kernelINS0_11FillFunctorIN3c107complexIfEEEESt5arrayIPcLm1EELi4E23TrivialOffsetCalculatorILi0EjESA_ILi1EjENS0_6memory12LoadWithCastILi0EEENSD_13StoreWithCastILi1EEEEEviT_T0_T2_T3_T4_T5_)
        /*05c0*/ 	.word	0x00000018


	//----- nvinfo : EIATTR_FRAME_SIZE
	.align		4
.L_296:
        /*05c4*/ 	.byte	0x04, 0x11
        /*05c6*/ 	.short	(.L_298 - .L_297)
	.align		4
.L_297:
        /*05c8*/ 	.word	index@(_ZN2at6native27unrolled_elementwise_kernelINS0_11FillFunctorIN3c107complexIfEEEESt5arrayIPcLm1EELi4E23TrivialOffsetCalculatorILi0EjESA_ILi1EjENS0_6memory12LoadWithCastILi0EEENSD_13StoreWithCastILi1EEEEEviT_T0_T2_T3_T4_T5_)
        /*05cc*/ 	.word	0x00000000


	//----- nvinfo : EIATTR_REGCOUNT
	.align		4
.L_298:
        /*05d0*/ 	.byte	0x04, 0x2f
        /*05d2*/ 	.short	(.L_300 - .L_299)
	.align		4
.L_299:
        /*05d4*/ 	.word	index@(_ZN2at6native18elementwise_kernelILi128ELi4EZNS0_15gpu_kernel_implINS0_11FillFunctorIN3c107complexIfEEEEEEvRNS_18TensorIteratorBaseERKT_EUliE_EEviT1_)
        /*05d8*/ 	.word	0x00000018


	//----- nvinfo : EIATTR_FRAME_SIZE
	.align		4
.L_300:
        /*05dc*/ 	.byte	0x04, 0x11
        /*05de*/ 	.short	(.L_302 - .L_301)
	.align		4
.L_301:
        /*05e0*/ 	.word	index@(_ZN2at6native18elementwise_kernelILi128ELi4EZNS0_15gpu_kernel_implINS0_11FillFunctorIN3c107complexIfEEEEEEvRNS_18TensorIteratorBaseERKT_EUliE_EEviT1_)
        /*05e4*/ 	.word	0x00000000


	//----- nvinfo : EIATTR_REGCOUNT
	.align		4
.L_302:
        /*05e8*/ 	.byte	0x04, 0x2f
        /*05ea*/ 	.short	(.L_304 - .L_303)
	.align		4
.L_303:
        /*05ec*/ 	.word	index@(_ZN2at6native29vectorized_elementwise_kernelILi8ENS0_11FillFunctorIN3c107complexINS3_4HalfEEEEESt5arrayIPcLm1EEEEviT0_T1_)
        /*05f0*/ 	.word	0x0000000e


	//----- nvinfo : EIATTR_FRAME_SIZE
	.align		4
.L_304:
        /*05f4*/ 	.byte	0x04, 0x11
        /*05f6*/ 	.short	(.L_306 - .L_305)
	.align		4
.L_305:
        /*05f8*/ 	.word	index@(_ZN2at6native29vectorized_elementwise_kernelILi8ENS0_11FillFunctorIN3c107complexINS3_4HalfEEEEESt5arrayIPcLm1EEEEviT0_T1_)
        /*05fc*/ 	.word	0x00000000


	//----- nvinfo : EIATTR_REGCOUNT
	.align		4
.L_306:
        /*0600*/ 	.byte	0x04, 0x2f
        /*0602*/ 	.short	(.L_308 - .L_307)
	.align		4
.L_307:
        /*0604*/ 	.word	index@(_ZN2at6native29vectorized_elementwise_kernelILi4ENS0_11FillFunctorIN3c107complexINS3_4HalfEEEEESt5arrayIPcLm1EEEEviT0_T1_)
        /*0608*/ 	.word	0x0000000e


	//----- nvinfo : EIATTR_FRAME_SIZE
	.align		4
.L_308:
        /*060c*/ 	.byte	0x04, 0x11
        /*060e*/ 	.short	(.L_310 - .L_309)
	.align		4
.L_309:
        /*0610*/ 	.word	index@(_ZN2at6native29vectorized_elementwise_kernelILi4ENS0_11FillFunctorIN3c107complexINS3_4HalfEEEEESt5arrayIPcLm1EEEEviT0_T1_)
        /*0614*/ 	.word	0x00000000


	//----- nvinfo : EIATTR_REGCOUNT
	.align		4
.L_310:
        /*0618*/ 	.byte	0x04, 0x2f
        /*061a*/ 	.short	(.L_312 - .L_311)
	.align		4
.L_311:
        /*061c*/ 	.word	index@(_ZN2at6native29vectorized_elementwise_kernelILi2ENS0_11FillFunctorIN3c107complexINS3_4HalfEEEEESt5arrayIPcLm1EEEEviT0_T1_)
        /*0620*/ 	.word	0x0000000e


	//----- nvinfo : EIATTR_FRAME_SIZE
	.align		4
.L_312:
        /*0624*/ 	.byte	0x04, 0x11
        /*0626*/ 	.short	(.L_314 - .L_313)
	.align		4
.L_313:
        /*0628*/ 	.word	index@(_ZN2at6native29vectorized_elementwise_kernelILi2ENS0_11FillFunctorIN3c107complexINS3_4HalfEEEEESt5arrayIPcLm1EEEEviT0_T1_)
        /*062c*/ 	.word	0x00000000


	//----- nvinfo : EIATTR_REGCOUNT
	.align		4
.L_314:
        /*0630*/ 	.byte	0x04, 0x2f
        /*0632*/ 	.short	(.L_316 - .L_315)
	.align		4
.L_315:
        /*0634*/ 	.word	index@(_ZN2at6native27unrolled_elementwise_kernelINS0_11FillFunctorIN3c107complexINS3_4HalfEEEEESt5arrayIPcLm1EELi4E23TrivialOffsetCalculatorILi0EjESB_ILi1EjENS0_6memory15LoadWithoutCastENSE_16StoreWithoutCastEEEviT_T0_T2_T3_T4_T5_)
        /*0638*/ 	.word	0x0000000e


	//----- nvinfo : EIATTR_FRAME_SIZE
	.align		4
.L_316:
        /*063c*/ 	.byte	0x04, 0x11
        /*063e*/ 	.short	(.L_318 - .L_317)
	.align		4
.L_317:
        /*0640*/ 	.word	index@(_ZN2at6native27unrolled_elementwise_kernelINS0_11FillFunctorIN3c107complexINS3_4HalfEEEEESt5arrayIPcLm1EELi4E23TrivialOffsetCalculatorILi0EjESB_ILi1EjENS0_6memory15LoadWithoutCastENSE_16StoreWithoutCastEEEviT_T0_T2_T3_T4_T5_)
        /*0644*/ 	.word	0x00000000


	//----- nvinfo : EIATTR_REGCOUNT
	.align		4
.L_318:
        /*0648*/ 	.byte	0x04, 0x2f
        /*064a*/ 	.short	(.L_320 - .L_319)
	.align		4
.L_319:
        /*064c*/ 	.word	index@(_ZN2at6native18elementwise_kernelILi128ELi2EZNS0_22gpu_kernel_impl_nocastINS0_11FillFunctorIN3c107complexINS4_4HalfEEEEEEEvRNS_18TensorIteratorBaseERKT_EUliE_EEviT1_)
        /*0650*/ 	.word	0x0000000b


	//----- nvinfo : EIATTR_FRAME_SIZE
	.align		4
.L_320:
        /*0654*/ 	.byte	0x04, 0x11
        /*0656*/ 	.short	(.L_322 - .L_321)
	.align		4
.L_321:
        /*0658*/ 	.word	index@(_ZN2at6native18elementwise_kernelILi128ELi2EZNS0_22gpu_kernel_impl_nocastINS0_11FillFunctorIN3c107complexINS4_4HalfEEEEEEEvRNS_18TensorIteratorBaseERKT_EUliE_EEviT1_)
        /*065c*/ 	.word	0x00000000


	//----- nvinfo : EIATTR_REGCOUNT
	.align		4
.L_322:
        /*0660*/ 	.byte	0x04, 0x2f
        /*0662*/ 	.short	(.L_324 - .L_323)
	.align		4
.L_323:
        /*0664*/ 	.word	index@(_ZN2at6native27unrolled_elementwise_kernelINS0_11FillFunctorIN3c107complexINS3_4HalfEEEEESt5arrayIPcLm1EELi4E23TrivialOffsetCalculatorILi0EjESB_ILi1EjENS0_6memory12LoadWithCastILi0EEENSE_13StoreWithCastILi1EEEEEviT_T0_T2_T3_T4_T5_)
        /*0668*/ 	.word	0x00000018


	//----- nvinfo : EIATTR_FRAME_SIZE
	.align		4
.L_324:
        /*066c*/ 	.byte	0x04, 0x11
        /*066e*/ 	.short	(.L_326 - .L_325)
	.align		4
.L_325:
        /*0670*/ 	.word	index@(_ZN2at6native27unrolled_elementwise_kernelINS0_11FillFunctorIN3c107complexINS3_4HalfEEEEESt5arrayIPcLm1EELi4E23TrivialOffsetCalculatorILi0EjESB_ILi1EjENS0_6memory12LoadWithCastILi0EEENSE_13StoreWithCastILi1EEEEEviT_T0_T2_T3_T4_T5_)
        /*0674*/ 	.word	0x00000000


	//----- nvinfo : EIATTR_REGCOUNT
	.align		4
.L_326:
        /*0678*/ 	.byte	0x04, 0x2f
        /*067a*/ 	.short	(.L_328 - .L_327)
	.align		4
.L_327:
        /*067c*/ 	.word	index@(_ZN2at6native18elementwise_kernelILi128ELi4EZNS0_15gpu_kernel_implINS0_11FillFunctorIN3c107complexINS4_4HalfEEEEEEEvRNS_18TensorIteratorBaseERKT_EUliE_EEviT1_)
        /*0680*/ 	.word	0x00000018


	//----- nvinfo : EIATTR_FRAME_SIZE
	.align		4
.L_328:
        /*0684*/ 	.byte	0x04, 0x11
        /*0686*/ 	.short	(.L_330 - .L_329)
	.align		4
.L_329:
        /*0688*/ 	.word	index@(_ZN2at6native18elementwise_kernelILi128ELi4EZNS0_15gpu_kernel_implINS0_11FillFunctorIN3c107complexINS4_4HalfEEEEEEEvRNS_18TensorIteratorBaseERKT_EUliE_EEviT1_)
        /*068c*/ 	.word	0x00000000


	//----- nvinfo : EIATTR_REGCOUNT
	.align		4
.L_330:
        /*0690*/ 	.byte	0x04, 0x2f
        /*0692*/ 	.short	(.L_332 - .L_331)
	.align		4
.L_331:
        /*0694*/ 	.word	index@(_ZN2at6native29vectorized_elementwise_kernelILi8ENS0_11FillFunctorIbEESt5arrayIPcLm1EEEEviT0_T1_)
        /*0698*/ 	.word	0x0000000a


	//----- nvinfo : EIATTR_FRAME_SIZE
	.align		4
.L_332:
        /*069c*/ 	.byte	0x04, 0x11
        /*069e*/ 	.short	(.L_334 - .L_333)
	.align		4
.L_333:
        /*06a0*/ 	.word	index@(_ZN2at6native29vectorized_elementwise_kernelILi8ENS0_11FillFunctorIbEESt5arrayIPcLm1EEEEviT0_T1_)
        /*06a4*/ 	.word	0x00000000


	//----- nvinfo : EIATTR_REGCOUNT
	.align		4
.L_334:
        /*06a8*/ 	.byte	0x04, 0x2f
        /*06aa*/ 	.short	(.L_336 - .L_335)
	.align		4
.L_335:
        /*06ac*/ 	.word	index@(_ZN2at6native29vectorized_elementwise_kernelILi4ENS0_11FillFunctorIbEESt5arrayIPcLm1EEEEviT0_T1_)
        /*06b0*/ 	.word	0x0000000a


	//----- nvinfo : EIATTR_FRAME_SIZE
	.align		4
.L_336:
        /*06b4*/ 	.byte	0x04, 0x11
        /*06b6*/ 	.short	(.L_338 - .L_337)
	.align		4
.L_337:
        /*06b8*/ 	.word	index@(_ZN2at6native29vectorized_elementwise_kernelILi4ENS0_11FillFunctorIbEESt5arrayIPcLm1EEEEviT0_T1_)
        /*06bc*/ 	.word	0x00000000


	//----- nvinfo : EIATTR_REGCOUNT
	.align		4
.L_338:
        /*06c0*/ 	.byte	0x04, 0x2f
        /*06c2*/ 	.short	(.L_340 - .L_339)
	.align		4
.L_339:
        /*06c4*/ 	.word	index@(_ZN2at6native29vectorized_elementwise_kernelILi2ENS0_11FillFunctorIbEESt5arrayIPcLm1EEEEviT0_T1_)
        /*06c8*/ 	.word	0x0000000a


	//----- nvinfo : EIATTR_FRAME_SIZE
	.align		4
.L_340:
        /*06cc*/ 	.byte	0x04, 0x11
        /*06ce*/ 	.short	(.L_342 - .L_341)
	.align		4
.L_341:
        /*06d0*/ 	.word	index@(_ZN2at6native29vectorized_elementwise_kernelILi2ENS0_11FillFunctorIbEESt5arrayIPcLm1EEEEviT0_T1_)
        /*06d4*/ 	.word	0x00000000


	//----- nvinfo : EIATTR_REGCOUNT
	.align		4
.L_342:
        /*06d8*/ 	.byte	0x04, 0x2f
        /*06da*/ 	.short	(.L_344 - .L_343)
	.align		4
.L_343:
        /*06dc*/ 	.word	index@(_ZN2at6native27unrolled_elementwise_kernelINS0_11FillFunctorIbEESt5arrayIPcLm1EELi4E23TrivialOffsetCalculatorILi0EjES7_ILi1EjENS0_6memory15LoadWithoutCastENSA_16StoreWithoutCastEEEviT_T0_T2_T3_T4_T5_)
        /*06e0*/ 	.word	0x0000000c


	//----- nvinfo : EIATTR_FRAME_SIZE
	.align		4
.L_344:
        /*06e4*/ 	.byte	0x04, 0x11
        /*06e6*/ 	.short	(.L_346 - .L_345)
	.align		4
.L_345:
        /*06e8*/ 	.word	index@(_ZN2at6native27unrolled_elementwise_kernelINS0_11FillFunctorIbEESt5arrayIPcLm1EELi4E23TrivialOffsetCalculatorILi0EjES7_ILi1EjENS0_6memory15LoadWithoutCastENSA_16StoreWithoutCastEEEviT_T0_T2_T3_T4_T5_)
        /*06ec*/ 	.word	0x00000000


	//----- nvinfo : EIATTR_REGCOUNT
	.align		4
.L_346:
        /*06f0*/ 	.byte	0x04, 0x2f
        /*06f2*/ 	.short	(.L_348 - .L_347)
	.align		4
.L_347:
        /*06f4*/ 	.word	index@(_ZN2at6native18elementwise_kernelILi128ELi4EZNS0_22gpu_kernel_impl_nocastINS0_11FillFunctorIbEEEEvRNS_18TensorIteratorBaseERKT_EUliE_EEviT1_)
        /*06f8*/ 	.word	0x0000000b


	//----- nvinfo : EIATTR_FRAME_SIZE
	.align		4
.L_348:
        /*06fc*/ 	.byte	0x04, 0x11
        /*06fe*/ 	.short	(.L_350 - .L_349)
	.align		4
.L_349:
        /*0700*/ 	.word	index@(_ZN2at6native18elementwise_kernelILi128ELi4EZNS0_22gpu_kernel_impl_nocastINS0_11FillFunctorIbEEEEvRNS_18TensorIteratorBaseERKT_EUliE_EEviT1_)
        /*0704*/ 	.word	0x00000000


	//----- nvinfo : EIATTR_REGCOUNT
	.align		4
.L_350:
        /*0708*/ 	.byte	0x04, 0x2f
        /*070a*/ 	.short	(.L_352 - .L_351)
	.align		4
.L_351:
        /*070c*/ 	.word	index@(_ZN2at6native27unrolled_elementwise_kernelINS0_11FillFunctorIbEESt5arrayIPcLm1EELi4E23TrivialOffsetCalculatorILi0EjES7_ILi1EjENS0_6memory12LoadWithCastILi0EEENSA_13StoreWithCastILi1EEEEEviT_T0_T2_T3_T4_T5_)
        /*0710*/ 	.word	0x00000019


	//----- nvinfo : EIATTR_FRAME_SIZE
	.align		4
.L_352:
        /*0714*/ 	.byte	0x04, 0x11
        /*0716*/ 	.short	(.L_354 - .L_353)
	.align		4
.L_353:
        /*0718*/ 	.word	index@(_ZN2at6native27unrolled_elementwise_kernelINS0_11FillFunctorIbEESt5arrayIPcLm1EELi4E23TrivialOffsetCalculatorILi0EjES7_ILi1EjENS0_6memory12LoadWithCastILi0EEENSA_13StoreWithCastILi1EEEEEviT_T0_T2_T3_T4_T5_)
        /*071c*/ 	.word	0x00000000


	//----- nvinfo : EIATTR_REGCOUNT
	.align		4
.L_354:
        /*0720*/ 	.byte	0x04, 0x2f
        /*0722*/ 	.short	(.L_356 - .L_355)
	.align		4
.L_355:
        /*0724*/ 	.word	index@(_ZN2at6native18elementwise_kernelILi128ELi4EZNS0_15gpu_kernel_implINS0_11FillFunctorIbEEEEvRNS_18TensorIteratorBaseERKT_EUliE_EEviT1_)
        /*0728*/ 	.word	0x00000018


	//----- nvinfo : EIATTR_FRAME_SIZE
	.align		4
.L_356:
        /*072c*/ 	.byte	0x04, 0x11
        /*072e*/ 	.short	(.L_358 - .L_357)
	.align		4
.L_357:
        /*0730*/ 	.word	index@(_ZN2at6native18elementwise_kernelILi128ELi4EZNS0_15gpu_kernel_implINS0_11FillFunctorIbEEEEvRNS_18TensorIteratorBaseERKT_EUliE_EEviT1_)
        /*0734*/ 	.word	0x00000000


	//----- nvinfo : EIATTR_REGCOUNT
	.align		4
.L_358:
        /*0738*/ 	.byte	0x04, 0x2f
        /*073a*/ 	.short	(.L_360 - .L_359)
	.align		4
.L_359:
        /*073c*/ 	.word	index@(_ZN2at6native29vectorized_elementwise_kernelILi8ENS0_11FillFunctorIN3c104HalfEEESt5arrayIPcLm1EEEEviT0_T1_)
        /*0740*/ 	.word	0x0000000c


	//----- nvinfo : EIATTR_FRAME_SIZE
	.align		4
.L_360:
        /*0744*/ 	.byte	0x04, 0x11
        /*0746*/ 	.short	(.L_362 - .L_361)
	.align		4
.L_361:
        /*0748*/ 	.word	index@(_ZN2at6native29vectorized_elementwise_kernelILi8ENS0_11FillFunctorIN3c104HalfEEESt5arrayIPcLm1EEEEviT0_T1_)
        /*074c*/ 	.word	0x00000000


	//----- nvinfo : EIATTR_REGCOUNT
	.align		4
.L_362:
        /*0750*/ 	.byte	0x04, 0x2f
        /*0752*/ 	.short	(.L_364 - .L_363)
	.align		4
.L_363:
        /*0754*/ 	.word	index@(_ZN2at6native29vectorized_elementwise_kernelILi4ENS0_11FillFunctorIN3c104HalfEEESt5arrayIPcLm1EEEEviT0_T1_)
        /*0758*/ 	.word	0x0000000c


	//----- nvinfo : EIATTR_FRAME_SIZE
	.align		4
.L_364:
        /*075c*/ 	.byte	0x04, 0x11
        /*075e*/ 	.short	(.L_366 - .L_365)
	.align		4
.L_365:
        /*0760*/ 	.word	index@(_ZN2at6native29vectorized_elementwise_kernelILi4ENS0_11FillFunctorIN3c104HalfEEESt5arrayIPcLm1EEEEviT0_T1_)
        /*0764*/ 	.word	0x00000000


	//----- nvinfo : EIATTR_REGCOUNT
	.align		4
.L_366:
        /*0768*/ 	.byte	0x04, 0x2f
        /*076a*/ 	.short	(.L_368 - .L_367)
	.align		4
.L_367:
        /*076c*/ 	.word	index@(_ZN2at6native29vectorized_elementwise_kernelILi2ENS0_11FillFunctorIN3c104HalfEEESt5arrayIPcLm1EEEEviT0_T1_)
        /*0770*/ 	.word	0x0000000c


	//----- nvinfo : EIATTR_FRAME_SIZE
	.align		4
.L_368:
        /*0774*/ 	.byte	0x04, 0x11
        /*0776*/ 	.short	(.L_370 - .L_369)
	.align		4
.L_369:
        /*0778*/ 	.word	index@(_ZN2at6native29vectorized_elementwise_kernelILi2ENS0_11FillFunctorIN3c104HalfEEESt5arrayIPcLm1EEEEviT0_T1_)
        /*077c*/ 	.word	0x00000000


	//----- nvinfo : EIATTR_REGCOUNT
	.align		4
.L_370:
        /*0780*/ 	.byte	0x04, 0x2f
        /*0782*/ 	.short	(.L_372 - .L_371)
	.align		4
.L_371:
        /*0784*/ 	.word	index@(_ZN2at6native27unrolled_elementwise_kernelINS0_11FillFunctorIN3c104HalfEEESt5arrayIPcLm1EELi4E23TrivialOffsetCalculatorILi0EjES9_ILi1EjENS0_6memory15LoadWithoutCastENSC_16StoreWithoutCastEEEviT_T0_T2_T3_T4_T5_)
        /*0788*/ 	.word	0x0000000e


	//----- nvinfo : EIATTR_FRAME_SIZE
	.align		4
.L_372:
        /*078c*/ 	.byte	0x04, 0x11
        /*078e*/ 	.short	(.L_374 - .L_373)
	.align		4
.L_373:
        /*0790*/ 	.word	index@(_ZN2at6native27unrolled_elementwise_kernelINS0_11FillFunctorIN3c104HalfEEESt5arrayIPcLm1EELi4E23TrivialOffsetCalculatorILi0EjES9_ILi1EjENS0_6memory15LoadWithoutCastENSC_16StoreWithoutCastEEEviT_T0_T2_T3_T4_T5_)
        /*0794*/ 	.word	0x00000000


	//----- nvinfo : EIATTR_REGCOUNT
	.align		4
.L_374:
        /*0798*/ 	.byte	0x04, 0x2f
        /*079a*/ 	.short	(.L_376 - .L_375)
	.align		4
.L_375:
        /*079c*/ 	.word	index@(_ZN2at6native18elementwise_kernelILi128ELi4EZNS0_22gpu_kernel_impl_nocastINS0_11FillFunctorIN3c104HalfEEEEEvRNS_18TensorIteratorBaseERKT_EUliE_EEviT1_)
        /*07a0*/ 	.word	0x0000000b


	//----- nvinfo : EIATTR_FRAME_SIZE
	.align		4
.L_376:
        /*07a4*/ 	.byte	0x04, 0x11
        /*07a6*/ 	.short	(.L_378 - .L_377)
	.align		4
.L_377:
        /*07a8*/ 	.word	index@(_ZN2at6native18elementwise_kernelILi128ELi4EZNS0_22gpu_kernel_impl_nocastINS0_11FillFunctorIN3c104HalfEEEEEvRNS_18TensorIteratorBaseERKT_EUliE_EEviT1_)
        /*07ac*/ 	.word	0x00000000


	//----- nvinfo : EIATTR_REGCOUNT
	.align		4
.L_378:
        /*07b0*/ 	.byte	0x04, 0x2f
        /*07b2*/ 	.short	(.L_380 - .L_379)
	.align		4
.L_379:
        /*07b4*/ 	.word	index@(_ZN2at6native27unrolled_elementwise_kernelINS0_11FillFunctorIN3c104HalfEEESt5arrayIPcLm1EELi4E23TrivialOffsetCalculatorILi0EjES9_ILi1EjENS0_6memory12LoadWithCastILi0EEENSC_13StoreWithCastILi1EEEEEviT_T0_T2_T3_T4_T5_)
        /*07b8*/ 	.word	0x00000018


	//----- nvinfo : EIATTR_FRAME_SIZE
	.align		4
.L_380:
        /*07bc*/ 	.byte	0x04, 0x11
        /*07be*/ 	.short	(.L_382 - .L_381)
	.align		4
.L_381:
        /*07c0*/ 	.word	index@(_ZN2at6native27unrolled_elementwise_kernelINS0_11FillFunctorIN3c104HalfEEESt5arrayIPcLm1EELi4E23TrivialOffsetCalculatorILi0EjES9_ILi1EjENS0_6memory12LoadWithCastILi0EEENSC_13StoreWithCastILi1EEEEEviT_T0_T2_T3_T4_T5_)
        /*07c4*/ 	.word	0x00000000


	//----- nvinfo : EIATTR_REGCOUNT
	.align		4
.L_382:
        /*07c8*/ 	.byte	0x04, 0x2f
        /*07ca*/ 	.short	(.L_384 - .L_383)
	.align		4
.L_383:
        /*07cc*/ 	.word	index@(_ZN2at6native18elementwise_kernelILi128ELi4EZNS0_15gpu_kernel_implINS0_11FillFunctorIN3c104HalfEEEEEvRNS_18TensorIteratorBaseERKT_EUliE_EEviT1_)
        /*07d0*/ 	.word	0x00000018


	//----- nvinfo : EIATTR_FRAME_SIZE
	.align		4
.L_384:
        /*07d4*/ 	.byte	0x04, 0x11
        /*07d6*/ 	.short	(.L_386 - .L_385)
	.align		4
.L_385:
        /*07d8*/ 	.word	index@(_ZN2at6native18elementwise_kernelILi128ELi4EZNS0_15gpu_kernel_implINS0_11FillFunctorIN3c104HalfEEEEEvRNS_18TensorIteratorBaseERKT_EUliE_EEviT1_)
        /*07dc*/ 	.word	0x00000000


	//----- nvinfo : EIATTR_REGCOUNT
	.align		4
.L_386:
        /*07e0*/ 	.byte	0x04, 0x2f
        /*07e2*/ 	.short	(.L_388 - .L_387)
	.align		4
.L_387:
        /*07e4*/ 	.word	index@(_ZN2at6native29vectorized_elementwise_kernelILi8ENS0_11FillFunctorIN3c108BFloat16EEESt5arrayIPcLm1EEEEviT0_T1_)
        /*07e8*/ 	.word	0x0000000c


	//----- nvinfo : EIATTR_FRAME_SIZE
	.align		4
.L_388:
        /*07ec*/ 	.byte	0x04, 0x11
        /*07ee*/ 	.short	(.L_390 - .L_389)
	.align		4
.L_389:
        /*07f0*/ 	.word	index@(_ZN2at6native29vectorized_elementwise_kernelILi8ENS0_11FillFunctorIN3c108BFloat16EEESt5arrayIPcLm1EEEEviT0_T1_)
        /*07f4*/ 	.word	0x00000000


	//----- nvinfo : EIATTR_REGCOUNT
	.align		4
.L_390:
        /*07f8*/ 	.byte	0x04, 0x2f
        /*07fa*/ 	.short	(.L_392 - .L_391)
	.align		4
.L_391:
        /*07fc*/ 	.word	index@(_ZN2at6native29vectorized_elementwise_kernelILi4ENS0_11FillFunctorIN3c108BFloat16EEESt5arrayIPcLm1EEEEviT0_T1_)
        /*0800*/ 	.word	0x0000000c


	//----- nvinfo : EIATTR_FRAME_SIZE
	.align		4
.L_392:
        /*0804*/ 	.byte	0x04, 0x11
        /*0806*/ 	.short	(.L_394 - .L_393)
	.align		4
.L_393:
        /*0808*/ 	.word	index@(_ZN2at6native29vectorized_elementwise_kernelILi4ENS0_11FillFunctorIN3c108BFloat16EEESt5arrayIPcLm1EEEEviT0_T1_)
        /*080c*/ 	.word	0x00000000


	//----- nvinfo : EIATTR_REGCOUNT
	.align		4
.L_394:
        /*0810*/ 	.byte	0x04, 0x2f
        /*0812*/ 	.short	(.L_396 - .L_395)
	.align		4
.L_395:
        /*0814*/ 	.word	index@(_ZN2at6native29vectorized_elementwise_kernelILi2ENS0_11FillFunctorIN3c108BFloat16EEESt5arrayIPcLm1EEEEviT0_T1_)
        /*0818*/ 	.word	0x0000000c


	//----- nvinfo : EIATTR_FRAME_SIZE
	.align		4
.L_396:
        /*081c*/ 	.byte	0x04, 0x11
        /*081e*/ 	.short	(.L_398 - .L_397)
	.align		4
.L_397:
        /*0820*/ 	.word	index@(_ZN2at6native29vectorized_elementwise_kernelILi2ENS0_11FillFunctorIN3c108BFloat16EEESt5arrayIPcLm1EEEEviT0_T1_)
        /*0824*/ 	.word	0x00000000


	//----- nvinfo : EIATTR_REGCOUNT
	.align		4
.L_398:
        /*0828*/ 	.byte	0x04, 0x2f
        /*082a*/ 	.short	(.L_400 - .L_399)
	.align		4
.L_399:
        /*082c*/ 	.word	index@(_ZN2at6native27unrolled_elementwise_kernelINS0_11FillFunctorIN3c108BFloat16EEESt5arrayIPcLm1EELi4E23TrivialOffsetCalculatorILi0EjES9_ILi1EjENS0_6memory15LoadWithoutCastENSC_16StoreWithoutCastEEEviT_T0_T2_T3_T4_T5_)
        /*0830*/ 	.word	0x0000000e


	//----- nvinfo : EIATTR_FRAME_SIZE
	.align		4
.L_400:
        /*0834*/ 	.byte	0x04, 0x11
        /*0836*/ 	.short	(.L_402 - .L_401)
	.align		4
.L_401:
        /*0838*/ 	.word	index@(_ZN2at6native27unrolled_elementwise_kernelINS0_11FillFunctorIN3c108BFloat16EEESt5arrayIPcLm1EELi4E23TrivialOffsetCalculatorILi0EjES9_ILi1EjENS0_6memory15LoadWithoutCastENSC_16StoreWithoutCastEEEviT_T0_T2_T3_T4_T5_)
        /*083c*/ 	.word	0x00000000


	//----- nvinfo : EIATTR_REGCOUNT
	.align		4
.L_402:
        /*0840*/ 	.byte	0x04, 0x2f
        /*0842*/ 	.short	(.L_404 - .L_403)
	.align		4
.L_403:
        /*0844*/ 	.word	index@(_ZN2at6native18elementwise_kernelILi128ELi4EZNS0_22gpu_kernel_impl_nocastINS0_11FillFunctorIN3c108BFloat16EEEEEvRNS_18TensorIteratorBaseERKT_EUliE_EEviT1_)
        /*0848*/ 	.word	0x0000000b


	//----- nvinfo : EIATTR_FRAME_SIZE
	.align		4
.L_404:
        /*084c*/ 	.byte	0x04, 0x11
        /*084e*/ 	.short	(.L_406 - .L_405)
	.align		4
.L_405:
        /*0850*/ 	.word	index@(_ZN2at6native18elementwise_kernelILi128ELi4EZNS0_22gpu_kernel_impl_nocastINS0_11FillFunctorIN3c108BFloat16EEEEEvRNS_18TensorIteratorBaseERKT_EUliE_EEviT1_)
        /*0854*/ 	.word	0x00000000


	//----- nvinfo : EIATTR_REGCOUNT
	.align		4
.L_406:
        /*0858*/ 	.byte	0x04, 0x2f
        /*085a*/ 	.short	(.L_408 - .L_407)
	.align		4
.L_407:
        /*085c*/ 	.word	index@(_ZN2at6native27unrolled_elementwise_kernelINS0_11FillFunctorIN3c108BFloat16EEESt5arrayIPcLm1EELi4E23TrivialOffsetCalculatorILi0EjES9_ILi1EjENS0_6memory12LoadWithCastILi0EEENSC_13StoreWithCastILi1EEEEEviT_T0_T2_T3_T4_T5_)
        /*0860*/ 	.word	0x00000019


	//----- nvinfo : EIATTR_FRAME_SIZE
	.align		4
.L_408:
        /*0864*/ 	.byte	0x04, 0x11
        /*0866*/ 	.short	(.L_410 - .L_409)
	.align		4
.L_409:
        /*0868*/ 	.word	index@(_ZN2at6native27unrolled_elementwise_kernelINS0_11FillFunctorIN3c108BFloat16EEESt5arrayIPcLm1EELi4E23TrivialOffsetCalculatorILi0EjES9_ILi1EjENS0_6memory12LoadWithCastILi0EEENSC_13StoreWithCastILi1EEEEEviT_T0_T2_T3_T4_T5_)
        /*086c*/ 	.word	0x00000000


	//----- nvinfo : EIATTR_REGCOUNT
	.align		4
.L_410:
        /*0870*/ 	.byte	0x04, 0x2f
        /*0872*/ 	.short	(.L_412 - .L_411)
	.align		4
.L_411:
        /*0874*/ 	.word	index@(_ZN2at6native18elementwise_kernelILi128ELi4EZNS0_15gpu_kernel_implINS0_11FillFunctorIN3c108BFloat16EEEEEvRNS_18TensorIteratorBaseERKT_EUliE_EEviT1_)
        /*0878*/ 	.word	0x00000018


	//----- nvinfo : EIATTR_FRAME_SIZE
	.align		4
.L_412:
        /*087c*/ 	.byte	0x04, 0x11
        /*087e*/ 	.short	(.L_414 - .L_413)
	.align		4
.L_413:
        /*0880*/ 	.word	index@(_ZN2at6native18elementwise_kernelILi128ELi4EZNS0_15gpu_kernel_implINS0_11FillFunctorIN3c108BFloat16EEEEEvRNS_18TensorIteratorBaseERKT_EUliE_EEviT1_)
        /*0884*/ 	.word	0x00000000


	//----- nvinfo : EIATTR_REGCOUNT
	.align		4
.L_414:
        /*0888*/ 	.byte	0x04, 0x2f
        /*088a*/ 	.short	(.L_416 - .L_415)
	.align		4
.L_415:
        /*088c*/ 	.word	index@(_ZN2at6native29vectorized_elementwise_kernelILi8ENS0_11FillFunctorIN3c1011Float8_e5m2EEESt5arrayIPcLm1EEEEviT0_T1_)
        /*0890*/ 	.word	0x0000000a


	//----- nvinfo : EIATTR_FRAME_SIZE
	.align		4
.L_416:
        /*0894*/ 	.byte	0x04, 0x11
        /*0896*/ 	.short	(.L_418 - .L_417)
	.align		4
.L_417:
        /*0898*/ 	.word	index@(_ZN2at6native29vectorized_elementwise_kernelILi8ENS0_11FillFunctorIN3c1011Float8_e5m2EEESt5arrayIPcLm1EEEEviT0_T1_)
        /*089c*/ 	.word	0x00000000


	//----- nvinfo : EIATTR_REGCOUNT
	.align		4
.L_418:
        /*08a0*/ 	.byte	0x04, 0x2f
        /*08a2*/ 	.short	(.L_420 - .L_419)
	.align		4
.L_419:
        /*08a4*/ 	.word	index@(_ZN2at6native29vectorized_elementwise_kernelILi4ENS0_11FillFunctorIN3c1011Float8_e5m2EEESt5arrayIPcLm1EEEEviT0_T1_)
        /*08a8*/ 	.word	0x0000000a


	//----- nvinfo : EIATTR_FRAME_SIZE
	.align		4
.L_420:
        /*08ac*/ 	.byte	0x04, 0x11
        /*08ae*/ 	.short	(.L_422 - .L_421)
	.align		4
.L_421:
        /*08b0*/ 	.word	index@(_ZN2at6native29vectorized_elementwise_kernelILi4ENS0_11FillFunctorIN3c1011Float8_e5m2EEESt5arrayIPcLm1EEEEviT0_T1_)
        /*08b4*/ 	.word	0x00000000


	//----- nvinfo : EIATTR_REGCOUNT
	.align		4
.L_422:
        /*08b8*/ 	.byte	0x04, 0x2f
        /*08ba*/ 	.short	(.L_424 - .L_423)
	.align		4
.L_423:
        /*08bc*/ 	.word	index@(_ZN2at6native29vectorized_elementwise_kernelILi2ENS0_11FillFunctorIN3c1011Float8_e5m2EEESt5arrayIPcLm1EEEEviT0_T1_)
        /*08c0*/ 	.word	0x0000000a


	//----- nvinfo : EIATTR_FRAME_SIZE
	.align		4
.L_424:
        /*08c4*/ 	.byte	0x04, 0x11
        /*08c6*/ 	.short	(.L_426 - .L_425)
	.align		4
.L_425:
        /*08c8*/ 	.word	index@(_ZN2at6native29vectorized_elementwise_kernelILi2ENS0_11FillFunctorIN3c1011Float8_e5m2EEESt5arrayIPcLm1EEEEviT0_T1_)
        /*08cc*/ 	.word	0x00000000


	//----- nvinfo : EIATTR_REGCOUNT
	.align		4
.L_426:
        /*08d0*/ 	.byte	0x04, 0x2f
        /*08d2*/ 	.short	(.L_428 - .L_427)
	.align		4
.L_427:
        /*08d4*/ 	.word	index@(_ZN2at6native27unrolled_elementwise_kernelINS0_11FillFunctorIN3c1011Float8_e5m2EEESt5arrayIPcLm1EELi4E23TrivialOffsetCalculatorILi0EjES9_ILi1EjENS0_6memory15LoadWithoutCastENSC_16StoreWithoutCastEEEviT_T0_T2_T3_T4_T5_)
        /*08d8*/ 	.word	0x0000000c


	//----- nvinfo : EIATTR_FRAME_SIZE
	.align		4
.L_428:
        /*08dc*/ 	.byte	0x04, 0x11
        /*08de*/ 	.short	(.L_430 - .L_429)
	.align		4
.L_429:
        /*08e0*/ 	.word	index@(_ZN2at6native27unrolled_elementwise_kernelINS0_11FillFunctorIN3c1011Float8_e5m2EEESt5arrayIPcLm1EELi4E23TrivialOffsetCalculatorILi0EjES9_ILi1EjENS0_6memory15LoadWithoutCastENSC_16StoreWithoutCastEEEviT_T0_T2_T3_T4_T5_)
        /*08e4*/ 	.word	0x00000000


	//----- nvinfo : EIATTR_REGCOUNT
	.align		4
.L_430:
        /*08e8*/ 	.byte	0x04, 0x2f
        /*08ea*/ 	.short	(.L_432 - .L_431)
	.align		4
.L_431:
        /*08ec*/ 	.word	index@(_ZN2at6native18elementwise_kernelILi128ELi4EZNS0_22gpu_kernel_impl_nocastINS0_11FillFunctorIN3c1011Float8_e5m2EEEEEvRNS_18TensorIteratorBaseERKT_EUliE_EEviT1_)
        /*08f0*/ 	.word	0x0000000b


	//----- nvinfo : EIATTR_FRAME_SIZE
	.align		4
.L_432:
        /*08f4*/ 	.byte	0x04, 0x11
        /*08f6*/ 	.short	(.L_434 - .L_433)
	.align		4
.L_433:
        /*08f8*/ 	.word	index@(_ZN2at6native18elementwise_kernelILi128ELi4EZNS0_22gpu_kernel_impl_nocastINS0_11FillFunctorIN3c1011Float8_e5m2EEEEEvRNS_18TensorIteratorBaseERKT_EUliE_EEviT1_)
        /*08fc*/ 	.word	0x00000000


	//----- nvinfo : EIATTR_REGCOUNT
	.align		4
.L_434:
        /*0900*/ 	.byte	0x04, 0x2f
        /*0902*/ 	.short	(.L_436 - .L_435)
	.align		4
.L_435:
        /*0904*/ 	.word	index@(_ZN2at6native27unrolled_elementwise_kernelINS0_11FillFunctorIN3c1011Float8_e5m2EEESt5arrayIPcLm1EELi4E23TrivialOffsetCalculatorILi0EjES9_ILi1EjENS0_6memory12LoadWithCastILi0EEENSC_13StoreWithCastILi1EEEEEviT_T0_T2_T3_T4_T5_)
        /*0908*/ 	.word	0x00000019


	//----- nvinfo : EIATTR_FRAME_SIZE
	.align		4
.L_436:
        /*090c*/ 	.byte	0x04, 0x11
        /*090e*/ 	.short	(.L_438 - .L_437)
	.align		4
.L_437:
        /*0910*/ 	.word	index@(_ZN2at6native27unrolled_elementwise_kernelINS0_11FillFunctorIN3c1011Float8_e5m2EEESt5arrayIPcLm1EELi4E23TrivialOffsetCalculatorILi0EjES9_ILi1EjENS0_6memory12LoadWithCastILi0EEENSC_13StoreWithCastILi1EEEEEviT_T0_T2_T3_T4_T5_)
        /*0914*/ 	.word	0x00000000


	//----- nvinfo : EIATTR_REGCOUNT
	.align		4
.L_438:
        /*0918*/ 	.byte	0x04, 0x2f
        /*091a*/ 	.short	(.L_440 - .L_439)
	.align		4
.L_439:
        /*091c*/ 	.word	index@(_ZN2at6native18elementwise_kernelILi128ELi4EZNS0_15gpu_kernel_implINS0_11FillFunctorIN3c1011Float8_e5m2EEEEEvRNS_18TensorIteratorBaseERKT_EUliE_EEviT1_)
        /*0920*/ 	.word	0x00000018


	//----- nvinfo : EIATTR_FRAME_SIZE
	.align		4
.L_440:
        /*0924*/ 	.byte	0x04, 0x11
        /*0926*/ 	.short	(.L_442 - .L_441)
	.align		4
.L_441:
        /*0928*/ 	.word	index@(_ZN2at6native18elementwise_kernelILi128ELi4EZNS0_15gpu_kernel_implINS0_11FillFunctorIN3c1011Float8_e5m2EEEEEvRNS_18TensorIteratorBaseERKT_EUliE_EEviT1_)
        /*092c*/ 	.word	0x00000000


	//----- nvinfo : EIATTR_REGCOUNT
	.align		4
.L_442:
        /*0930*/ 	.byte	0x04, 0x2f
        /*0932*/ 	.short	(.L_444 - .L_443)
	.align		4
.L_443:
        /*0934*/ 	.word	index@(_ZN2at6native29vectorized_elementwise_kernelILi8ENS0_11FillFunctorIN3c1015Float8_e5m2fnuzEEESt5arrayIPcLm1EEEEviT0_T1_)
        /*0938*/ 	.word	0x0000000a


	//----- nvinfo : EIATTR_FRAME_SIZE
	.align		4
.L_444:
        /*093c*/ 	.byte	0x04, 0x11
        /*093e*/ 	.short	(.L_446 - .L_445)
	.align		4
.L_445:
        /*0940*/ 	.word	index@(_ZN2at6native29vectorized_elementwise_kernelILi8ENS0_11FillFunctorIN3c1015Float8_e5m2fnuzEEESt5arrayIPcLm1EEEEviT0_T1_)
        /*0944*/ 	.word	0x00000000


	//----- nvinfo : EIATTR_REGCOUNT
	.align		4
.L_446:
        /*0948*/ 	.byte	0x04, 0x2f
        /*094a*/ 	.short	(.L_448 - .L_447)
	.align		4
.L_447:
        /*094c*/ 	.word	index@(_ZN2at6native29vectorized_elementwise_kernelILi4ENS0_11FillFunctorIN3c1015Float8_e5m2fnuzEEESt5arrayIPcLm1EEEEviT0_T1_)
        /*0950*/ 	.word	0x0000000a


	//----- nvinfo : EIATTR_FRAME_SIZE
	.align		4
.L_448:
        /*0954*/ 	.byte	0x04, 0x11
        /*0956*/ 	.short	(.L_450 - .L_449)
	.align		4
.L_449:
        /*0958*/ 	.word	index@(_ZN2at6native29vectorized_elementwise_kernelILi4ENS0_11FillFunctorIN3c1015Float8_e5m2fnuzEEESt5arrayIPcLm1EEEEviT0_T1_)
        /*095c*/ 	.word	0x00000000


	//----- nvinfo : EIATTR_REGCOUNT
	.align		4
.L_450:
        /*0960*/ 	.byte	0x04, 0x2f
        /*0962*/ 	.short	(.L_452 - .L_451)
	.align		4
.L_451:
        /*0964*/ 	.word	index@(_ZN2at6native29vectorized_elementwise_kernelILi2ENS0_11FillFunctorIN3c1015Float8_e5m2fnuzEEESt5arrayIPcLm1EEEEviT0_T1_)
        /*0968*/ 	.word	0x0000000a


	//----- nvinfo : EIATTR_FRAME_SIZE
	.align		4
.L_452:
        /*096c*/ 	.byte	0x04, 0x11
        /*096e*/ 	.short	(.L_454 - .L_453)
	.align		4
.L_453:
        /*0970*/ 	.word	index@(_ZN2at6native29vectorized_elementwise_kernelILi2ENS0_11FillFunctorIN3c1015Float8_e5m2fnuzEEESt5arrayIPcLm1EEEEviT0_T1_)
        /*0974*/ 	.word	0x00000000


	//----- nvinfo : EIATTR_REGCOUNT
	.align		4
.L_454:
        /*0978*/ 	.byte	0x04, 0x2f
        /*097a*/ 	.short	(.L_456 - .L_455)
	.align		4
.L_455:
        /*097c*/ 	.word	index@(_ZN2at6native27unrolled_elementwise_kernelINS0_11FillFunctorIN3c1015Float8_e5m2fnuzEEESt5arrayIPcLm1EELi4E23TrivialOffsetCalculatorILi0EjES9_ILi1EjENS0_6memory15LoadWithoutCastENSC_16StoreWithoutCastEEEviT_T0_T2_T3_T4_T5_)
        /*0980*/ 	.word	0x0000000c


	//----- nvinfo : EIATTR_FRAME_SIZE
	.align		4
.L_456:
        /*0984*/ 	.byte	0x04, 0x11
        /*0986*/ 	.short	(.L_458 - .L_457)
	.align		4
.L_457:
        /*0988*/ 	.word	index@(_ZN2at6native27unrolled_elementwise_kernelINS0_11FillFunctorIN3c1015Float8_e5m2fnuzEEESt5arrayIPcLm1EELi4E23TrivialOffsetCalculatorILi0EjES9_ILi1EjENS0_6memory15LoadWithoutCastENSC_16StoreWithoutCastEEEviT_T0_T2_T3_T4_T5_)
        /*098c*/ 	.word	0x00000000


	//----- nvinfo : EIATTR_REGCOUNT
	.align		4
.L_458:
        /*0990*/ 	.byte	0x04, 0x2f
        /*0992*/ 	.short	(.L_460 - .L_459)
	.align		4
.L_459:
        /*0994*/ 	.word	index@(_ZN2at6native18elementwise_kernelILi128ELi4EZNS0_22gpu_kernel_impl_nocastINS0_11FillFunctorIN3c1015Float8_e5m2fnuzEEEEEvRNS_18TensorIteratorBaseERKT_EUliE_EEviT1_)
        /*0998*/ 	.word	0x0000000b


	//----- nvinfo : EIATTR_FRAME_SIZE
	.align		4
.L_460:
        /*099c*/ 	.byte	0x04, 0x11
        /*099e*/ 	.short	(.L_462 - .L_461)
	.align		4
.L_461:
        /*09a0*/ 	.word	index@(_ZN2at6native18elementwise_kernelILi128ELi4EZNS0_22gpu_kernel_impl_nocastINS0_11FillFunctorIN3c1015Float8_e5m2fnuzEEEEEvRNS_18TensorIteratorBaseERKT_EUliE_EEviT1_)
        /*09a4*/ 	.word	0x00000000


	//----- nvinfo : EIATTR_REGCOUNT
	.align		4
.L_462:
        /*09a8*/ 	.byte	0x04, 0x2f
        /*09aa*/ 	.short	(.L_464 - .L_463)
	.align		4
.L_463:
        /*09ac*/ 	.word	index@(_ZN2at6native27unrolled_elementwise_kernelINS0_11FillFunctorIN3c1015Float8_e5m2fnuzEEESt5arrayIPcLm1EELi4E23TrivialOffsetCalculatorILi0EjES9_ILi1EjENS0_6memory12LoadWithCastILi0EEENSC_13StoreWithCastILi1EEEEEviT_T0_T2_T3_T4_T5_)
        /*09b0*/ 	.word	0x00000019


	//----- nvinfo : EIATTR_FRAME_SIZE
	.align		4
.L_464:
        /*09b4*/ 	.byte	0x04, 0x11
        /*09b6*/ 	.short	(.L_466 - .L_465)
	.align		4
.L_465:
        /*09b8*/ 	.word	index@(_ZN2at6native27unrolled_elementwise_kernelINS0_11FillFunctorIN3c1015Float8_e5m2fnuzEEESt5arrayIPcLm1EELi4E23TrivialOffsetCalculatorILi0EjES9_ILi1EjENS0_6memory12LoadWithCastILi0EEENSC_13StoreWithCastILi1EEEEEviT_T0_T2_T3_T4_T5_)
        /*09bc*/ 	.word	0x00000000


	//----- nvinfo : EIATTR_REGCOUNT
	.align		4
.L_466:
        /*09c0*/ 	.byte	0x04, 0x2f
        /*09c2*/ 	.short	(.L_468 - .L_467)
	.align		4
.L_467:
        /*09c4*/ 	.word	index@(_ZN2at6native18elementwise_kernelILi128ELi4EZNS0_15gpu_kernel_implINS0_11FillFunctorIN3c1015Float8_e5m2fnuzEEEEEvRNS_18TensorIteratorBaseERKT_EUliE_EEviT1_)
        /*09c8*/ 	.word	0x00000018


	//----- nvinfo : EIATTR_FRAME_SIZE
	.align		4
.L_468:
        /*09cc*/ 	.byte	0x04, 0x11
        /*09ce*/ 	.short	(.L_470 - .L_469)
	.align		4
.L_469:
        /*09d0*/ 	.word	index@(_ZN2at6native18elementwise_kernelILi128ELi4EZNS0_15gpu_kernel_implINS0_11FillFunctorIN3c1015Float8_e5m2fnuzEEEEEvRNS_18TensorIteratorBaseERKT_EUliE_EEviT1_)
        /*09d4*/ 	.word	0x00000000


	//----- nvinfo : EIATTR_REGCOUNT
	.align		4
.L_470:
        /*09d8*/ 	.byte	0x04, 0x2f
        /*09da*/ 	.short	(.L_472 - .L_471)
	.align		4
.L_471:
        /*09dc*/ 	.word	index@(_ZN2at6native29vectorized_elementwise_kernelILi8ENS0_11FillFunctorIN3c1013Float8_e4m3fnEEESt5arrayIPcLm1EEEEviT0_T1_)
        /*09e0*/ 	.word	0x0000000a


	//----- nvinfo : EIATTR_FRAME_SIZE
	.align		4
.L_472:
        /*09e4*/ 	.byte	0x04, 0x11
        /*09e6*/ 	.short	(.L_474 - .L_473)
	.align		4
.L_473:
        /*09e8*/ 	.word	index@(_ZN2at6native29vectorized_elementwise_kernelILi8ENS0_11FillFunctorIN3c1013Float8_e4m3fnEEESt5arrayIPcLm1EEEEviT0_T1_)
        /*09ec*/ 	.word	0x00000000


	//----- nvinfo : EIATTR_REGCOUNT
	.align		4
.L_474:
        /*09f0*/ 	.byte	0x04, 0x2f
        /*09f2*/ 	.short	(.L_476 - .L_475)
	.align		4
.L_475:
        /*09f4*/ 	.word	index@(_ZN2at6native29vectorized_elementwise_kernelILi4ENS0_11FillFunctorIN3c1013Float8_e4m3fnEEESt5arrayIPcLm1EEEEviT0_T1_)
        /*09f8*/ 	.word	0x0000000a


	//----- nvinfo : EIATTR_FRAME_SIZE
	.align		4
.L_476:
        /*09fc*/ 	.byte	0x04, 0x11
        /*09fe*/ 	.short	(.L_478 - .L_477)
	.align		4
.L_477:
        /*0a00*/ 	.word	index@(_ZN2at6native29vectorized_elementwise_kernelILi4ENS0_11FillFunctorIN3c1013Float8_e4m3fnEEESt5arrayIPcLm1EEEEviT0_T1_)
        /*0a04*/ 	.word	0x00000000


	//----- nvinfo : EIATTR_REGCOUNT
	.align		4
.L_478:
        /*0a08*/ 	.byte	0x04, 0x2f
        /*0a0a*/ 	.short	(.L_480 - .L_479)
	.align		4
.L_479:
        /*0a0c*/ 	.word	index@(_ZN2at6native29vectorized_elementwise_kernelILi2ENS0_11FillFunctorIN3c1013Float8_e4m3fnEEESt5arrayIPcLm1EEEEviT0_T1_)
        /*0a10*/ 	.word	0x0000000a


	//----- nvinfo : EIATTR_FRAME_SIZE
	.align		4
.L_480:
        /*0a14*/ 	.byte	0x04, 0x11
        /*0a16*/ 	.short	(.L_482 - .L_481)
	.align		4
.L_481:
        /*0a18*/ 	.word	index@(_ZN2at6native29vectorized_elementwise_kernelILi2ENS0_11FillFunctorIN3c1013Float8_e4m3fnEEESt5arrayIPcLm1EEEEviT0_T1_)
        /*0a1c*/ 	.word	0x00000000


	//----- nvinfo : EIATTR_REGCOUNT
	.align		4
.L_482:
        /*0a20*/ 	.byte	0x04, 0x2f
        /*0a22*/ 	.short	(.L_484 - .L_483)
	.align		4
.L_483:
        /*0a24*/ 	.word	index@(_ZN2at6native27unrolled_elementwise_kernelINS0_11FillFunctorIN3c1013Float8_e4m3fnEEESt5arrayIPcLm1EELi4E23TrivialOffsetCalculatorILi0EjES9_ILi1EjENS0_6memory15LoadWithoutCastENSC_16StoreWithoutCastEEEviT_T0_T2_T3_T4_T5_)
        /*0a28*/ 	.word	0x0000000c


	//----- nvinfo : EIATTR_FRAME_SIZE
	.align		4
.L_484:
        /*0a2c*/ 	.byte	0x04, 0x11
        /*0a2e*/ 	.short	(.L_486 - .L_485)
	.align		4
.L_485:
        /*0a30*/ 	.word	index@(_ZN2at6native27unrolled_elementwise_kernelINS0_11FillFunctorIN3c1013Float8_e4m3fnEEESt5arrayIPcLm1EELi4E23TrivialOffsetCalculatorILi0EjES9_ILi1EjENS0_6memory15LoadWithoutCastENSC_16StoreWithoutCastEEEviT_T0_T2_T3_T4_T5_)
        /*0a34*/ 	.word	0x00000000


	//----- nvinfo : EIATTR_REGCOUNT
	.align		4
.L_486:
        /*0a38*/ 	.byte	0x04, 0x2f
        /*0a3a*/ 	.short	(.L_488 - .L_487)
	.align		4
.L_487:
        /*0a3c*/ 	.word	index@(_ZN2at6native18elementwise_kernelILi128ELi4EZNS0_22gpu_kernel_impl_nocastINS0_11FillFunctorIN3c1013Float8_e4m3fnEEEEEvRNS_18TensorIteratorBaseERKT_EUliE_EEviT1_)
        /*0a40*/ 	.word	0x0000000b


	//----- nvinfo : EIATTR_FRAME_SIZE
	.align		4
.L_488:
        /*0a44*/ 	.byte	0x04, 0x11
        /*0a46*/ 	.short	(.L_490 - .L_489)
	.align		4
.L_489:
        /*0a48*/ 	.word	index@(_ZN2at6native18elementwise_kernelILi128ELi4EZNS0_22gpu_kernel_impl_nocastINS0_11FillFunctorIN3c1013Float8_e4m3fnEEEEEvRNS_18TensorIteratorBaseERKT_EUliE_EEviT1_)
        /*0a4c*/ 	.word	0x00000000


	//----- nvinfo : EIATTR_REGCOUNT
	.align		4
.L_490:
        /*0a50*/ 	.byte	0x04, 0x2f
        /*0a52*/ 	.short	(.L_492 - .L_491)
	.align		4
.L_491:
        /*0a54*/ 	.word	index@(_ZN2at6native27unrolled_elementwise_kernelINS0_11FillFunctorIN3c1013Float8_e4m3fnEEESt5arrayIPcLm1EELi4E23TrivialOffsetCalculatorILi0EjES9_ILi1EjENS0_6memory12LoadWithCastILi0EEENSC_13StoreWithCastILi1EEEEEviT_T0_T2_T3_T4_T5_)
        /*0a58*/ 	.word	0x00000019


	//----- nvinfo : EIATTR_FRAME_SIZE
	.align		4
.L_492:
        /*0a5c*/ 	.byte	0x04, 0x11
        /*0a5e*/ 	.short	(.L_494 - .L_493)
	.align		4
.L_493:
        /*0a60*/ 	.word	index@(_ZN2at6native27unrolled_elementwise_kernelINS0_11FillFunctorIN3c1013Float8_e4m3fnEEESt5arrayIPcLm1EELi4E23TrivialOffsetCalculatorILi0EjES9_ILi1EjENS0_6memory12LoadWithCastILi0EEENSC_13StoreWithCastILi1EEEEEviT_T0_T2_T3_T4_T5_)
        /*0a64*/ 	.word	0x00000000


	//----- nvinfo : EIATTR_REGCOUNT
	.align		4
.L_494:
        /*0a68*/ 	.byte	0x04, 0x2f
        /*0a6a*/ 	.short	(.L_496 - .L_495)
	.align		4
.L_495:
        /*0a6c*/ 	.word	index@(_ZN2at6native18elementwise_kernelILi128ELi4EZNS0_15gpu_kernel_implINS0_11FillFunctorIN3c1013Float8_e4m3fnEEEEEvRNS_18TensorIteratorBaseERKT_EUliE_EEviT1_)
        /*0a70*/ 	.word	0x00000018


	//----- nvinfo : EIATTR_FRAME_SIZE
	.align		4
.L_496:
        /*0a74*/ 	.byte	0x04, 0x11
        /*0a76*/ 	.short	(.L_498 - .L_497)
	.align		4
.L_497:
        /*0a78*/ 	.word	index@(_ZN2at6native18elementwise_kernelILi128ELi4EZNS0_15gpu_kernel_implINS0_11FillFunctorIN3c1013Float8_e4m3fnEEEEEvRNS_18TensorIteratorBaseERKT_EUliE_EEviT1_)
        /*0a7c*/ 	.word	0x00000000


	//----- nvinfo : EIATTR_REGCOUNT
	.align		4
.L_498:
        /*0a80*/ 	.byte	0x04, 0x2f
        /*0a82*/ 	.short	(.L_500 - .L_499)
	.align		4
.L_499:
        /*0a84*/ 	.word	index@(_ZN2at6native29vectorized_elementwise_kernelILi8ENS0_11FillFunctorIN3c1015Float8_e4m3fnuzEEESt5arrayIPcLm1EEEEviT0_T1_)
        /*0a88*/ 	.word	0x0000000a


	//----- nvinfo : EIATTR_FRAME_SIZE
	.align		4
.L_500:
        /*0a8c*/ 	.byte	0x04, 0x11
        /*0a8e*/ 	.short	(.L_502 - .L_501)
	.align		4
.L_501:
        /*0a90*/ 	.word	index@(_ZN2at6native29vectorized_elementwise_kernelILi8ENS0_11FillFunctorIN3c1015Float8_e4m3fnuzEEESt5arrayIPcLm1EEEEviT0_T1_)
        /*0a94*/ 	.word	0x00000000


	//----- nvinfo : EIATTR_REGCOUNT
	.align		4
.L_502:
        /*0a98*/ 	.byte	0x04, 0x2f
        /*0a9a*/ 	.short	(.L_504 - .L_503)
	.align		4
.L_503:
        /*0a9c*/ 	.word	index@(_ZN2at6native29vectorized_elementwise_kernelILi4ENS0_11FillFunctorIN3c1015Float8_e4m3fnuzEEESt5arrayIPcLm1EEEEviT0_T1_)
        /*0aa0*/ 	.word	0x0000000a


	//----- nvinfo : EIATTR_FRAME_SIZE
	.align		4
.L_504:
        /*0aa4*/ 	.byte	0x04, 0x11
        /*0aa6*/ 	.short	(.L_506 - .L_505)
	.align		4
.L_505:
        /*0aa8*/ 	.word	index@(_ZN2at6native29vectorized_elementwise_kernelILi4ENS0_11FillFunctorIN3c1015Float8_e4m3fnuzEEESt5arrayIPcLm1EEEEviT0_T1_)
        /*0aac*/ 	.word	0x00000000


	//----- nvinfo : EIATTR_REGCOUNT
	.align		4
.L_506:
        /*0ab0*/ 	.byte	0x04, 0x2f
        /*0ab2*/ 	.short	(.L_508 - .L_507)
	.align		4
.L_507:
        /*0ab4*/ 	.word	index@(_ZN2at6native29vectorized_elementwise_kernelILi2ENS0_11FillFunctorIN3c1015Float8_e4m3fnuzEEESt5arrayIPcLm1EEEEviT0_T1_)
        /*0ab8*/ 	.word	0x0000000a


	//----- nvinfo : EIATTR_FRAME_SIZE
	.align		4
.L_508:
        /*0abc*/ 	.byte	0x04, 0x11
        /*0abe*/ 	.short	(.L_510 - .L_509)
	.align		4
.L_509:
        /*0ac0*/ 	.word	index@(_ZN2at6native29vectorized_elementwise_kernelILi2ENS0_11FillFunctorIN3c1015Float8_e4m3fnuzEEESt5arrayIPcLm1EEEEviT0_T1_)
        /*0ac4*/ 	.word	0x00000000


	//----- nvinfo : EIATTR_REGCOUNT
	.align		4
.L_510:
        /*0ac8*/ 	.byte	0x04, 0x2f
        /*0aca*/ 	.short	(.L_512 - .L_511)
	.align		4
.L_511:
        /*0acc*/ 	.word	index@(_ZN2at6native27unrolled_elementwise_kernelINS0_11FillFunctorIN3c1015Float8_e4m3fnuzEEESt5arrayIPcLm1EELi4E23TrivialOffsetCalculatorILi0EjES9_ILi1EjENS0_6memory15LoadWithoutCastENSC_16StoreWithoutCastEEEviT_T0_T2_T3_T4_T5_)
        /*0ad0*/ 	.word	0x0000000c


	//----- nvinfo : EIATTR_FRAME_SIZE
	.align		4
.L_512:
        /*0ad4*/ 	.byte	0x04, 0x11
        /*0ad6*/ 	.short	(.L_514 - .L_513)
	.align		4
.L_513:
        /*0ad8*/ 	.word	index@(_ZN2at6native27unrolled_elementwise_kernelINS0_11FillFunctorIN3c1015Float8_e4m3fnuzEEESt5arrayIPcLm1EELi4E23TrivialOffsetCalculatorILi0EjES9_ILi1EjENS0_6memory15LoadWithoutCastENSC_16StoreWithoutCastEEEviT_T0_T2_T3_T4_T5_)
        /*0adc*/ 	.word	0x00000000


	//----- nvinfo : EIATTR_REGCOUNT
	.align		4
.L_514:
        /*0ae0*/ 	.byte	0x04, 0x2f
        /*0ae2*/ 	.short	(.L_516 - .L_515)
	.align		4
.L_515:
        /*0ae4*/ 	.word	index@(_ZN2at6native18elementwise_kernelILi128ELi4EZNS0_22gpu_kernel_impl_nocastINS0_11FillFunctorIN3c1015Float8_e4m3fnuzEEEEEvRNS_18TensorIteratorBaseERKT_EUliE_EEviT1_)
        /*0ae8*/ 	.word	0x0000000b


	//----- nvinfo : EIATTR_FRAME_SIZE
	.align		4
.L_516:
        /*0aec*/ 	.byte	0x04, 0x11
        /*0aee*/ 	.short	(.L_518 - .L_517)
	.align		4
.L_517:
        /*0af0*/ 	.word	index@(_ZN2at6native18elementwise_kernelILi128ELi4EZNS0_22gpu_kernel_impl_nocastINS0_11FillFunctorIN3c1015Float8_e4m3fnuzEEEEEvRNS_18TensorIteratorBaseERKT_EUliE_EEviT1_)
        /*0af4*/ 	.word	0x00000000


	//----- nvinfo : EIATTR_REGCOUNT
	.align		4
.L_518:
        /*0af8*/ 	.byte	0x04, 0x2f
        /*0afa*/ 	.short	(.L_520 - .L_519)
	.align		4
.L_519:
        /*0afc*/ 	.word	index@(_ZN2at6native27unrolled_elementwise_kernelINS0_11FillFunctorIN3c1015Float8_e4m3fnuzEEESt5arrayIPcLm1EELi4E23TrivialOffsetCalculatorILi0EjES9_ILi1EjENS0_6memory12LoadWithCastILi0EEENSC_13StoreWithCastILi1EEEEEviT_T0_T2_T3_T4_T5_)
        /*0b00*/ 	.word	0x00000019


	//----- nvinfo : EIATTR_FRAME_SIZE
	.align		4
.L_520:
        /*0b04*/ 	.byte	0x04, 0x11
        /*0b06*/ 	.short	(.L_522 - .L_521)
	.align		4
.L_521:
        /*0b08*/ 	.word	index@(_ZN2at6native27unrolled_elementwise_kernelINS0_11FillFunctorIN3c1015Float8_e4m3fnuzEEESt5arrayIPcLm1EELi4E23TrivialOffsetCalculatorILi0EjES9_ILi1EjENS0_6memory12LoadWithCastILi0EEENSC_13StoreWithCastILi1EEEEEviT_T0_T2_T3_T4_T5_)
        /*0b0c*/ 	.word	0x00000000


	//----- nvinfo : EIATTR_REGCOUNT
	.align		4
.L_522:
        /*0b10*/ 	.byte	0x04, 0x2f
        /*0b12*/ 	.short	(.L_524 - .L_523)
	.align		4
.L_523:
        /*0b14*/ 	.word	index@(_ZN2at6native18elementwise_kernelILi128ELi4EZNS0_15gpu_kernel_implINS0_11FillFunctorIN3c1015Float8_e4m3fnuzEEEEEvRNS_18TensorIteratorBaseERKT_EUliE_EEviT1_)
        /*0b18*/ 	.word	0x00000018


	//----- nvinfo : EIATTR_FRAME_SIZE
	.align		4
.L_524:
        /*0b1c*/ 	.byte	0x04, 0x11
        /*0b1e*/ 	.short	(.L_526 - .L_525)
	.align		4
.L_525:
        /*0b20*/ 	.word	index@(_ZN2at6native18elementwise_kernelILi128ELi4EZNS0_15gpu_kernel_implINS0_11FillFunctorIN3c1015Float8_e4m3fnuzEEEEEvRNS_18TensorIteratorBaseERKT_EUliE_EEviT1_)
        /*0b24*/ 	.word	0x00000000


	//----- nvinfo : EIATTR_REGCOUNT
	.align		4
.L_526:
        /*0b28*/ 	.byte	0x04, 0x2f
        /*0b2a*/ 	.short	(.L_528 - .L_527)
	.align		4
.L_527:
        /*0b2c*/ 	.word	index@(_ZN2at6native29vectorized_elementwise_kernelILi8ENS0_11FillFunctorIN3c1014Float8_e8m0fnuEEESt5arrayIPcLm1EEEEviT0_T1_)
        /*0b30*/ 	.word	0x0000000a


	//----- nvinfo : EIATTR_FRAME_SIZE
	.align		4
.L_528:
        /*0b34*/ 	.byte	0x04, 0x11
        /*0b36*/ 	.short	(.L_530 - .L_529)
	.align		4
.L_529:
        /*0b38*/ 	.word	index@(_ZN2at6native29vectorized_elementwise_kernelILi8ENS0_11FillFunctorIN3c1014Float8_e8m0fnuEEESt5arrayIPcLm1EEEEviT0_T1_)
        /*0b3c*/ 	.word	0x00000000


	//----- nvinfo : EIATTR_REGCOUNT
	.align		4
.L_530:
        /*0b40*/ 	.byte	0x04, 0x2f
        /*0b42*/ 	.short	(.L_532 - .L_531)
	.align		4
.L_531:
        /*0b44*/ 	.word	index@(_ZN2at6native29vectorized_elementwise_kernelILi4ENS0_11FillFunctorIN3c1014Float8_e8m0fnuEEESt5arrayIPcLm1EEEEviT0_T1_)
        /*0b48*/ 	.word	0x0000000a


	//----- nvinfo : EIATTR_FRAME_SIZE
	.align		4
.L_532:
        /*0b4c*/ 	.byte	0x04, 0x11
        /*0b4e*/ 	.short	(.L_534 - .L_533)
	.align		4
.L_533:
        /*0b50*/ 	.word	index@(_ZN2at6native29vectorized_elementwise_kernelILi4ENS0_11FillFunctorIN3c1014Float8_e8m0fnuEEESt5arrayIPcLm1EEEEviT0_T1_)
        /*0b54*/ 	.word	0x00000000


	//----- nvinfo : EIATTR_REGCOUNT
	.align		4
.L_534:
        /*0b58*/ 	.byte	0x04, 0x2f
        /*0b5a*/ 	.short	(.L_536 - .L_535)
	.align		4
.L_535:
        /*0b5c*/ 	.word	index@(_ZN2at6native29vectorized_elementwise_kernelILi2ENS0_11FillFunctorIN3c1014Float8_e8m0fnuEEESt5arrayIPcLm1EEEEviT0_T1_)
        /*0b60*/ 	.word	0x0000000a


	//----- nvinfo : EIATTR_FRAME_SIZE
	.align		4
.L_536:
        /*0b64*/ 	.byte	0x04, 0x11
        /*0b66*/ 	.short	(.L_538 - .L_537)
	.align		4
.L_537:
        /*0b68*/ 	.word	index@(_ZN2at6native29vectorized_elementwise_kernelILi2ENS0_11FillFunctorIN3c1014Float8_e8m0fnuEEESt5arrayIPcLm1EEEEviT0_T1_)
        /*0b6c*/ 	.word	0x00000000


	//----- nvinfo : EIATTR_REGCOUNT
	.align		4
.L_538:
        /*0b70*/ 	.byte	0x04, 0x2f
        /*0b72*/ 	.short	(.L_540 - .L_539)
	.align		4
.L_539:
        /*0b74*/ 	.word	index@(_ZN2at6native27unrolled_elementwise_kernelINS0_11FillFunctorIN3c1014Float8_e8m0fnuEEESt5arrayIPcLm1EELi4E23TrivialOffsetCalculatorILi0EjES9_ILi1EjENS0_6memory15LoadWithoutCastENSC_16StoreWithoutCastEEEviT_T0_T2_T3_T4_T5_)
        /*0b78*/ 	.word	0x0000000c


	//----- nvinfo : EIATTR_FRAME_SIZE
	.align		4
.L_540:
        /*0b7c*/ 	.byte	0x04, 0x11
        /*0b7e*/ 	.short	(.L_542 - .L_541)
	.align		4
.L_541:
        /*0b80*/ 	.word	index@(_ZN2at6native27unrolled_elementwise_kernelINS0_11FillFunctorIN3c1014Float8_e8m0fnuEEESt5arrayIPcLm1EELi4E23TrivialOffsetCalculatorILi0EjES9_ILi1EjENS0_6memory15LoadWithoutCastENSC_16StoreWithoutCastEEEviT_T0_T2_T3_T4_T5_)
        /*0b84*/ 	.word	0x00000000


	//----- nvinfo : EIATTR_REGCOUNT
	.align		4
.L_542:
        /*0b88*/ 	.byte	0x04, 0x2f
        /*0b8a*/ 	.short	(.L_544 - .L_543)
	.align		4
.L_543:
        /*0b8c*/ 	.word	index@(_ZN2at6native18elementwise_kernelILi128ELi4EZNS0_22gpu_kernel_impl_nocastINS0_11FillFunctorIN3c1014Float8_e8m0fnuEEEEEvRNS_18TensorIteratorBaseERKT_EUliE_EEviT1_)
        /*0b90*/ 	.word	0x0000000b


	//----- nvinfo : EIATTR_FRAME_SIZE
	.align		4
.L_544:
        /*0b94*/ 	.byte	0x04, 0x11
        /*0b96*/ 	.short	(.L_546 - .L_545)
	.align		4
.L_545:
        /*0b98*/ 	.word	index@(_ZN2at6native18elementwise_kernelILi128ELi4EZNS0_22gpu_kernel_impl_nocastINS0_11FillFunctorIN3c1014Float8_e8m0fnuEEEEEvRNS_18TensorIteratorBaseERKT_EUliE_EEviT1_)
        /*0b9c*/ 	.word	0x00000000


	//----- nvinfo : EIATTR_REGCOUNT
	.align		4
.L_546:
        /*0ba0*/ 	.byte	0x04, 0x2f
        /*0ba2*/ 	.short	(.L_548 - .L_547)
	.align		4
.L_547:
        /*0ba4*/ 	.word	index@(_ZN2at6native27unrolled_elementwise_kernelINS0_11FillFunctorIN3c1014Float8_e8m0fnuEEESt5arrayIPcLm1EELi4E23TrivialOffsetCalculatorILi0EjES9_ILi1EjENS0_6memory12LoadWithCastILi0EEENSC_13StoreWithCastILi1EEEEEviT_T0_T2_T3_T4_T5_)
        /*0ba8*/ 	.word	0x00000019


	//----- nvinfo : EIATTR_FRAME_SIZE
	.align		4
.L_548:
        /*0bac*/ 	.byte	0x04, 0x11
        /*0bae*/ 	.short	(.L_550 - .L_549)
	.align		4
.L_549:
        /*0bb0*/ 	.word	index@(_ZN2at6native27unrolled_elementwise_kernelINS0_11FillFunctorIN3c1014Float8_e8m0fnuEEESt5arrayIPcLm1EELi4E23TrivialOffsetCalculatorILi0EjES9_ILi1EjENS0_6memory12LoadWithCastILi0EEENSC_13StoreWithCastILi1EEEEEviT_T0_T2_T3_T4_T5_)
        /*0bb4*/ 	.word	0x00000000


	//----- nvinfo : EIATTR_REGCOUNT
	.align		4
.L_550:
        /*0bb8*/ 	.byte	0x04, 0x2f
        /*0bba*/ 	.short	(.L_552 - .L_551)
	.align		4
.L_551:
        /*0bbc*/ 	.word	index@(_ZN2at6native18elementwise_kernelILi128ELi4EZNS0_15gpu_kernel_implINS0_11FillFunctorIN3c1014Float8_e8m0fnuEEEEEvRNS_18TensorIteratorBaseERKT_EUliE_EEviT1_)
        /*0bc0*/ 	.word	0x00000018


	//----- nvinfo : EIATTR_FRAME_SIZE
	.align		4
.L_552:
        /*0bc4*/ 	.byte	0x04, 0x11
        /*0bc6*/ 	.short	(.L_554 - .L_553)
	.align		4
.L_553:
        /*0bc8*/ 	.word	index@(_ZN2at6native18elementwise_kernelILi128ELi4EZNS0_15gpu_kernel_implINS0_11FillFunctorIN3c1014Float8_e8m0fnuEEEEEvRNS_18TensorIteratorBaseERKT_EUliE_EEviT1_)
        /*0bcc*/ 	.word	0x00000000


	//----- nvinfo : EIATTR_REGCOUNT
	.align		4
.L_554:
        /*0bd0*/ 	.byte	0x04, 0x2f
        /*0bd2*/ 	.short	(.L_556 - .L_555)
	.align		4
.L_555:
        /*0bd4*/ 	.word	index@(_ZN2at6native29vectorized_elementwise_kernelILi8ENS0_11FillFunctorItEESt5arrayIPcLm1EEEEviT0_T1_)
        /*0bd8*/ 	.word	0x0000000c


	//----- nvinfo : EIATTR_FRAME_SIZE
	.align		4
.L_556:
        /*0bdc*/ 	.byte	0x04, 0x11
        /*0bde*/ 	.short	(.L_558 - .L_557)
	.align		4
.L_557:
        /*0be0*/ 	.word	index@(_ZN2at6native29vectorized_elementwise_kernelILi8ENS0_11FillFunctorItEESt5arrayIPcLm1EEEEviT0_T1_)
        /*0be4*/ 	.word	0x00000000


	//----- nvinfo : EIATTR_REGCOUNT
	.align		4
.L_558:
        /*0be8*/ 	.byte	0x04, 0x2f
        /*0bea*/ 	.short	(.L_560 - .L_559)
	.align		4
.L_559:
        /*0bec*/ 	.word	index@(_ZN2at6native29vectorized_elementwise_kernelILi4ENS0_11FillFunctorItEESt5arrayIPcLm1EEEEviT0_T1_)
        /*0bf0*/ 	.word	0x0000000c


	//----- nvinfo : EIATTR_FRAME_SIZE
	.align		4
.L_560:
        /*0bf4*/ 	.byte	0x04, 0x11
        /*0bf6*/ 	.short	(.L_562 - .L_561)
	.align		4
.L_561:
        /*0bf8*/ 	.word	index@(_ZN2at6native29vectorized_elementwise_kernelILi4ENS0_11FillFunctorItEESt5arrayIPcLm1EEEEviT0_T1_)
        /*0bfc*/ 	.word	0x00000000


	//----- nvinfo : EIATTR_REGCOUNT
	.align		4
.L_562:
        /*0c00*/ 	.byte	0x04, 0x2f
        /*0c02*/ 	.short	(.L_564 - .L_563)
	.align		4
.L_563:
        /*0c04*/ 	.word	index@(_ZN2at6native29vectorized_elementwise_kernelILi2ENS0_11FillFunctorItEESt5arrayIPcLm1EEEEviT0_T1_)
        /*0c08*/ 	.word	0x0000000c


	//----- nvinfo : EIATTR_FRAME_SIZE
	.align		4
.L_564:
        /*0c0c*/ 	.byte	0x04, 0x11
        /*0c0e*/ 	.short	(.L_566 - .L_565)
	.align		4
.L_565:
        /*0c10*/ 	.word	index@(_ZN2at6native29vectorized_elementwise_kernelILi2ENS0_11FillFunctorItEESt5arrayIPcLm1EEEEviT0_T1_)
        /*0c14*/ 	.word	0x00000000


	//----- nvinfo : EIATTR_REGCOUNT
	.align		4
.L_566:
        /*0c18*/ 	.byte	0x04, 0x2f
        /*0c1a*/ 	.short	(.L_568 - .L_567)
	.align		4
.L_567:
        /*0c1c*/ 	.word	index@(_ZN2at6native27unrolled_elementwise_kernelINS0_11FillFunctorItEESt5arrayIPcLm1EELi4E23TrivialOffsetCalculatorILi0EjES7_ILi1EjENS0_6memory15LoadWithoutCastENSA_16StoreWithoutCastEEEviT_T0_T2_T3_T4_T5_)
        /*0c20*/ 	.word	0x0000000e


	//----- nvinfo : EIATTR_FRAME_SIZE
	.align		4
.L_568:
        /*0c24*/ 	.byte	0x04, 0x11
        /*0c26*/ 	.short	(.L_570 - .L_569)
	.align		4
.L_569:
        /*0c28*/ 	.word	index@(_ZN2at6native27unrolled_elementwise_kernelINS0_11FillFunctorItEESt5arrayIPcLm1EELi4E23TrivialOffsetCalculatorILi0EjES7_ILi1EjENS0_6memory15LoadWithoutCastENSA_16StoreWithoutCastEEEviT_T0_T2_T3_T4_T5_)
        /*0c2c*/ 	.word	0x00000000


	//----- nvinfo : EIATTR_REGCOUNT
	.align		4
.L_570:
        /*0c30*/ 	.byte	0x04, 0x2f
        /*0c32*/ 	.short	(.L_572 - .L_571)
	.align		4
.L_571:
        /*0c34*/ 	.word	index@(_ZN2at6native18elementwise_kernelILi128ELi4EZNS0_22gpu_kernel_impl_nocastINS0_11FillFunctorItEEEEvRNS_18TensorIteratorBaseERKT_EUliE_EEviT1_)
        /*0c38*/ 	.word	0x0000000b


	//----- nvinfo : EIATTR_FRAME_SIZE
	.align		4
.L_572:
        /*0c3c*/ 	.byte	0x04, 0x11
        /*0c3e*/ 	.short	(.L_574 - .L_573)
	.align		4
.L_573:
        /*0c40*/ 	.word	index@(_ZN2at6native18elementwise_kernelILi128ELi4EZNS0_22gpu_kernel_impl_nocastINS0_11FillFunctorItEEEEvRNS_18TensorIteratorBaseERKT_EUliE_EEviT1_)
        /*0c44*/ 	.word	0x00000000


	//----- nvinfo : EIATTR_REGCOUNT
	.align		4
.L_574:
        /*0c48*/ 	.byte	0x04, 0x2f
        /*0c4a*/ 	.short	(.L_576 - .L_575)
	.align		4
.L_575:
        /*0c4c*/ 	.word	index@(_ZN2at6native27unrolled_elementwise_kernelINS0_11FillFunctorItEESt5arrayIPcLm1EELi4E23TrivialOffsetCalculatorILi0EjES7_ILi1EjENS0_6memory12LoadWithCastILi0EEENSA_13StoreWithCastILi1EEEEEviT_T0_T2_T3_T4_T5_)
        /*0c50*/ 	.word	0x00000018


	//----- nvinfo : EIATTR_FRAME_SIZE
	.align		4
.L_576:
        /*0c54*/ 	.byte	0x04, 0x11
        /*0c56*/ 	.short	(.L_578 - .L_577)
	.align		4
.L_577:
        /*0c58*/ 	.word	index@(_ZN2at6native27unrolled_elementwise_kernelINS0_11FillFunctorItEESt5arrayIPcLm1EELi4E23TrivialOffsetCalculatorILi0EjES7_ILi1EjENS0_6memory12LoadWithCastILi0EEENSA_13StoreWithCastILi1EEEEEviT_T0_T2_T3_T4_T5_)
        /*0c5c*/ 	.word	0x00000000


	//----- nvinfo : EIATTR_REGCOUNT
	.align		4
.L_578:
        /*0c60*/ 	.byte	0x04, 0x2f
        /*0c62*/ 	.short	(.L_580 - .L_579)
	.align		4
.L_579:
        /*0c64*/ 	.word	index@(_ZN2at6native18elementwise_kernelILi128ELi4EZNS0_15gpu_kernel_implINS0_11FillFunctorItEEEEvRNS_18TensorIteratorBaseERKT_EUliE_EEviT1_)
        /*0c68*/ 	.word	0x00000018


	//----- nvinfo : EIATTR_FRAME_SIZE
	.align		4
.L_580:
        /*0c6c*/ 	.byte	0x04, 0x11
        /*0c6e*/ 	.short	(.L_582 - .L_581)
	.align		4
.L_581:
        /*0c70*/ 	.word	index@(_ZN2at6native18elementwise_kernelILi128ELi4EZNS0_15gpu_kernel_implINS0_11FillFunctorItEEEEvRNS_18TensorIteratorBaseERKT_EUliE_EEviT1_)
        /*0c74*/ 	.word	0x00000000


	//----- nvinfo : EIATTR_REGCOUNT
	.align		4
.L_582:
        /*0c78*/ 	.byte	0x04, 0x2f
        /*0c7a*/ 	.short	(.L_584 - .L_583)
	.align		4
.L_583:
        /*0c7c*/ 	.word	index@(_ZN2at6native29vectorized_elementwise_kernelILi8ENS0_11FillFunctorIjEESt5arrayIPcLm1EEEEviT0_T1_)
        /*0c80*/ 	.word	0x0000000e


	//----- nvinfo : EIATTR_FRAME_SIZE
	.align		4
.L_584:
        /*0c84*/ 	.byte	0x04, 0x11
        /*0c86*/ 	.short	(.L_586 - .L_585)
	.align		4
.L_585:
        /*0c88*/ 	.word	index@(_ZN2at6native29vectorized_elementwise_kernelILi8ENS0_11FillFunctorIjEESt5arrayIPcLm1EEEEviT0_T1_)
        /*0c8c*/ 	.word	0x00000000


	//----- nvinfo : EIATTR_REGCOUNT
	.align		4
.L_586:
        /*0c90*/ 	.byte	0x04, 0x2f
        /*0c92*/ 	.short	(.L_588 - .L_587)
	.align		4
.L_587:
        /*0c94*/ 	.word	index@(_ZN2at6native29vectorized_elementwise_kernelILi4ENS0_11FillFunctorIjEESt5arrayIPcLm1EEEEviT0_T1_)
        /*0c98*/ 	.word	0x0000000e


	//----- nvinfo : EIATTR_FRAME_SIZE
	.align		4
.L_588:
        /*0c9c*/ 	.byte	0x04, 0x11
        /*0c9e*/ 	.short	(.L_590 - .L_589)
	.align		4
.L_589:
        /*0ca0*/ 	.word	index@(_ZN2at6native29vectorized_elementwise_kernelILi4ENS0_11FillFunctorIjEESt5arrayIPcLm1EEEEviT0_T1_)
        /*0ca4*/ 	.word	0x00000000


	//----- nvinfo : EIATTR_REGCOUNT
	.align		4
.L_590:
        /*0ca8*/ 	.byte	0x04, 0x2f
        /*0caa*/ 	.short	(.L_592 - .L_591)
	.align		4
.L_591:
        /*0cac*/ 	.word	index@(_ZN2at6native29vectorized_elementwise_kernelILi2ENS0_11FillFunctorIjEESt5arrayIPcLm1EEEEviT0_T1_)
        /*0cb0*/ 	.word	0x0000000e


	//----- nvinfo : EIATTR_FRAME_SIZE
	.align		4
.L_592:
        /*0cb4*/ 	.byte	0x04, 0x11
        /*0cb6*/ 	.short	(.L_594 - .L_593)
	.align		4
.L_593:
        /*0cb8*/ 	.word	index@(_ZN2at6native29vectorized_elementwise_kernelILi2ENS0_11FillFunctorIjEESt5arrayIPcLm1EEEEviT0_T1_)
        /*0cbc*/ 	.word	0x00000000


	//----- nvinfo : EIATTR_REGCOUNT
	.align		4
.L_594:
        /*0cc0*/ 	.byte	0x04, 0x2f
        /*0cc2*/ 	.short	(.L_596 - .L_595)
	.align		4
.L_595:
        /*0cc4*/ 	.word	index@(_ZN2at6native27unrolled_elementwise_kernelINS0_11FillFunctorIjEESt5arrayIPcLm1EELi4E23TrivialOffsetCalculatorILi0EjES7_ILi1EjENS0_6memory15LoadWithoutCastENSA_16StoreWithoutCastEEEviT_T0_T2_T3_T4_T5_)
        /*0cc8*/ 	.word	0x0000000e


	//----- nvinfo : EIATTR_FRAME_SIZE
	.align		4
.L_596:
        /*0ccc*/ 	.byte	0x04, 0x11
        /*0cce*/ 	.short	(.L_598 - .L_597)
	.align		4
.L_597:
        /*0cd0*/ 	.word	index@(_ZN2at6native27unrolled_elementwise_kernelINS0_11FillFunctorIjEESt5arrayIPcLm1EELi4E23TrivialOffsetCalculatorILi0EjES7_ILi1EjENS0_6memory15LoadWithoutCastENSA_16StoreWithoutCastEEEviT_T0_T2_T3_T4_T5_)
        /*0cd4*/ 	.word	0x00000000


	//----- nvinfo : EIATTR_REGCOUNT
	.align		4
.L_598:
        /*0cd8*/ 	.byte	0x04, 0x2f
        /*0cda*/ 	.short	(.L_600 - .L_599)
	.align		4
.L_599:
        /*0cdc*/ 	.word	index@(_ZN2at6native18elementwise_kernelILi128ELi2EZNS0_22gpu_kernel_impl_nocastINS0_11FillFunctorIjEEEEvRNS_18TensorIteratorBaseERKT_EUliE_EEviT1_)
        /*0ce0*/ 	.word	0x0000000b


	//----- nvinfo : EIATTR_FRAME_SIZE
	.align		4
.L_600:
        /*0ce4*/ 	.byte	0x04, 0x11
        /*0ce6*/ 	.short	(.L_602 - .L_601)
	.align		4
.L_601:
        /*0ce8*/ 	.word	index@(_ZN2at6native18elementwise_kernelILi128ELi2EZNS0_22gpu_kernel_impl_nocastINS0_11FillFunctorIjEEEEvRNS_18TensorIteratorBaseERKT_EUliE_EEviT1_)
        /*0cec*/ 	.word	0x00000000


	//----- nvinfo : EIATTR_REGCOUNT
	.align		4
.L_602:
        /*0cf0*/ 	.byte	0x04, 0x2f
        /*0cf2*/ 	.short	(.L_604 - .L_603)
	.align		4
.L_603:
        /*0cf4*/ 	.word	index@(_ZN2at6native27unrolled_elementwise_kernelINS0_11FillFunctorIjEESt5arrayIPcLm1EELi4E23TrivialOffsetCalculatorILi0EjES7_ILi1EjENS0_6memory12LoadWithCastILi0EEENSA_13StoreWithCastILi1EEEEEviT_T0_T2_T3_T4_T5_)
        /*0cf8*/ 	.word	0x00000018


	//----- nvinfo : EIATTR_FRAME_SIZE
	.align		4
.L_604:
        /*0cfc*/ 	.byte	0x04, 0x11
        /*0cfe*/ 	.short	(.L_606 - .L_605)
	.align		4
.L_605:
        /*0d00*/ 	.word	index@(_ZN2at6native27unrolled_elementwise_kernelINS0_11FillFunctorIjEESt5arrayIPcLm1EELi4E23TrivialOffsetCalculatorILi0EjES7_ILi1EjENS0_6memory12LoadWithCastILi0EEENSA_13StoreWithCastILi1EEEEEviT_T0_T2_T3_T4_T5_)
        /*0d04*/ 	.word	0x00000000


	//----- nvinfo : EIATTR_REGCOUNT
	.align		4
.L_606:
        /*0d08*/ 	.byte	0x04, 0x2f
        /*0d0a*/ 	.short	(.L_608 - .L_607)
	.align		4
.L_607:
        /*0d0c*/ 	.word	index@(_ZN2at6native18elementwise_kernelILi128ELi4EZNS0_15gpu_kernel_implINS0_11FillFunctorIjEEEEvRNS_18TensorIteratorBaseERKT_EUliE_EEviT1_)
        /*0d10*/ 	.word	0x00000018


	//----- nvinfo : EIATTR_FRAME_SIZE
	.align		4
.L_608:
        /*0d14*/ 	.byte	0x04, 0x11
        /*0d16*/ 	.short	(.L_610 - .L_609)
	.align		4
.L_609:
        /*0d18*/ 	.word	index@(_ZN2at6native18elementwise_kernelILi128ELi4EZNS0_15gpu_kernel_implINS0_11FillFunctorIjEEEEvRNS_18TensorIteratorBaseERKT_EUliE_EEviT1_)
        /*0d1c*/ 	.word	0x00000000


	//----- nvinfo : EIATTR_REGCOUNT
	.align		4
.L_610:
        /*0d20*/ 	.byte	0x04, 0x2f
        /*0d22*/ 	.short	(.L_612 - .L_611)
	.align		4
.L_611:
        /*0d24*/ 	.word	index@(_ZN2at6native29vectorized_elementwise_kernelILi8ENS0_11FillFunctorImEESt5arrayIPcLm1EEEEviT0_T1_)
        /*0d28*/ 	.word	0x00000016


	//----- nvinfo : EIATTR_FRAME_SIZE
	.align		4
.L_612:
        /*0d2c*/ 	.byte	0x04, 0x11
        /*0d2e*/ 	.short	(.L_614 - .L_613)
	.align		4
.L_613:
        /*0d30*/ 	.word	index@(_ZN2at6native29vectorized_elementwise_kernelILi8ENS0_11FillFunctorImEESt5arrayIPcLm1EEEEviT0_T1_)
        /*0d34*/ 	.word	0x00000000


	//----- nvinfo : EIATTR_REGCOUNT
	.align		4
.L_614:
        /*0d38*/ 	.byte	0x04, 0x2f
        /*0d3a*/ 	.short	(.L_616 - .L_615)
	.align		4
.L_615:
        /*0d3c*/ 	.word	index@(_ZN2at6native29vectorized_elementwise_kernelILi4ENS0_11FillFunctorImEESt5arrayIPcLm1EEEEviT0_T1_)
        /*0d40*/ 	.word	0x00000016


	//----- nvinfo : EIATTR_FRAME_SIZE
	.align		4
.L_616:
        /*0d44*/ 	.byte	0x04, 0x11
        /*0d46*/ 	.short	(.L_618 - .L_617)
	.align		4
.L_617:
        /*0d48*/ 	.word	index@(_ZN2at6native29vectorized_elementwise_kernelILi4ENS0_11FillFunctorImEESt5arrayIPcLm1EEEEviT0_T1_)
        /*0d4c*/ 	.word	0x00000000


	//----- nvinfo : EIATTR_REGCOUNT
	.align		4
.L_618:
        /*0d50*/ 	.byte	0x04, 0x2f
        /*0d52*/ 	.short	(.L_620 - .L_619)
	.align		4
.L_619:
        /*0d54*/ 	.word	index@(_ZN2at6native29vectorized_elementwise_kernelILi2ENS0_11FillFunctorImEESt5arrayIPcLm1EEEEviT0_T1_)
        /*0d58*/ 	.word	0x00000016


	//----- nvinfo : EIATTR_FRAME_SIZE
	.align		4
.L_620:
        /*0d5c*/ 	.byte	0x04, 0x11
        /*0d5e*/ 	.short	(.L_622 - .L_621)
	.align		4
.L_621:
        /*0d60*/ 	.word	index@(_ZN2at6native29vectorized_elementwise_kernelILi2ENS0_11FillFunctorImEESt5arrayIPcLm1EEEEviT0_T1_)
        /*0d64*/ 	.word	0x00000000


	//----- nvinfo : EIATTR_REGCOUNT
	.align		4
.L_622:
        /*0d68*/ 	.byte	0x04, 0x2f
        /*0d6a*/ 	.short	(.L_624 - .L_623)
	.align		4
.L_623:
        /*0d6c*/ 	.word	index@(_ZN2at6native27unrolled_elementwise_kernelINS0_11FillFunctorImEESt5arrayIPcLm1EELi4E23TrivialOffsetCalculatorILi0EjES7_ILi1EjENS0_6memory15LoadWithoutCastENSA_16StoreWithoutCastEEEviT_T0_T2_T3_T4_T5_)
        /*0d70*/ 	.word	0x0000000e


	//----- nvinfo : EIATTR_FRAME_SIZE
	.align		4
.L_624:
        /*0d74*/ 	.byte	0x04, 0x11
        /*0d76*/ 	.short	(.L_626 - .L_625)
	.align		4
.L_625:
        /*0d78*/ 	.word	index@(_ZN2at6native27unrolled_elementwise_kernelINS0_11FillFunctorImEESt5arrayIPcLm1EELi4E23TrivialOffsetCalculatorILi0EjES7_ILi1EjENS0_6memory15LoadWithoutCastENSA_16StoreWithoutCastEEEviT_T0_T2_T3_T4_T5_)
        /*0d7c*/ 	.word	0x00000000


	//----- nvinfo : EIATTR_REGCOUNT
	.align		4
.L_626:
        /*0d80*/ 	.byte	0x04, 0x2f
        /*0d82*/ 	.short	(.L_628 - .L_627)
	.align		4
.L_627:
        /*0d84*/ 	.word	index@(_ZN2at6native18elementwise_kernelILi128ELi2EZNS0_22gpu_kernel_impl_nocastINS0_11FillFunctorImEEEEvRNS_18TensorIteratorBaseERKT_EUliE_EEviT1_)
        /*0d88*/ 	.word	0x0000000b


	//----- nvinfo : EIATTR_FRAME_SIZE
	.align		4
.L_628:
        /*0d8c*/ 	.byte	0x04, 0x11
        /*0d8e*/ 	.short	(.L_630 - .L_629)
	.align		4
.L_629:
        /*0d90*/ 	.word	index@(_ZN2at6native18elementwise_kernelILi128ELi2EZNS0_22gpu_kernel_impl_nocastINS0_11FillFunctorImEEEEvRNS_18TensorIteratorBaseERKT_EUliE_EEviT1_)
        /*0d94*/ 	.word	0x00000000


	//----- nvinfo : EIATTR_REGCOUNT
	.align		4
.L_630:
        /*0d98*/ 	.byte	0x04, 0x2f
        /*0d9a*/ 	.short	(.L_632 - .L_631)
	.align		4
.L_631:
        /*0d9c*/ 	.word	index@(_ZN2at6native27unrolled_elementwise_kernelINS0_11FillFunctorImEESt5arrayIPcLm1EELi4E23TrivialOffsetCalculatorILi0EjES7_ILi1EjENS0_6memory12LoadWithCastILi0EEENSA_13StoreWithCastILi1EEEEEviT_T0_T2_T3_T4_T5_)
        /*0da0*/ 	.word	0x00000018


	//----- nvinfo : EIATTR_FRAME_SIZE
	.align		4
.L_632:
        /*0da4*/ 	.byte	0x04, 0x11
        /*0da6*/ 	.short	(.L_634 - .L_633)
	.align		4
.L_633:
        /*0da8*/ 	.word	index@(_ZN2at6native27unrolled_elementwise_kernelINS0_11FillFunctorImEESt5arrayIPcLm1EELi4E23TrivialOffsetCalculatorILi0EjES7_ILi1EjENS0_6memory12LoadWithCastILi0EEENSA_13StoreWithCastILi1EEEEEviT_T0_T2_T3_T4_T5_)
        /*0dac*/ 	.word	0x00000000


	//----- nvinfo : EIATTR_REGCOUNT
	.align		4
.L_634:
        /*0db0*/ 	.byte	0x04, 0x2f
        /*0db2*/ 	.short	(.L_636 - .L_635)
	.align		4
.L_635:
        /*0db4*/ 	.word	index@(_ZN2at6native18elementwise_kernelILi128ELi4EZNS0_15gpu_kernel_implINS0_11FillFunctorImEEEEvRNS_18TensorIteratorBaseERKT_EUliE_EEviT1_)
        /*0db8*/ 	.word	0x00000018


	//----- nvinfo : EIATTR_FRAME_SIZE
	.align		4
.L_636:
        /*0dbc*/ 	.byte	0x04, 0x11
        /*0dbe*/ 	.short	(.L_638 - .L_637)
	.align		4
.L_637:
        /*0dc0*/ 	.word	index@(_ZN2at6native18elementwise_kernelILi128ELi4EZNS0_15gpu_kernel_implINS0_11FillFunctorImEEEEvRNS_18TensorIteratorBaseERKT_EUliE_EEviT1_)
        /*0dc4*/ 	.word	0x00000000


	//----- nvinfo : EIATTR_MIN_STACK_SIZE
	.align		4
.L_638:
        /*0dc8*/ 	.byte	0x04, 0x12
        /*0dca*/ 	.short	(.L_640 - .L_639)
	.align		4
.L_639:
        /*0dcc*/ 	.word	index@(_ZN2at6native18elementwise_kernelILi128ELi4EZNS0_15gpu_kernel_implINS0_11FillFunctorImEEEEvRNS_18TensorIteratorBaseERKT_EUliE_EEviT1_)
        /*0dd0*/ 	.word	0x00000000


	//----- nvinfo : EIATTR_MIN_STACK_SIZE
	.align		4
.L_640:
        /*0dd4*/ 	.byte	0x04, 0x12
        /*0dd6*/ 	.short	(.L_642 - .L_641)
	.align		4
.L_641:
        /*0dd8*/ 	.word	index@(_ZN2at6native27unrolled_elementwise_kernelINS0_11FillFunctorImEESt5arrayIPcLm1EELi4E23TrivialOffsetCalculatorILi0EjES7_ILi1EjENS0_6memory12LoadWithCastILi0EEENSA_13StoreWithCastILi1EEEEEviT_T0_T2_T3_T4_T5_)
        /*0ddc*/ 	.word	0x00000000


	//----- nvinfo : EIATTR_MIN_STACK_SIZE
	.align		4
.L_642:
        /*0de0*/ 	.byte	0x04, 0x12
        /*0de2*/ 	.short	(.L_644 - .L_643)
	.align		4
.L_643:
        /*0de4*/ 	.word	index@(_ZN2at6native18elementwise_kernelILi128ELi2EZNS0_22gpu_kernel_impl_nocastINS0_11FillFunctorImEEEEvRNS_18TensorIteratorBaseERKT_EUliE_EEviT1_)
        /*0de8*/ 	.word	0x00000000


	//----- nvinfo : EIATTR_MIN_STACK_SIZE
	.align		4
.L_644:
        /*0dec*/ 	.byte	0x04, 0x12
        /*0dee*/ 	.short	(.L_646 - .L_645)
	.align		4
.L_645:
        /*0df0*/ 	.word	index@(_ZN2at6native27unrolled_elementwise_kernelINS0_11FillFunctorImEESt5arrayIPcLm1EELi4E23TrivialOffsetCalculatorILi0EjES7_ILi1EjENS0_6memory15LoadWithoutCastENSA_16StoreWithoutCastEEEviT_T0_T2_T3_T4_T5_)
        /*0df4*/ 	.word	0x00000000


	//----- nvinfo : EIATTR_MIN_STACK_SIZE
	.align		4
.L_646:
        /*0df8*/ 	.byte	0x04, 0x12
        /*0dfa*/ 	.short	(.L_648 - .L_647)
	.align		4
.L_647:
        /*0dfc*/ 	.word	index@(_ZN2at6native29vectorized_elementwise_kernelILi2ENS0_11FillFunctorImEESt5arrayIPcLm1EEEEviT0_T1_)
        /*0e00*/ 	.word	0x00000000


	//----- nvinfo : EIATTR_MIN_STACK_SIZE
	.align		4
.L_648:
        /*0e04*/ 	.byte	0x04, 0x12
        /*0e06*/ 	.short	(.L_650 - .L_649)
	.align		4
.L_649:
        /*0e08*/ 	.word	index@(_ZN2at6native29vectorized_elementwise_kernelILi4ENS0_11FillFunctorImEESt5arrayIPcLm1EEEEviT0_T1_)
        /*0e0c*/ 	.word	0x00000000


	//----- nvinfo : EIATTR_MIN_STACK_SIZE
	.align		4
.L_650:
        /*0e10*/ 	.byte	0x04, 0x12
        /*0e12*/ 	.short	(.L_652 - .L_651)
	.align		4
.L_651:
        /*0e14*/ 	.word	index@(_ZN2at6native29vectorized_elementwise_kernelILi8ENS0_11FillFunctorImEESt5arrayIPcLm1EEEEviT0_T1_)
        /*0e18*/ 	.word	0x00000000


	//----- nvinfo : EIATTR_MIN_STACK_SIZE
	.align		4
.L_652:
        /*0e1c*/ 	.byte	0x04, 0x12
        /*0e1e*/ 	.short	(.L_654 - .L_653)
	.align		4
.L_653:
        /*0e20*/ 	.word	index@(_ZN2at6native18elementwise_kernelILi128ELi4EZNS0_15gpu_kernel_implINS0_11FillFunctorIjEEEEvRNS_18TensorIteratorBaseERKT_EUliE_EEviT1_)
        /*0e24*/ 	.word	0x00000000


	//----- nvinfo : EIATTR_MIN_STACK_SIZE
	.align		4
.L_654:
        /*0e28*/ 	.byte	0x04, 0x12
        /*0e2a*/ 	.short	(.L_656 - .L_655)
	.align		4
.L_655:
        /*0e2c*/ 	.word	index@(_ZN2at6native27unrolled_elementwise_kernelINS0_11FillFunctorIjEESt5arrayIPcLm1EELi4E23TrivialOffsetCalculatorILi0EjES7_ILi1EjENS0_6memory12LoadWithCastILi0EEENSA_13StoreWithCastILi1EEEEEviT_T0_T2_T3_T4_T5_)
        /*0e30*/ 	.word	0x00000000


	//----- nvinfo : EIATTR_MIN_STACK_SIZE
	.align		4
.L_656:
        /*0e34*/ 	.byte	0x04, 0x12
        /*0e36*/ 	.short	(.L_658 - .L_657)
	.align		4
.L_657:
        /*0e38*/ 	.word	index@(_ZN2at6native18elementwise_kernelILi128ELi2EZNS0_22gpu_kernel_impl_nocastINS0_11FillFunctorIjEEEEvRNS_18TensorIteratorBaseERKT_EUliE_EEviT1_)
        /*0e3c*/ 	.word	0x00000000


	//----- nvinfo : EIATTR_MIN_STACK_SIZE
	.align		4
.L_658:
        /*0e40*/ 	.byte	0x04, 0x12
        /*0e42*/ 	.short	(.L_660 - .L_659)
	.align		4
.L_659:
        /*0e44*/ 	.word	index@(_ZN2at6native27unrolled_elementwise_kernelINS0_11FillFunctorIjEESt5arrayIPcLm1EELi4E23TrivialOffsetCalculatorILi0EjES7_ILi1EjENS0_6memory15LoadWithoutCastENSA_16StoreWithoutCastEEEviT_T0_T2_T3_T4_T5_)
        /*0e48*/ 	.word	0x00000000


	//----- nvinfo : EIATTR_MIN_STACK_SIZE
	.align		4
.L_660:
        /*0e4c*/ 	.byte	0x04, 0x12
        /*0e4e*/ 	.short	(.L_662 - .L_661)
	.align		4
.L_661:
        /*0e50*/ 	.word	index@(_ZN2at6native29vectorized_elementwise_kernelILi2ENS0_11FillFunctorIjEESt5arrayIPcLm1EEEEviT0_T1_)
        /*0e54*/ 	.word	0x00000000


	//----- nvinfo : EIATTR_MIN_STACK_SIZE
	.align		4
.L_662:
        /*0e58*/ 	.byte	0x04, 0x12
        /*0e5a*/ 	.short	(.L_664 - .L_663)
	.align		4
.L_663:
        /*0e5c*/ 	.word	index@(_ZN2at6native29vectorized_elementwise_kernelILi4ENS0_11FillFunctorIjEESt5arrayIPcLm1EEEEviT0_T1_)
        /*0e60*/ 	.word	0x00000000


	//----- nvinfo : EIATTR_MIN_STACK_SIZE
	.align		4
.L_664:
        /*0e64*/ 	.byte	0x04, 0x12
        /*0e66*/ 	.short	(.L_666 - .L_665)
	.align		4
.L_665:
        /*0e68*/ 	.word	index@(_ZN2at6native29vectorized_elementwise_kernelILi8ENS0_11FillFunctorIjEESt5arrayIPcLm1EEEEviT0_T1_)
        /*0e6c*/ 	.word	0x00000000


	//----- nvinfo : EIATTR_MIN_STACK_SIZE
	.align		4
.L_666:
        /*0e70*/ 	.byte	0x04, 0x12
        /*0e72*/ 	.short	(.L_668 - .L_667)
	.align		4
.L_667:
        /*0e74*/ 	.word	index@(_ZN2at6native18elementwise_kernelILi128ELi4EZNS0_15gpu_kernel_implINS0_11FillFunctorItEEEEvRNS_18TensorIteratorBaseERKT_EUliE_EEviT1_)
        /*0e78*/ 	.word	0x00000000


	//----- nvinfo : EIATTR_MIN_STACK_SIZE
	.align		4
.L_668:
        /*0e7c*/ 	.byte	0x04, 0x12
        /*0e7e*/ 	.short	(.L_670 - .L_669)
	.align		4
.L_669:
        /*0e80*/ 	.word	index@(_ZN2at6native27unrolled_elementwise_kernelINS0_11FillFunctorItEESt5arrayIPcLm1EELi4E23TrivialOffsetCalculatorILi0EjES7_ILi1EjENS0_6memory12LoadWithCastILi0EEENSA_13StoreWithCastILi1EEEEEviT_T0_T2_T3_T4_T5_)
        /*0e84*/ 	.word	0x00000000


	//----- nvinfo : EIATTR_MIN_STACK_SIZE
	.align		4
.L_670:
        /*0e88*/ 	.byte	0x04, 0x12
        /*0e8a*/ 	.short	(.L_672 - .L_671)
	.align		4
.L_671:
        /*0e8c*/ 	.word	index@(_ZN2at6native18elementwise_kernelILi128ELi4EZNS0_22gpu_kernel_impl_nocastINS0_11FillFunctorItEEEEvRNS_18TensorIteratorBaseERKT_EUliE_EEviT1_)
        /*0e90*/ 	.word	0x00000000


	//----- nvinfo : EIATTR_MIN_STACK_SIZE
	.align		4
.L_672:
        /*0e94*/ 	.byte	0x04, 0x12
        /*0e96*/ 	.short	(.L_674 - .L_673)
	.align		4
.L_673:
        /*0e98*/ 	.word	index@(_ZN2at6native27unrolled_elementwise_kernelINS0_11FillFunctorItEESt5arrayIPcLm1EELi4E23TrivialOffsetCalculatorILi0EjES7_ILi1EjENS0_6memory15LoadWithoutCastENSA_16StoreWithoutCastEEEviT_T0_T2_T3_T4_T5_)
        /*0e9c*/ 	.word	0x00000000


	//----- nvinfo : EIATTR_MIN_STACK_SIZE
	.align		4
.L_674:
        /*0ea0*/ 	.byte	0x04, 0x12
        /*0ea2*/ 	.short	(.L_676 - .L_675)
	.align		4
.L_675:
        /*0ea4*/ 	.word	index@(_ZN2at6native29vectorized_elementwise_kernelILi2ENS0_11FillFunctorItEESt5arrayIPcLm1EEEEviT0_T1_)
        /*0ea8*/ 	.word	0x00000000


	//----- nvinfo : EIATTR_MIN_STACK_SIZE
	.align		4
.L_676:
        /*0eac*/ 	.byte	0x04, 0x12
        /*0eae*/ 	.short	(.L_678 - .L_677)
	.align		4
.L_677:
        /*0eb0*/ 	.word	index@(_ZN2at6native29vectorized_elementwise_kernelILi4ENS0_11FillFunctorItEESt5arrayIPcLm1EEEEviT0_T1_)
        /*0eb4*/ 	.word	0x00000000


	//----- nvinfo : EIATTR_MIN_STACK_SIZE
	.align		4
.L_678:
        /*0eb8*/ 	.byte	0x04, 0x12
        /*0eba*/ 	.short	(.L_680 - .L_679)
	.align		4
.L_679:
        /*0ebc*/ 	.word	index@(_ZN2at6native29vectorized_elementwise_kernelILi8ENS0_11FillFunctorItEESt5arrayIPcLm1EEEEviT0_T1_)
        /*0ec0*/ 	.word	0x00000000


	//----- nvinfo : EIATTR_MIN_STACK_SIZE
	.align		4
.L_680:
        /*0ec4*/ 	.byte	0x04, 0x12
        /*0ec6*/ 	.short	(.L_682 - .L_681)
	.align		4
.L_681:
        /*0ec8*/ 	.word	index@(_ZN2at6native18elementwise_kernelILi128ELi4EZNS0_15gpu_kernel_implINS0_11FillFunctorIN3c1014Float8_e8m0fnuEEEEEvRNS_18TensorIteratorBaseERKT_EUliE_EEviT1_)
        /*0ecc*/ 	.word	0x00000000


	//----- nvinfo : EIATTR_MIN_STACK_SIZE
	.align		4
.L_682:
        /*0ed0*/ 	.byte	0x04, 0x12
        /*0ed2*/ 	.short	(.L_684 - .L_683)
	.align		4
.L_683:
        /*0ed4*/ 	.word	index@(_ZN2at6native27unrolled_elementwise_kernelINS0_11FillFunctorIN3c1014Float8_e8m0fnuEEESt5arrayIPcLm1EELi4E23TrivialOffsetCalculatorILi0EjES9_ILi1EjENS0_6memory12LoadWithCastILi0EEENSC_13StoreWithCastILi1EEEEEviT_T0_T2_T3_T4_T5_)
        /*0ed8*/ 	.word	0x00000000


	//----- nvinfo : EIATTR_MIN_STACK_SIZE
	.align		4
.L_684:
        /*0edc*/ 	.byte	0x04, 0x12
        /*0ede*/ 	.short	(.L_686 - .L_685)
	.align		4
.L_685:
        /*0ee0*/ 	.word	index@(_ZN2at6native18elementwise_kernelILi128ELi4EZNS0_22gpu_kernel_impl_nocastINS0_11FillFunctorIN3c1014Float8_e8m0fnuEEEEEvRNS_18TensorIteratorBaseERKT_EUliE_EEviT1_)
        /*0ee4*/ 	.word	0x00000000


	//----- nvinfo : EIATTR_MIN_STACK_SIZE
	.align		4
.L_686:
        /*0ee8*/ 	.byte	0x04, 0x12
        /*0eea*/ 	.short	(.L_688 - .L_687)
	.align		4
.L_687:
        /*0eec*/ 	.word	index@(_ZN2at6native27unrolled_elementwise_kernelINS0_11FillFunctorIN3c1014Float8_e8m0fnuEEESt5arrayIPcLm1EELi4E23TrivialOffsetCalculatorILi0EjES9_ILi1EjENS0_6memory15LoadWithoutCastENSC_16StoreWithoutCastEEEviT_T0_T2_T3_T4_T5_)
        /*0ef0*/ 	.word	0x00000000


	//----- nvinfo : EIATTR_MIN_STACK_SIZE
	.align		4
.L_688:
        /*0ef4*/ 	.byte	0x04, 0x12
        /*0ef6*/ 	.short	(.L_690 - .L_689)
	.align		4
.L_689:
        /*0ef8*/ 	.word	index@(_ZN2at6native29vectorized_elementwise_kernelILi2ENS0_11FillFunctorIN3c1014Float8_e8m0fnuEEESt5arrayIPcLm1EEEEviT0_T1_)
        /*0efc*/ 	.word	0x00000000


	//----- nvinfo : EIATTR_MIN_STACK_SIZE
	.align		4
.L_690:
        /*0f00*/ 	.byte	0x04, 0x12
        /*0f02*/ 	.short	(.L_692 - .L_691)
	.align		4
.L_691:
        /*0f04*/ 	.word	index@(_ZN2at6native29vectorized_elementwise_kernelILi4ENS0_11FillFunctorIN3c1014Float8_e8m0fnuEEESt5arrayIPcLm1EEEEviT0_T1_)
        /*0f08*/ 	.word	0x00000000


	//----- nvinfo : EIATTR_MIN_STACK_SIZE
	.align		4
.L_692:
        /*0f0c*/ 	.byte	0x04, 0x12
        /*0f0e*/ 	.short	(.L_694 - .L_693)
	.align		4
.L_693:
        /*0f10*/ 	.word	index@(_ZN2at6native29vectorized_elementwise_kernelILi8ENS0_11FillFunctorIN3c1014Float8_e8m0fnuEEESt5arrayIPcLm1EEEEviT0_T1_)
        /*0f14*/ 	.word	0x00000000


	//----- nvinfo : EIATTR_MIN_STACK_SIZE
	.align		4
.L_694:
        /*0f18*/ 	.byte	0x04, 0x12
        /*0f1a*/ 	.short	(.L_696 - .L_695)
	.align		4
.L_695:
        /*0f1c*/ 	.word	index@(_ZN2at6native18elementwise_kernelILi128ELi4EZNS0_15gpu_kernel_implINS0_11FillFunctorIN3c1015Float8_e4m3fnuzEEEEEvRNS_18TensorIteratorBaseERKT_EUliE_EEviT1_)
        /*0f20*/ 	.word	0x00000000


	//----- nvinfo : EIATTR_MIN_STACK_SIZE
	.align		4
.L_696:
        /*0f24*/ 	.byte	0x04, 0x12
        /*0f26*/ 	.short	(.L_698 - .L_697)
	.align		4
.L_697:
        /*0f28*/ 	.word	index@(_ZN2at6native27unrolled_elementwise_kernelINS0_11FillFunctorIN3c1015Float8_e4m3fnuzEEESt5arrayIPcLm1EELi4E23TrivialOffsetCalculatorILi0EjES9_ILi1EjENS0_6memory12LoadWithCastILi0EEENSC_13StoreWithCastILi1EEEEEviT_T0_T2_T3_T4_T5_)
        /*0f2c*/ 	.word	0x00000000


	//----- nvinfo : EIATTR_MIN_STACK_SIZE
	.align		4
.L_698:
        /*0f30*/ 	.byte	0x04, 0x12
        /*0f32*/ 	.short	(.L_700 - .L_699)
	.align		4
.L_699:
        /*0f34*/ 	.word	index@(_ZN2at6native18elementwise_kernelILi128ELi4EZNS0_22gpu_kernel_impl_nocastINS0_11FillFunctorIN3c1015Float8_e4m3fnuzEEEEEvRNS_18TensorIteratorBaseERKT_EUliE_EEviT1_)
        /*0f38*/ 	.word	0x00000000


	//----- nvinfo : EIATTR_MIN_STACK_SIZE
	.align		4
.L_700:
        /*0f3c*/ 	.byte	0x04, 0x12
        /*0f3e*/ 	.short	(.L_702 - .L_701)
	.align		4
.L_701:
        /*0f40*/ 	.word	index@(_ZN2at6native27unrolled_elementwise_kernelINS0_11FillFunctorIN3c1015Float8_e4m3fnuzEEESt5arrayIPcLm1EELi4E23TrivialOffsetCalculatorILi0EjES9_ILi1EjENS0_6memory15LoadWithoutCastENSC_16StoreWithoutCastEEEviT_T0_T2_T3_T4_T5_)
        /*0f44*/ 	.word	0x00000000


	//----- nvinfo : EIATTR_MIN_STACK_SIZE
	.align		4
.L_702:
        /*0f48*/ 	.byte	0x04, 0x12
        /*0f4a*/ 	.short	(.L_704 - .L_703)
	.align		4
.L_703:
        /*0f4c*/ 	.word	index@(_ZN2at6native29vectorized_elementwise_kernelILi2ENS0_11FillFunctorIN3c1015Float8_e4m3fnuzEEESt5arrayIPcLm1EEEEviT0_T1_)
        /*0f50*/ 	.word	0x00000000


	//----- nvinfo : EIATTR_MIN_STACK_SIZE
	.align		4
.L_704:
        /*0f54*/ 	.byte	0x04, 0x12
        /*0f56*/ 	.short	(.L_706 - .L_705)
	.align		4
.L_705:
        /*0f58*/ 	.word	index@(_ZN2at6native29vectorized_elementwise_kernelILi4ENS0_11FillFunctorIN3c1015Float8_e4m3fnuzEEESt5arrayIPcLm1EEEEviT0_T1_)
        /*0f5c*/ 	.word	0x00000000


	//----- nvinfo : EIATTR_MIN_STACK_SIZE
	.align		4
.L_706:
        /*0f60*/ 	.byte	0x04, 0x12
        /*0f62*/ 	.short	(.L_708 - .L_707)
	.align		4
.L_707:
        /*0f64*/ 	.word	index@(_ZN2at6native29vectorized_elementwise_kernelILi8ENS0_11FillFunctorIN3c1015Float8_e4m3fnuzEEESt5arrayIPcLm1EEEEviT0_T1_)
        /*0f68*/ 	.word	0x00000000


	//----- nvinfo : EIATTR_MIN_STACK_SIZE
	.align		4
.L_708:
        /*0f6c*/ 	.byte	0x04, 0x12
        /*0f6e*/ 	.short	(.L_710 - .L_709)
	.align		4
.L_709:
        /*0f70*/ 	.word	index@(_ZN2at6native18elementwise_kernelILi128ELi4EZNS0_15gpu_kernel_implINS0_11FillFunctorIN3c1013Float8_e4m3fnEEEEEvRNS_18TensorIteratorBaseERKT_EUliE_EEviT1_)
        /*0f74*/ 	.word	0x00000000


	//----- nvinfo : EIATTR_MIN_STACK_SIZE
	.align		4
.L_710:
        /*0f78*/ 	.byte	0x04, 0x12
        /*0f7a*/ 	.short	(.L_712 - .L_711)
	.align		4
.L_711:
        /*0f7c*/ 	.word	index@(_ZN2at6native27unrolled_elementwise_kernelINS0_11FillFunctorIN3c1013Float8_e4m3fnEEESt5arrayIPcLm1EELi4E23TrivialOffsetCalculatorILi0EjES9_ILi1EjENS0_6memory12LoadWithCastILi0EEENSC_13StoreWithCastILi1EEEEEviT_T0_T2_T3_T4_T5_)
        /*0f80*/ 	.word	0x00000000


	//----- nvinfo : EIATTR_MIN_STACK_SIZE
	.align		4
.L_712:
        /*0f84*/ 	.byte	0x04, 0x12
        /*0f86*/ 	.short	(.L_714 - .L_713)
	.align		4
.L_713:
        /*0f88*/ 	.word	index@(_ZN2at6native18elementwise_kernelILi128ELi4EZNS0_22gpu_kernel_impl_nocastINS0_11FillFunctorIN3c1013Float8_e4m3fnEEEEEvRNS_18TensorIteratorBaseERKT_EUliE_EEviT1_)
        /*0f8c*/ 	.word	0x00000000


	//----- nvinfo : EIATTR_MIN_STACK_SIZE
	.align		4
.L_714:
        /*0f90*/ 	.byte	0x04, 0x12
        /*0f92*/ 	.short	(.L_716 - .L_715)
	.align		4
.L_715:
        /*0f94*/ 	.word	index@(_ZN2at6native27unrolled_elementwise_kernelINS0_11FillFunctorIN3c1013Float8_e4m3fnEEESt5arrayIPcLm1EELi4E23TrivialOffsetCalculatorILi0EjES9_ILi1EjENS0_6memory15LoadWithoutCastENSC_16StoreWithoutCastEEEviT_T0_T2_T3_T4_T5_)
        /*0f98*/ 	.word	0x00000000


	//----- nvinfo : EIATTR_MIN_STACK_SIZE
	.align		4
.L_716:
        /*0f9c*/ 	.byte	0x04, 0x12
        /*0f9e*/ 	.short	(.L_718 - .L_717)
	.align		4
.L_717:
        /*0fa0*/ 	.word	index@(_ZN2at6native29vectorized_elementwise_kernelILi2ENS0_11FillFunctorIN3c1013Float8_e4m3fnEEESt5arrayIPcLm1EEEEviT0_T1_)
        /*0fa4*/ 	.word	0x00000000


	//----- nvinfo : EIATTR_MIN_STACK_SIZE
	.align		4
.L_718:
        /*0fa8*/ 	.byte	0x04, 0x12
        /*0faa*/ 	.short	(.L_720 - .L_719)
	.align		4
.L_719:
        /*0fac*/ 	.word	index@(_ZN2at6native29vectorized_elementwise_kernelILi4ENS0_11FillFunctorIN3c1013Float8_e4m3fnEEESt5arrayIPcLm1EEEEviT0_T1_)
        /*0fb0*/ 	.word	0x00000000


	//----- nvinfo : EIATTR_MIN_STACK_SIZE
	.align		4
.L_720:
        /*0fb4*/ 	.byte	0x04, 0x12
        /*0fb6*/ 	.short	(.L_722 - .L_721)
	.align		4
.L_721:
        /*0fb8*/ 	.word	index@(_ZN2at6native29vectorized_elementwise_kernelILi8ENS0_11FillFunctorIN3c1013Float8_e4m3fnEEESt5arrayIPcLm1EEEEviT0_T1_)
        /*0fbc*/ 	.word	0x00000000


	//----- nvinfo : EIATTR_MIN_STACK_SIZE
	.align		4
.L_722:
        /*0fc0*/ 	.byte	0x04, 0x12
        /*0fc2*/ 	.short	(.L_724 - .L_723)
	.align		4
.L_723:
        /*0fc4*/ 	.word	index@(_ZN2at6native18elementwise_kernelILi128ELi4EZNS0_15gpu_kernel_implINS0_11FillFunctorIN3c1015Float8_e5m2fnuzEEEEEvRNS_18TensorIteratorBaseERKT_EUliE_EEviT1_)
        /*0fc8*/ 	.word	0x00000000


	//----- nvinfo : EIATTR_MIN_STACK_SIZE
	.align		4
.L_724:
        /*0fcc*/ 	.byte	0x04, 0x12
        /*0fce*/ 	.short	(.L_726 - .L_725)
	.align		4
.L_725:
        /*0fd0*/ 	.word	index@(_ZN2at6native27unrolled_elementwise_kernelINS0_11FillFunctorIN3c1015Float8_e5m2fnuzEEESt5arrayIPcLm1EELi4E23TrivialOffsetCalculatorILi0EjES9_ILi1EjENS0_6memory12LoadWithCastILi0EEENSC_13StoreWithCastILi1EEEEEviT_T0_T2_T3_T4_T5_)
        /*0fd4*/ 	.word	0x00000000


	//----- nvinfo : EIATTR_MIN_STACK_SIZE
	.align		4
.L_726:
        /*0fd8*/ 	.byte	0x04, 0x12
        /*0fda*/ 	.short	(.L_728 - .L_727)
	.align		4
.L_727:
        /*0fdc*/ 	.word	index@(_ZN2at6native18elementwise_kernelILi128ELi4EZNS0_22gpu_kernel_impl_nocastINS0_11FillFunctorIN3c1015Float8_e5m2fnuzEEEEEvRNS_18TensorIteratorBaseERKT_EUliE_EEviT1_)
        /*0fe0*/ 	.word	0x00000000


	//----- nvinfo : EIATTR_MIN_STACK_SIZE
	.align		4
.L_728:
        /*0fe4*/ 	.byte	0x04, 0x12
        /*0fe6*/ 	.short	(.L_730 - .L_729)
	.align		4
.L_729:
        /*0fe8*/ 	.word	index@(_ZN2at6native27unrolled_elementwise_kernelINS0_11FillFunctorIN3c1015Float8_e5m2fnuzEEESt5arrayIPcLm1EELi4E23TrivialOffsetCalculatorILi0EjES9_ILi1EjENS0_6memory15LoadWithoutCastENSC_16StoreWithoutCastEEEviT_T0_T2_T3_T4_T5_)
        /*0fec*/ 	.word	0x00000000


	//----- nvinfo : EIATTR_MIN_STACK_SIZE
	.align		4
.L_730:
        /*0ff0*/ 	.byte	0x04, 0x12
        /*0ff2*/ 	.short	(.L_732 - .L_731)
	.align		4
.L_731:
        /*0ff4*/ 	.word	index@(_ZN2at6native29vectorized_elementwise_kernelILi2ENS0_11FillFunctorIN3c1015Float8_e5m2fnuzEEESt5arrayIPcLm1EEEEviT0_T1_)
        /*0ff8*/ 	.word	0x00000000


	//----- nvinfo : EIATTR_MIN_STACK_SIZE
	.align		4
.L_732:
        /*0ffc*/ 	.byte	0x04, 0x12
        /*0ffe*/ 	.short	(.L_734 - .L_733)
	.align		4
.L_733:
        /*1000*/ 	.word	index@(_ZN2at6native29vectorized_elementwise_kernelILi4ENS0_11FillFunctorIN3c1015Float8_e5m2fnuzEEESt5arrayIPcLm1EEEEviT0_T1_)
        /*1004*/ 	.word	0x00000000


	//----- nvinfo : EIATTR_MIN_STACK_SIZE
	.align		4
.L_734:
        /*1008*/ 	.byte	0x04, 0x12
        /*100a*/ 	.short	(.L_736 - .L_735)
	.align		4
.L_735:
        /*100c*/ 	.word	index@(_ZN2at6native29vectorized_elementwise_kernelILi8ENS0_11FillFunctorIN3c1015Float8_e5m2fnuzEEESt5arrayIPcLm1EEEEviT0_T1_)
        /*1010*/ 	.word	0x00000000


	//----- nvinfo : EIATTR_MIN_STACK_SIZE
	.align		4
.L_736:
        /*1014*/ 	.byte	0x04, 0x12
        /*1016*/ 	.short	(.L_738 - .L_737)
	.align		4
.L_737:
        /*1018*/ 	.word	index@(_ZN2at6native18elementwise_kernelILi128ELi4EZNS0_15gpu_kernel_implINS0_11FillFunctorIN3c1011Float8_e5m2EEEEEvRNS_18TensorIteratorBaseERKT_EUliE_EEviT1_)
        /*101c*/ 	.word	0x00000000


	//----- nvinfo : EIATTR_MIN_STACK_SIZE
	.align		4
.L_738:
        /*1020*/ 	.byte	0x04, 0x12
        /*1022*/ 	.short	(.L_740 - .L_739)
	.align		4
.L_739:
        /*1024*/ 	.word	index@(_ZN2at6native27unrolled_elementwise_kernelINS0_11FillFunctorIN3c1011Float8_e5m2EEESt5arrayIPcLm1EELi4E23TrivialOffsetCalculatorILi0EjES9_ILi1EjENS0_6memory12LoadWithCastILi0EEENSC_13StoreWithCastILi1EEEEEviT_T0_T2_T3_T4_T5_)
        /*1028*/ 	.word	0x00000000


	//----- nvinfo : EIATTR_MIN_STACK_SIZE
	.align		4
.L_740:
        /*102c*/ 	.byte	0x04, 0x12
        /*102e*/ 	.short	(.L_742 - .L_741)
	.align		4
.L_741:
        /*1030*/ 	.word	index@(_ZN2at6native18elementwise_kernelILi128ELi4EZNS0_22gpu_kernel_impl_nocastINS0_11FillFunctorIN3c1011Float8_e5m2EEEEEvRNS_18TensorIteratorBaseERKT_EUliE_EEviT1_)
        /*1034*/ 	.word	0x00000000


	//----- nvinfo : EIATTR_MIN_STACK_SIZE
	.align		4
.L_742:
        /*1038*/ 	.byte	0x04, 0x12
        /*103a*/ 	.short	(.L_744 - .L_743)
	.align		4
.L_743:
        /*103c*/ 	.word	index@(_ZN2at6native27unrolled_elementwise_kernelINS0_11FillFunctorIN3c1011Float8_e5m2EEESt5arrayIPcLm1EELi4E23TrivialOffsetCalculatorILi0EjES9_ILi1EjENS0_6memory15LoadWithoutCastENSC_16StoreWithoutCastEEEviT_T0_T2_T3_T4_T5_)
        /*1040*/ 	.word	0x00000000


	//----- nvinfo : EIATTR_MIN_STACK_SIZE
	.align		4
.L_744:
        /*1044*/ 	.byte	0x04, 0x12
        /*1046*/ 	.short	(.L_746 - .L_745)
	.align		4
.L_745:
        /*1048*/ 	.word	index@(_ZN2at6native29vectorized_elementwise_kernelILi2ENS0_11FillFunctorIN3c1011Float8_e5m2EEESt5arrayIPcLm1EEEEviT0_T1_)
        /*104c*/ 	.word	0x00000000


	//----- nvinfo : EIATTR_MIN_STACK_SIZE
	.align		4
.L_746:
        /*1050*/ 	.byte	0x04, 0x12
        /*1052*/ 	.short	(.L_748 - .L_747)
	.align		4
.L_747:
        /*1054*/ 	.word	index@(_ZN2at6native29vectorized_elementwise_kernelILi4ENS0_11FillFunctorIN3c1011Float8_e5m2EEESt5arrayIPcLm1EEEEviT0_T1_)
        /*1058*/ 	.word	0x00000000


	//----- nvinfo : EIATTR_MIN_STACK_SIZE
	.align		4
.L_748:
        /*105c*/ 	.byte	0x04, 0x12
        /*105e*/ 	.short	(.L_750 - .L_749)
	.align		4
.L_749:
        /*1060*/ 	.word	index@(_ZN2at6native29vectorized_elementwise_kernelILi8ENS0_11FillFunctorIN3c1011Float8_e5m2EEESt5arrayIPcLm1EEEEviT0_T1_)
        /*1064*/ 	.word	0x00000000


	//----- nvinfo : EIATTR_MIN_STACK_SIZE
	.align		4
.L_750:
        /*1068*/ 	.byte	0x04, 0x12
        /*106a*/ 	.short	(.L_752 - .L_751)
	.align		4
.L_751:
        /*106c*/ 	.word	index@(_ZN2at6native18elementwise_kernelILi128ELi4EZNS0_15gpu_kernel_implINS0_11FillFunctorIN3c108BFloat16EEEEEvRNS_18TensorIteratorBaseERKT_EUliE_EEviT1_)
        /*1070*/ 	.word	0x00000000


	//----- nvinfo : EIATTR_MIN_STACK_SIZE
	.align		4
.L_752:
        /*1074*/ 	.byte	0x04, 0x12
        /*1076*/ 	.short	(.L_754 - .L_753)
	.align		4
.L_753:
        /*1078*/ 	.word	index@(_ZN2at6native27unrolled_elementwise_kernelINS0_11FillFunctorIN3c108BFloat16EEESt5arrayIPcLm1EELi4E23TrivialOffsetCalculatorILi0EjES9_ILi1EjENS0_6memory12LoadWithCastILi0EEENSC_13StoreWithCastILi1EEEEEviT_T0_T2_T3_T4_T5_)
        /*107c*/ 	.word	0x00000000


	//----- nvinfo : EIATTR_MIN_STACK_SIZE
	.align		4
.L_754:
        /*1080*/ 	.byte	0x04, 0x12
        /*1082*/ 	.short	(.L_756 - .L_755)
	.align		4
.L_755:
        /*1084*/ 	.word	index@(_ZN2at6native18elementwise_kernelILi128ELi4EZNS0_22gpu_kernel_impl_nocastINS0_11FillFunctorIN3c108BFloat16EEEEEvRNS_18TensorIteratorBaseERKT_EUliE_EEviT1_)
        /*1088*/ 	.word	0x00000000


	//----- nvinfo : EIATTR_MIN_STACK_SIZE
	.align		4
.L_756:
        /*108c*/ 	.byte	0x04, 0x12
        /*108e*/ 	.short	(.L_758 - .L_757)
	.align		4
.L_757:
        /*1090*/ 	.word	index@(_ZN2at6native27unrolled_elementwise_kernelINS0_11FillFunctorIN3c108BFloat16EEESt5arrayIPcLm1EELi4E23TrivialOffsetCalculatorILi0EjES9_ILi1EjENS0_6memory15LoadWithoutCastENSC_16StoreWithoutCastEEEviT_T0_T2_T3_T4_T5_)
        /*1094*/ 	.word	0x00000000


	//----- nvinfo : EIATTR_MIN_STACK_SIZE
	.align		4
.L_758:
        /*1098*/ 	.byte	0x04, 0x12
        /*109a*/ 	.short	(.L_760 - .L_759)
	.align		4
.L_759:
        /*109c*/ 	.word	index@(_ZN2at6native29vectorized_elementwise_kernelILi2ENS0_11FillFunctorIN3c108BFloat16EEESt5arrayIPcLm1EEEEviT0_T1_)
        /*10a0*/ 	.word	0x00000000


	//----- nvinfo : EIATTR_MIN_STACK_SIZE
	.align		4
.L_760:
        /*10a4*/ 	.byte	0x04, 0x12
        /*10a6*/ 	.short	(.L_762 - .L_761)
	.align		4
.L_761:
        /*10a8*/ 	.word	index@(_ZN2at6native29vectorized_elementwise_kernelILi4ENS0_11FillFunctorIN3c108BFloat16EEESt5arrayIPcLm1EEEEviT0_T1_)
        /*10ac*/ 	.word	0x00000000


	//----- nvinfo : EIATTR_MIN_STACK_SIZE
	.align		4
.L_762:
        /*10b0*/ 	.byte	0x04, 0x12
        /*10b2*/ 	.short	(.L_764 - .L_763)
	.align		4
.L_763:
        /*10b4*/ 	.word	index@(_ZN2at6native29vectorized_elementwise_kernelILi8ENS0_11FillFunctorIN3c108BFloat16EEESt5arrayIPcLm1EEEEviT0_T1_)
        /*10b8*/ 	.word	0x00000000


	//----- nvinfo : EIATTR_MIN_STACK_SIZE
	.align		4
.L_764:
        /*10bc*/ 	.byte	0x04, 0x12
        /*10be*/ 	.short	(.L_766 - .L_765)
	.align		4
.L_765:
        /*10c0*/ 	.word	index@(_ZN2at6native18elementwise_kernelILi128ELi4EZNS0_15gpu_kernel_implINS0_11FillFunctorIN3c104HalfEEEEEvRNS_18TensorIteratorBaseERKT_EUliE_EEviT1_)
        /*10c4*/ 	.word	0x00000000


	//----- nvinfo : EIATTR_MIN_STACK_SIZE
	.align		4
.L_766:
        /*10c8*/ 	.byte	0x04, 0x12
        /*10ca*/ 	.short	(.L_768 - .L_767)
	.align		4
.L_767:
        /*10cc*/ 	.word	index@(_ZN2at6native27unrolled_elementwise_kernelINS0_11FillFunctorIN3c104HalfEEESt5arrayIPcLm1EELi4E23TrivialOffsetCalculatorILi0EjES9_ILi1EjENS0_6memory12LoadWithCastILi0EEENSC_13StoreWithCastILi1EEEEEviT_T0_T2_T3_T4_T5_)
        /*10d0*/ 	.word	0x00000000


	//----- nvinfo : EIATTR_MIN_STACK_SIZE
	.align		4
.L_768:
        /*10d4*/ 	.byte	0x04, 0x12
        /*10d6*/ 	.short	(.L_770 - .L_769)
	.align		4
.L_769:
        /*10d8*/ 	.word	index@(_ZN2at6native18elementwise_kernelILi128ELi4EZNS0_22gpu_kernel_impl_nocastINS0_11FillFunctorIN3c104HalfEEEEEvRNS_18TensorIteratorBaseERKT_EUliE_EEviT1_)
        /*10dc*/ 	.word	0x00000000


	//----- nvinfo : EIATTR_MIN_STACK_SIZE
	.align		4
.L_770:
        /*10e0*/ 	.byte	0x04, 0x12
        /*10e2*/ 	.short	(.L_772 - .L_771)
	.align		4
.L_771:
        /*10e4*/ 	.word	index@(_ZN2at6native27unrolled_elementwise_kernelINS0_11FillFunctorIN3c104HalfEEESt5arrayIPcLm1EELi4E23TrivialOffsetCalculatorILi0EjES9_ILi1EjENS0_6memory15LoadWithoutCastENSC_16StoreWithoutCastEEEviT_T0_T2_T3_T4_T5_)
        /*10e8*/ 	.word	0x00000000


	//----- nvinfo : EIATTR_MIN_STACK_SIZE
	.align		4
.L_772:
        /*10ec*/ 	.byte	0x04, 0x12
        /*10ee*/ 	.short	(.L_774 - .L_773)
	.align		4
.L_773:
        /*10f0*/ 	.word	index@(_ZN2at6native29vectorized_elementwise_kernelILi2ENS0_11FillFunctorIN3c104HalfEEESt5arrayIPcLm1EEEEviT0_T1_)
        /*10f4*/ 	.word	0x00000000


	//----- nvinfo : EIATTR_MIN_STACK_SIZE
	.align		4
.L_774:
        /*10f8*/ 	.byte	0x04, 0x12
        /*10fa*/ 	.short	(.L_776 - .L_775)
	.align		4
.L_775:
        /*10fc*/ 	.word	index@(_ZN2at6native29vectorized_elementwise_kernelILi4ENS0_11FillFunctorIN3c104HalfEEESt5arrayIPcLm1EEEEviT0_T1_)
        /*1100*/ 	.word	0x00000000


	//----- nvinfo : EIATTR_MIN_STACK_SIZE
	.align		4
.L_776:
        /*1104*/ 	.byte	0x04, 0x12
        /*1106*/ 	.short	(.L_778 - .L_777)
	.align		4
.L_777:
        /*1108*/ 	.word	index@(_ZN2at6native29vectorized_elementwise_kernelILi8ENS0_11FillFunctorIN3c104HalfEEESt5arrayIPcLm1EEEEviT0_T1_)
        /*110c*/ 	.word	0x00000000


	//----- nvinfo : EIATTR_MIN_STACK_SIZE
	.align		4
.L_778:
        /*1110*/ 	.byte	0x04, 0x12
        /*1112*/ 	.short	(.L_780 - .L_779)
	.align		4
.L_779:
        /*1114*/ 	.word	index@(_ZN2at6native18elementwise_kernelILi128ELi4EZNS0_15gpu_kernel_implINS0_11FillFunctorIbEEEEvRNS_18TensorIteratorBaseERKT_EUliE_EEviT1_)
        /*1118*/ 	.word	0x00000000


	//----- nvinfo : EIATTR_MIN_STACK_SIZE
	.align		4
.L_780:
        /*111c*/ 	.byte	0x04, 0x12
        /*111e*/ 	.short	(.L_782 - .L_781)
	.align		4
.L_781:
        /*1120*/ 	.word	index@(_ZN2at6native27unrolled_elementwise_kernelINS0_11FillFunctorIbEESt5arrayIPcLm1EELi4E23TrivialOffsetCalculatorILi0EjES7_ILi1EjENS0_6memory12LoadWithCastILi0EEENSA_13StoreWithCastILi1EEEEEviT_T0_T2_T3_T4_T5_)
        /*1124*/ 	.word	0x00000000


	//----- nvinfo : EIATTR_MIN_STACK_SIZE
	.align		4
.L_782:
        /*1128*/ 	.byte	0x04, 0x12
        /*112a*/ 	.short	(.L_784 - .L_783)
	.align		4
.L_783:
        /*112c*/ 	.word	index@(_ZN2at6native18elementwise_kernelILi128ELi4EZNS0_22gpu_kernel_impl_nocastINS0_11FillFunctorIbEEEEvRNS_18TensorIteratorBaseERKT_EUliE_EEviT1_)
        /*1130*/ 	.word	0x00000000


	//----- nvinfo : EIATTR_MIN_STACK_SIZE
	.align		4
.L_784:
        /*1134*/ 	.byte	0x04, 0x12
        /*1136*/ 	.short	(.L_786 - .L_785)
	.align		4
.L_785:
        /*1138*/ 	.word	index@(_ZN2at6native27unrolled_elementwise_kernelINS0_11FillFunctorIbEESt5arrayIPcLm1EELi4E23TrivialOffsetCalculatorILi0EjES7_ILi1EjENS0_6memory15LoadWithoutCastENSA_16StoreWithoutCastEEEviT_T0_T2_T3_T4_T5_)
        /*113c*/ 	.word	0x00000000


	//----- nvinfo : EIATTR_MIN_STACK_SIZE
	.align		4
.L_786:
        /*1140*/ 	.byte	0x04, 0x12
        /*1142*/ 	.short	(.L_788 - .L_787)
	.align		4
.L_787:
        /*1144*/ 	.word	index@(_ZN2at6native29vectorized_elementwise_kernelILi2ENS0_11FillFunctorIbEESt5arrayIPcLm1EEEEviT0_T1_)
        /*1148*/ 	.word	0x00000000


	//----- nvinfo : EIATTR_MIN_STACK_SIZE
	.align		4
.L_788:
        /*114c*/ 	.byte	0x04, 0x12
        /*114e*/ 	.short	(.L_790 - .L_789)
	.align		4
.L_789:
        /*1150*/ 	.word	index@(_ZN2at6native29vectorized_elementwise_kernelILi4ENS0_11FillFunctorIbEESt5arrayIPcLm1EEEEviT0_T1_)
        /*1154*/ 	.word	0x00000000


	//----- nvinfo : EIATTR_MIN_STACK_SIZE
	.align		4
.L_790:
        /*1158*/ 	.byte	0x04, 0x12
        /*115a*/ 	.short	(.L_792 - .L_791)
	.align		4
.L_791:
        /*115c*/ 	.word	index@(_ZN2at6native29vectorized_elementwise_kernelILi8ENS0_11FillFunctorIbEESt5arrayIPcLm1EEEEviT0_T1_)
        /*1160*/ 	.word	0x00000000


	//----- nvinfo : EIATTR_MIN_STACK_SIZE
	.align		4
.L_792:
        /*1164*/ 	.byte	0x04, 0x12
        /*1166*/ 	.short	(.L_794 - .L_793)
	.align		4
.L_793:
        /*1168*/ 	.word	index@(_ZN2at6native18elementwise_kernelILi128ELi4EZNS0_15gpu_kernel_implINS0_11FillFunctorIN3c107complexINS4_4HalfEEEEEEEvRNS_18TensorIteratorBaseERKT_EUliE_EEviT1_)
        /*116c*/ 	.word	0x00000000


	//----- nvinfo : EIATTR_MIN_STACK_SIZE
	.align		4
.L_794:
        /*1170*/ 	.byte	0x04, 0x12
        /*1172*/ 	.short	(.L_796 - .L_795)
	.align		4
.L_795:
        /*1174*/ 	.word	index@(_ZN2at6native27unrolled_elementwise_kernelINS0_11FillFunctorIN3c107complexINS3_4HalfEEEEESt5arrayIPcLm1EELi4E23TrivialOffsetCalculatorILi0EjESB_ILi1EjENS0_6memory12LoadWithCastILi0EEENSE_13StoreWithCastILi1EEEEEviT_T0_T2_T3_T4_T5_)
        /*1178*/ 	.word	0x00000000


	//----- nvinfo : EIATTR_MIN_STACK_SIZE
	.align		4
.L_796:
        /*117c*/ 	.byte	0x04, 0x12
        /*117e*/ 	.short	(.L_798 - .L_797)
	.align		4
.L_797:
        /*1180*/ 	.word	index@(_ZN2at6native18elementwise_kernelILi128ELi2EZNS0_22gpu_kernel_impl_nocastINS0_11FillFunctorIN3c107complexINS4_4HalfEEEEEEEvRNS_18TensorIteratorBaseERKT_EUliE_EEviT1_)
        /*1184*/ 	.word	0x00000000


	//----- nvinfo : EIATTR_MIN_STACK_SIZE
	.align		4
.L_798:
        /*1188*/ 	.byte	0x04, 0x12
        /*118a*/ 	.short	(.L_800 - .L_799)
	.align		4
.L_799:
        /*118c*/ 	.word	index@(_ZN2at6native27unrolled_elementwise_kernelINS0_11FillFunctorIN3c107complexINS3_4HalfEEEEESt5arrayIPcLm1EELi4E23TrivialOffsetCalculatorILi0EjESB_ILi1EjENS0_6memory15LoadWithoutCastENSE_16StoreWithoutCastEEEviT_T0_T2_T3_T4_T5_)
        /*1190*/ 	.word	0x00000000


	//----- nvinfo : EIATTR_MIN_STACK_SIZE
	.align		4
.L_800:
        /*1194*/ 	.byte	0x04, 0x12
        /*1196*/ 	.short	(.L_802 - .L_801)
	.align		4
.L_801:
        /*1198*/ 	.word	index@(_ZN2at6native29vectorized_elementwise_kernelILi2ENS0_11FillFunctorIN3c107complexINS3_4HalfEEEEESt5arrayIPcLm1EEEEviT0_T1_)
        /*119c*/ 	.word	0x00000000


	//----- nvinfo : EIATTR_MIN_STACK_SIZE
	.align		4
.L_802:
        /*11a0*/ 	.byte	0x04, 0x12
        /*11a2*/ 	.short	(.L_804 - .L_803)
	.align		4
.L_803:
        /*11a4*/ 	.word	index@(_ZN2at6native29vectorized_elementwise_kernelILi4ENS0_11FillFunctorIN3c107complexINS3_4HalfEEEEESt5arrayIPcLm1EEEEviT0_T1_)
        /*11a8*/ 	.word	0x00000000


	//----- nvinfo : EIATTR_MIN_STACK_SIZE
	.align		4
.L_804:
        /*11ac*/ 	.byte	0x04, 0x12
        /*11ae*/ 	.short	(.L_806 - .L_805)
	.align		4
.L_805:
        /*11b0*/ 	.word	index@(_ZN2at6native29vectorized_elementwise_kernelILi8ENS0_11FillFunctorIN3c107complexINS3_4HalfEEEEESt5arrayIPcLm1EEEEviT0_T1_)
        /*11b4*/ 	.word	0x00000000


	//----- nvinfo : EIATTR_MIN_STACK_SIZE
	.align		4
.L_806:
        /*11b8*/ 	.byte	0x04, 0x12
        /*11ba*/ 	.short	(.L_808 - .L_807)
	.align		4
.L_807:
        /*11bc*/ 	.word	index@(_ZN2at6native18elementwise_kernelILi128ELi4EZNS0_15gpu_kernel_implINS0_11FillFunctorIN3c107complexIfEEEEEEvRNS_18TensorIteratorBaseERKT_EUliE_EEviT1_)
        /*11c0*/ 	.word	0x00000000


	//----- nvinfo : EIATTR_MIN_STACK_SIZE
	.align		4
.L_808:
        /*11c4*/ 	.byte	0x04, 0x12
        /*11c6*/ 	.short	(.L_810 - .L_809)
	.align		4
.L_809:
        /*11c8*/ 	.word	index@(_ZN2at6native27unrolled_elementwise_kernelINS0_11FillFunctorIN3c107complexIfEEEESt5arrayIPcLm1EELi4E23TrivialOffsetCalculatorILi0EjESA_ILi1EjENS0_6memory12LoadWithCastILi0EEENSD_13StoreWithCastILi1EEEEEviT_T0_T2_T3_T4_T5_)
        /*11cc*/ 	.word	0x00000000


	//----- nvinfo : EIATTR_MIN_STACK_SIZE
	.align		4
.L_810:
        /*11d0*/ 	.byte	0x04, 0x12
        /*11d2*/ 	.short	(.L_812 - .L_811)
	.align		4
.L_811:
        /*11d4*/ 	.word	index@(_ZN2at6native18elementwise_kernelILi128ELi2EZNS0_22gpu_kernel_impl_nocastINS0_11FillFunctorIN3c107complexIfEEEEEEvRNS_18TensorIteratorBaseERKT_EUliE_EEviT1_)
        /*11d8*/ 	.word	0x00000000


	//----- nvinfo : EIATTR_MIN_STACK_SIZE
	.align		4
.L_812:
        /*11dc*/ 	.byte	0x04, 0x12
        /*11de*/ 	.short	(.L_814 - .L_813)
	.align		4
.L_813:
        /*11e0*/ 	.word	index@(_ZN2at6native27unrolled_elementwise_kernelINS0_11FillFunctorIN3c107complexIfEEEESt5arrayIPcLm1EELi4E23TrivialOffsetCalculatorILi0EjESA_ILi1EjENS0_6memory15LoadWithoutCastENSD_16StoreWithoutCastEEEviT_T0_T2_T3_T4_T5_)
        /*11e4*/ 	.word	0x00000000


	//----- nvinfo : EIATTR_MIN_STACK_SIZE
	.align		4
.L_814:
        /*11e8*/ 	.byte	0x04, 0x12
        /*11ea*/ 	.short	(.L_816 - .L_815)
	.align		4
.L_815:
        /*11ec*/ 	.word	index@(_ZN2at6native29vectorized_elementwise_kernelILi2ENS0_11FillFunctorIN3c107complexIfEEEESt5arrayIPcLm1EEEEviT0_T1_)
        /*11f0*/ 	.word	0x00000000


	//----- nvinfo : EIATTR_MIN_STACK_SIZE
	.align		4
.L_816:
        /*11f4*/ 	.byte	0x04, 0x12
        /*11f6*/ 	.short	(.L_818 - .L_817)
	.align		4
.L_817:
        /*11f8*/ 	.word	index@(_ZN2at6native29vectorized_elementwise_kernelILi4ENS0_11FillFunctorIN3c107complexIfEEEESt5arrayIPcLm1EEEEviT0_T1_)
        /*11fc*/ 	.word	0x00000000


	//----- nvinfo : EIATTR_MIN_STACK_SIZE
	.align		4
.L_818:
        /*1200*/ 	.byte	0x04, 0x12
        /*1202*/ 	.short	(.L_820 - .L_819)
	.align		4
.L_819:
        /*1204*/ 	.word	index@(_ZN2at6native29vectorized_elementwise_kernelILi8ENS0_11FillFunctorIN3c107complexIfEEEESt5arrayIPcLm1EEEEviT0_T1_)
        /*1208*/ 	.word	0x00000000


	//----- nvinfo : EIATTR_MIN_STACK_SIZE
	.align		4
.L_820:
        /*120c*/ 	.byte	0x04, 0x12
        /*120e*/ 	.short	(.L_822 - .L_821)
	.align		4
.L_821:
        /*1210*/ 	.word	index@(_ZN2at6native18elementwise_kernelILi128ELi4EZNS0_15gpu_kernel_implINS0_11FillFunctorIN3c107complexIdEEEEEEvRNS_18TensorIteratorBaseERKT_EUliE_EEviT1_)
        /*1214*/ 	.word	0x00000000


	//----- nvinfo : EIATTR_MIN_STACK_SIZE
	.align		4
.L_822:
        /*1218*/ 	.byte	0x04, 0x12
        /*121a*/ 	.short	(.L_824 - .L_823)
	.align		4
.L_823:
        /*121c*/ 	.word	index@(_ZN2at6native27unrolled_elementwise_kernelINS0_11FillFunctorIN3c107complexIdEEEESt5arrayIPcLm1EELi4E23TrivialOffsetCalculatorILi0EjESA_ILi1EjENS0_6memory12LoadWithCastILi0EEENSD_13StoreWithCastILi1EEEEEviT_T0_T2_T3_T4_T5_)
        /*1220*/ 	.word	0x00000000


	//----- nvinfo : EIATTR_MIN_STACK_SIZE
	.align		4
.L_824:
        /*1224*/ 	.byte	0x04, 0x12
        /*1226*/ 	.short	(.L_826 - .L_825)
	.align		4
.L_825:
        /*1228*/ 	.word	index@(_ZN2at6native18elementwise_kernelILi128ELi2EZNS0_22gpu_kernel_impl_nocastINS0_11FillFunctorIN3c107complexIdEEEEEEvRNS_18TensorIteratorBaseERKT_EUliE_EEviT1_)
        /*122c*/ 	.word	0x00000000


	//----- nvinfo : EIATTR_MIN_STACK_SIZE
	.align		4
.L_826:
        /*1230*/ 	.byte	0x04, 0x12
        /*1232*/ 	.short	(.L_828 - .L_827)
	.align		4
.L_827:
        /*1234*/ 	.word	index@(_ZN2at6native27unrolled_elementwise_kernelINS0_11FillFunctorIN3c107complexIdEEEESt5arrayIPcLm1EELi4E23TrivialOffsetCalculatorILi0EjESA_ILi1EjENS0_6memory15LoadWithoutCastENSD_16StoreWithoutCastEEEviT_T0_T2_T3_T4_T5_)
        /*1238*/ 	.word	0x00000000


	//----- nvinfo : EIATTR_MIN_STACK_SIZE
	.align		4
.L_828:
        /*123c*/ 	.byte	0x04, 0x12
        /*123e*/ 	.short	(.L_830 - .L_829)
	.align		4
.L_829:
        /*1240*/ 	.word	index@(_ZN2at6native29vectorized_elementwise_kernelILi2ENS0_11FillFunctorIN3c107complexIdEEEESt5arrayIPcLm1EEEEviT0_T1_)
        /*1244*/ 	.word	0x00000000


	//----- nvinfo : EIATTR_MIN_STACK_SIZE
	.align		4
.L_830:
        /*1248*/ 	.byte	0x04, 0x12
        /*124a*/ 	.short	(.L_832 - .L_831)
	.align		4
.L_831:
        /*124c*/ 	.word	index@(_ZN2at6native29vectorized_elementwise_kernelILi4ENS0_11FillFunctorIN3c107complexIdEEEESt5arrayIPcLm1EEEEviT0_T1_)
        /*1250*/ 	.word	0x00000000


	//----- nvinfo : EIATTR_MIN_STACK_SIZE
	.align		4
.L_832:
        /*1254*/ 	.byte	0x04, 0x12
        /*1256*/ 	.short	(.L_834 - .L_833)
	.align		4
.L_833:
        /*1258*/ 	.word	index@(_ZN2at6native29vectorized_elementwise_kernelILi8ENS0_11FillFunctorIN3c107complexIdEEEESt5arrayIPcLm1EEEEviT0_T1_)
        /*125c*/ 	.word	0x00000000


	//----- nvinfo : EIATTR_MIN_STACK_SIZE
	.align		4
.L_834:
        /*1260*/ 	.byte	0x04, 0x12
        /*1262*/ 	.short	(.L_836 - .L_835)
	.align		4
.L_835:
        /*1264*/ 	.word	index@(_ZN2at6native18elementwise_kernelILi128ELi4EZNS0_15gpu_kernel_implINS0_11FillFunctorIfEEEEvRNS_18TensorIteratorBaseERKT_EUliE_EEviT1_)
        /*1268*/ 	.word	0x00000000


	//----- nvinfo : EIATTR_MIN_STACK_SIZE
	.align		4
.L_836:
        /*126c*/ 	.byte	0x04, 0x12
        /*126e*/ 	.short	(.L_838 - .L_837)
	.align		4
.L_837:
        /*1270*/ 	.word	index@(_ZN2at6native27unrolled_elementwise_kernelINS0_11FillFunctorIfEESt5arrayIPcLm1EELi4E23TrivialOffsetCalculatorILi0EjES7_ILi1EjENS0_6memory12LoadWithCastILi0EEENSA_13StoreWithCastILi1EEEEEviT_T0_T2_T3_T4_T5_)
        /*1274*/ 	.word	0x00000000


	//----- nvinfo : EIATTR_MIN_STACK_SIZE
	.align		4
.L_838:
        /*1278*/ 	.byte	0x04, 0x12
        /*127a*/ 	.short	(.L_840 - .L_839)
	.align		4
.L_839:
        /*127c*/ 	.word	index@(_ZN2at6native18elementwise_kernelILi128ELi2EZNS0_22gpu_kernel_impl_nocastINS0_11FillFunctorIfEEEEvRNS_18TensorIteratorBaseERKT_EUliE_EEviT1_)
        /*1280*/ 	.word	0x00000000


	//----- nvinfo : EIATTR_MIN_STACK_SIZE
	.align		4
.L_840:
        /*1284*/ 	.byte	0x04, 0x12
        /*1286*/ 	.short	(.L_842 - .L_841)
	.align		4
.L_841:
        /*1288*/ 	.word	index@(_ZN2at6native27unrolled_elementwise_kernelINS0_11FillFunctorIfEESt5arrayIPcLm1EELi4E23TrivialOffsetCalculatorILi0EjES7_ILi1EjENS0_6memory15LoadWithoutCastENSA_16StoreWithoutCastEEEviT_T0_T2_T3_T4_T5_)
        /*128c*/ 	.word	0x00000000


	//----- nvinfo : EIATTR_MIN_STACK_SIZE
	.align		4
.L_842:
        /*1290*/ 	.byte	0x04, 0x12
        /*1292*/ 	.short	(.L_844 - .L_843)
	.align		4
.L_843:
        /*1294*/ 	.word	index@(_ZN2at6native29vectorized_elementwise_kernelILi2ENS0_11FillFunctorIfEESt5arrayIPcLm1EEEEviT0_T1_)
        /*1298*/ 	.word	0x00000000


	//----- nvinfo : EIATTR_MIN_STACK_SIZE
	.align		4
.L_844:
        /*129c*/ 	.byte	0x04, 0x12
        /*129e*/ 	.short	(.L_846 - .L_845)
	.align		4
.L_845:
        /*12a0*/ 	.word	index@(_ZN2at6native29vectorized_elementwise_kernelILi4ENS0_11FillFunctorIfEESt5arrayIPcLm1EEEEviT0_T1_)
        /*12a4*/ 	.word	0x00000000


	//----- nvinfo : EIATTR_MIN_STACK_SIZE
	.align		4
.L_846:
        /*12a8*/ 	.byte	0x04, 0x12
        /*12aa*/ 	.short	(.L_848 - .L_847)
	.align		4
.L_847:
        /*12ac*/ 	.word	index@(_ZN2at6native29vectorized_elementwise_kernelILi8ENS0_11FillFunctorIfEESt5arrayIPcLm1EEEEviT0_T1_)
        /*12b0*/ 	.word	0x00000000


	//----- nvinfo : EIATTR_MIN_STACK_SIZE
	.align		4
.L_848:
        /*12b4*/ 	.byte	0x04, 0x12
        /*12b6*/ 	.short	(.L_850 - .L_849)
	.align		4
.L_849:
        /*12b8*/ 	.word	index@(_ZN2at6native18elementwise_kernelILi128ELi4EZNS0_15gpu_kernel_implINS0_11FillFunctorIdEEEEvRNS_18TensorIteratorBaseERKT_EUliE_EEviT1_)
        /*12bc*/ 	.word	0x00000000


	//----- nvinfo : EIATTR_MIN_STACK_SIZE
	.align		4
.L_850:
        /*12c0*/ 	.byte	0x04, 0x12
        /*12c2*/ 	.short	(.L_852 - .L_851)
	.align		4
.L_851:
        /*12c4*/ 	.word	index@(_ZN2at6native27unrolled_elementwise_kernelINS0_11FillFunctorIdEESt5arrayIPcLm1EELi4E23TrivialOffsetCalculatorILi0EjES7_ILi1EjENS0_6memory12LoadWithCastILi0EEENSA_13StoreWithCastILi1EEEEEviT_T0_T2_T3_T4_T5_)
        /*12c8*/ 	.word	0x00000000


	//----- nvinfo : EIATTR_MIN_STACK_SIZE
	.align		4
.L_852:
        /*12cc*/ 	.byte	0x04, 0x12
        /*12ce*/ 	.short	(.L_854 - .L_853)
	.align		4
.L_853:
        /*12d0*/ 	.word	index@(_ZN2at6native18elementwise_kernelILi128ELi2EZNS0_22gpu_kernel_impl_nocastINS0_11FillFunctorIdEEEEvRNS_18TensorIteratorBaseERKT_EUliE_EEviT1_)
        /*12d4*/ 	.word	0x00000000


	//----- nvinfo : EIATTR_MIN_STACK_SIZE
	.align		4
.L_854:
        /*12d8*/ 	.byte	0x04, 0x12
        /*12da*/ 	.short	(.L_856 - .L_855)
	.align		4
.L_855:
        /*12dc*/ 	.word	index@(_ZN2at6native27unrolled_elementwise_kernelINS0_11FillFunctorIdEESt5arrayIPcLm1EELi4E23TrivialOffsetCalculatorILi0EjES7_ILi1EjENS0_6memory15LoadWithoutCastENSA_16StoreWithoutCastEEEviT_T0_T2_T3_T4_T5_)
        /*12e0*/ 	.word	0x00000000


	//----- nvinfo : EIATTR_MIN_STACK_SIZE
	.align		4
.L_856:
        /*12e4*/ 	.byte	0x04, 0x12
        /*12e6*/ 	.short	(.L_858 - .L_857)
	.align		4
.L_857:
        /*12e8*/ 	.word	index@(_ZN2at6native29vectorized_elementwise_kernelILi2ENS0_11FillFunctorIdEESt5arrayIPcLm1EEEEviT0_T1_)
        /*12ec*/ 	.word	0x00000000


	//----- nvinfo : EIATTR_MIN_STACK_SIZE
	.align		4
.L_858:
        /*12f0*/ 	.byte	0x04, 0x12
        /*12f2*/ 	.short	(.L_860 - .L_859)
	.align		4
.L_859:
        /*12f4*/ 	.word	index@(_ZN2at6native29vectorized_elementwise_kernelILi4ENS0_11FillFunctorIdEESt5arrayIPcLm1EEEEviT0_T1_)
        /*12f8*/ 	.word	0x00000000


	//----- nvinfo : EIATTR_MIN_STACK_SIZE
	.align		4
.L_860:
        /*12fc*/ 	.byte	0x04, 0x12
        /*12fe*/ 	.short	(.L_862 - .L_861)
	.align		4
.L_861:
        /*1300*/ 	.word	index@(_ZN2at6native29vectorized_elementwise_kernelILi8ENS0_11FillFunctorIdEESt5arrayIPcLm1EEEEviT0_T1_)
        /*1304*/ 	.word	0x00000000


	//----- nvinfo : EIATTR_MIN_STACK_SIZE
	.align		4
.L_862:
        /*1308*/ 	.byte	0x04, 0x12
        /*130a*/ 	.short	(.L_864 - .L_863)
	.align		4
.L_863:
        /*130c*/ 	.word	index@(_ZN2at6native18elementwise_kernelILi128ELi4EZNS0_15gpu_kernel_implINS0_11FillFunctorIsEEEEvRNS_18TensorIteratorBaseERKT_EUliE_EEviT1_)
        /*1310*/ 	.word	0x00000000


	//----- nvinfo : EIATTR_MIN_STACK_SIZE
	.align		4
.L_864:
        /*1314*/ 	.byte	0x04, 0x12
        /*1316*/ 	.short	(.L_866 - .L_865)
	.align		4
.L_865:
        /*1318*/ 	.word	index@(_ZN2at6native27unrolled_elementwise_kernelINS0_11FillFunctorIsEESt5arrayIPcLm1EELi4E23TrivialOffsetCalculatorILi0EjES7_ILi1EjENS0_6memory12LoadWithCastILi0EEENSA_13StoreWithCastILi1EEEEEviT_T0_T2_T3_T4_T5_)
        /*131c*/ 	.word	0x00000000


	//----- nvinfo : EIATTR_MIN_STACK_SIZE
	.align		4
.L_866:
        /*1320*/ 	.byte	0x04, 0x12
        /*1322*/ 	.short	(.L_868 - .L_867)
	.align		4
.L_867:
        /*1324*/ 	.word	index@(_ZN2at6native18elementwise_kernelILi128ELi4EZNS0_22gpu_kernel_impl_nocastINS0_11FillFunctorIsEEEEvRNS_18TensorIteratorBaseERKT_EUliE_EEviT1_)
        /*1328*/ 	.word	0x00000000


	//----- nvinfo : EIATTR_MIN_STACK_SIZE
	.align		4
.L_868:
        /*132c*/ 	.byte	0x04, 0x12
        /*132e*/ 	.short	(.L_870 - .L_869)
	.align		4
.L_869:
        /*1330*/ 	.word	index@(_ZN2at6native27unrolled_elementwise_kernelINS0_11FillFunctorIsEESt5arrayIPcLm1EELi4E23TrivialOffsetCalculatorILi0EjES7_ILi1EjENS0_6memory15LoadWithoutCastENSA_16StoreWithoutCastEEEviT_T0_T2_T3_T4_T5_)
        /*1334*/ 	.word	0x00000000


	//----- nvinfo : EIATTR_MIN_STACK_SIZE
	.align		4
.L_870:
        /*1338*/ 	.byte	0x04, 0x12
        /*133a*/ 	.short	(.L_872 - .L_871)
	.align		4
.L_871:
        /*133c*/ 	.word	index@(_ZN2at6native29vectorized_elementwise_kernelILi2ENS0_11FillFunctorIsEESt5arrayIPcLm1EEEEviT0_T1_)
        /*1340*/ 	.word	0x00000000


	//----- nvinfo : EIATTR_MIN_STACK_SIZE
	.align		4
.L_872:
        /*1344*/ 	.byte	0x04, 0x12
        /*1346*/ 	.short	(.L_874 - .L_873)
	.align		4
.L_873:
        /*1348*/ 	.word	index@(_ZN2at6native29vectorized_elementwise_kernelILi4ENS0_11FillFunctorIsEESt5arrayIPcLm1EEEEviT0_T1_)
        /*134c*/ 	.word	0x00000000


	//----- nvinfo : EIATTR_MIN_STACK_SIZE
	.align		4
.L_874:
        /*1350*/ 	.byte	0x04, 0x12
        /*1352*/ 	.short	(.L_876 - .L_875)
	.align		4
.L_875:
        /*1354*/ 	.word	index@(_ZN2at6native29vectorized_elementwise_kernelILi8ENS0_11FillFunctorIsEESt5arrayIPcLm1EEEEviT0_T1_)
        /*1358*/ 	.word	0x00000000


	//----- nvinfo : EIATTR_MIN_STACK_SIZE
	.align		4
.L_876:
        /*135c*/ 	.byte	0x04, 0x12
        /*135e*/ 	.short	(.L_878 - .L_877)
	.align		4
.L_877:
        /*1360*/ 	.word	index@(_ZN2at6native18elementwise_kernelILi128ELi4EZNS0_15gpu_kernel_implINS0_11FillFunctorIlEEEEvRNS_18TensorIteratorBaseERKT_EUliE_EEviT1_)
        /*1364*/ 	.word	0x00000000


	//----- nvinfo : EIATTR_MIN_STACK_SIZE
	.align		4
.L_878:
        /*1368*/ 	.byte	0x04, 0x12
        /*136a*/ 	.short	(.L_880 - .L_879)
	.align		4
.L_879:
        /*136c*/ 	.word	index@(_ZN2at6native27unrolled_elementwise_kernelINS0_11FillFunctorIlEESt5arrayIPcLm1EELi4E23TrivialOffsetCalculatorILi0EjES7_ILi1EjENS0_6memory12LoadWithCastILi0EEENSA_13StoreWithCastILi1EEEEEviT_T0_T2_T3_T4_T5_)
        /*1370*/ 	.word	0x00000000


	//----- nvinfo : EIATTR_MIN_STACK_SIZE
	.align		4
.L_880:
        /*1374*/ 	.byte	0x04, 0x12
        /*1376*/ 	.short	(.L_882 - .L_881)
	.align		4
.L_881:
        /*1378*/ 	.word	index@(_ZN2at6native18elementwise_kernelILi128ELi2EZNS0_22gpu_kernel_impl_nocastINS0_11FillFunctorIlEEEEvRNS_18TensorIteratorBaseERKT_EUliE_EEviT1_)
        /*137c*/ 	.word	0x00000000


	//----- nvinfo : EIATTR_MIN_STACK_SIZE
	.align		4
.L_882:
        /*1380*/ 	.byte	0x04, 0x12
        /*1382*/ 	.short	(.L_884 - .L_883)
	.align		4
.L_883:
        /*1384*/ 	.word	index@(_ZN2at6native27unrolled_elementwise_kernelINS0_11FillFunctorIlEESt5arrayIPcLm1EELi4E23TrivialOffsetCalculatorILi0EjES7_ILi1EjENS0_6memory15LoadWithoutCastENSA_16StoreWithoutCastEEEviT_T0_T2_T3_T4_T5_)
        /*1388*/ 	.word	0x00000000


	//----- nvinfo : EIATTR_MIN_STACK_SIZE
	.align		4
.L_884:
        /*138c*/ 	.byte	0x04, 0x12
        /*138e*/ 	.short	(.L_886 - .L_885)
	.align		4
.L_885:
        /*1390*/ 	.word	index@(_ZN2at6native29vectorized_elementwise_kernelILi2ENS0_11FillFunctorIlEESt5arrayIPcLm1EEEEviT0_T1_)
        /*1394*/ 	.word	0x00000000


	//----- nvinfo : EIATTR_MIN_STACK_SIZE
	.align		4
.L_886:
        /*1398*/ 	.byte	0x04, 0x12
        /*139a*/ 	.short	(.L_888 - .L_887)
	.align		4
.L_887:
        /*139c*/ 	.word	index@(_ZN2at6native29vectorized_elementwise_kernelILi4ENS0_11FillFunctorIlEESt5arrayIPcLm1EEEEviT0_T1_)
        /*13a0*/ 	.word	0x00000000


	//----- nvinfo : EIATTR_MIN_STACK_SIZE
	.align		4
.L_888:
        /*13a4*/ 	.byte	0x04, 0x12
        /*13a6*/ 	.short	(.L_890 - .L_889)
	.align		4
.L_889:
        /*13a8*/ 	.word	index@(_ZN2at6native29vectorized_elementwise_kernelILi8ENS0_11FillFunctorIlEESt5arrayIPcLm1EEEEviT0_T1_)
        /*13ac*/ 	.word	0x00000000


	//----- nvinfo : EIATTR_MIN_STACK_SIZE
	.align		4
.L_890:
        /*13b0*/ 	.byte	0x04, 0x12
        /*13b2*/ 	.short	(.L_892 - .L_891)
	.align		4
.L_891:
        /*13b4*/ 	.word	index@(_ZN2at6native18elementwise_kernelILi128ELi4EZNS0_15gpu_kernel_implINS0_11FillFunctorIiEEEEvRNS_18TensorIteratorBaseERKT_EUliE_EEviT1_)
        /*13b8*/ 	.word	0x00000000


	//----- nvinfo : EIATTR_MIN_STACK_SIZE
	.align		4
.L_892:
        /*13bc*/ 	.byte	0x04, 0x12
        /*13be*/ 	.short	(.L_894 - .L_893)
	.align		4
.L_893:
        /*13c0*/ 	.word	index@(_ZN2at6native27unrolled_elementwise_kernelINS0_11FillFunctorIiEESt5arrayIPcLm1EELi4E23TrivialOffsetCalculatorILi0EjES7_ILi1EjENS0_6memory12LoadWithCastILi0EEENSA_13StoreWithCastILi1EEEEEviT_T0_T2_T3_T4_T5_)
        /*13c4*/ 	.word	0x00000000


	//----- nvinfo : EIATTR_MIN_STACK_SIZE
	.align		4
.L_894:
        /*13c8*/ 	.byte	0x04, 0x12
        /*13ca*/ 	.short	(.L_896 - .L_895)
	.align		4
.L_895:
        /*13cc*/ 	.word	index@(_ZN2at6native18elementwise_kernelILi128ELi2EZNS0_22gpu_kernel_impl_nocastINS0_11FillFunctorIiEEEEvRNS_18TensorIteratorBaseERKT_EUliE_EEviT1_)
        /*13d0*/ 	.word	0x00000000


	//----- nvinfo : EIATTR_MIN_STACK_SIZE
	.align		4
.L_896:
        /*13d4*/ 	.byte	0x04, 0x12
        /*13d6*/ 	.short	(.L_898 - .L_897)
	.align		4
.L_897:
        /*13d8*/ 	.word	index@(_ZN2at6native27unrolled_elementwise_kernelINS0_11FillFunctorIiEESt5arrayIPcLm1EELi4E23TrivialOffsetCalculatorILi0EjES7_ILi1EjENS0_6memory15LoadWithoutCastENSA_16StoreWithoutCastEEEviT_T0_T2_T3_T4_T5_)
        /*13dc*/ 	.word	0x00000000


	//----- nvinfo : EIATTR_MIN_STACK_SIZE
	.align		4
.L_898:
        /*13e0*/ 	.byte	0x04, 0x12
        /*13e2*/ 	.short	(.L_900 - .L_899)
	.align		4
.L_899:
        /*13e4*/ 	.word	index@(_ZN2at6native29vectorized_elementwise_kernelILi2ENS0_11FillFunctorIiEESt5arrayIPcLm1EEEEviT0_T1_)
        /*13e8*/ 	.word	0x00000000


	//----- nvinfo : EIATTR_MIN_STACK_SIZE
	.align		4
.L_900:
        /*13ec*/ 	.byte	0x04, 0x12
        /*13ee*/ 	.short	(.L_902 - .L_901)
	.align		4
.L_901:
        /*13f0*/ 	.word	index@(_ZN2at6native29vectorized_elementwise_kernelILi4ENS0_11FillFunctorIiEESt5arrayIPcLm1EEEEviT0_T1_)
        /*13f4*/ 	.word	0x00000000


	//----- nvinfo : EIATTR_MIN_STACK_SIZE
	.align		4
.L_902:
        /*13f8*/ 	.byte	0x04, 0x12
        /*13fa*/ 	.short	(.L_904 - .L_903)
	.align		4
.L_903:
        /*13fc*/ 	.word	index@(_ZN2at6native29vectorized_elementwise_kernelILi8ENS0_11FillFunctorIiEESt5arrayIPcLm1EEEEviT0_T1_)
        /*1400*/ 	.word	0x00000000


	//----- nvinfo : EIATTR_MIN_STACK_SIZE
	.align		4
.L_904:
        /*1404*/ 	.byte	0x04, 0x12
        /*1406*/ 	.short	(.L_906 - .L_905)
	.align		4
.L_905:
        /*1408*/ 	.word	index@(_ZN2at6native18elementwise_kernelILi128ELi4EZNS0_15gpu_kernel_implINS0_11FillFunctorIaEEEEvRNS_18TensorIteratorBaseERKT_EUliE_EEviT1_)
        /*140c*/ 	.word	0x00000000


	//----- nvinfo : EIATTR_MIN_STACK_SIZE
	.align		4
.L_906:
        /*1410*/ 	.byte	0x04, 0x12
        /*1412*/ 	.short	(.L_908 - .L_907)
	.align		4
.L_907:
        /*1414*/ 	.word	index@(_ZN2at6native27unrolled_elementwise_kernelINS0_11FillFunctorIaEESt5arrayIPcLm1EELi4E23TrivialOffsetCalculatorILi0EjES7_ILi1EjENS0_6memory12LoadWithCastILi0EEENSA_13StoreWithCastILi1EEEEEviT_T0_T2_T3_T4_T5_)
        /*1418*/ 	.word	0x00000000


	//----- nvinfo : EIATTR_MIN_STACK_SIZE
	.align		4
.L_908:
        /*141c*/ 	.byte	0x04, 0x12
        /*141e*/ 	.short	(.L_910 - .L_909)
	.align		4
.L_909:
        /*1420*/ 	.word	index@(_ZN2at6native18elementwise_kernelILi128ELi4EZNS0_22gpu_kernel_impl_nocastINS0_11FillFunctorIaEEEEvRNS_18TensorIteratorBaseERKT_EUliE_EEviT1_)
        /*1424*/ 	.word	0x00000000


	//----- nvinfo : EIATTR_MIN_STACK_SIZE
	.align		4
.L_910:
        /*1428*/ 	.byte	0x04, 0x12
        /*142a*/ 	.short	(.L_912 - .L_911)
	.align		4
.L_911:
        /*142c*/ 	.word	index@(_ZN2at6native27unrolled_elementwise_kernelINS0_11FillFunctorIaEESt5arrayIPcLm1EELi4E23TrivialOffsetCalculatorILi0EjES7_ILi1EjENS0_6memory15LoadWithoutCastENSA_16StoreWithoutCastEEEviT_T0_T2_T3_T4_T5_)
        /*1430*/ 	.word	0x00000000


	//----- nvinfo : EIATTR_MIN_STACK_SIZE
	.align		4
.L_912:
        /*1434*/ 	.byte	0x04, 0x12
        /*1436*/ 	.short	(.L_914 - .L_913)
	.align		4
.L_913:
        /*1438*/ 	.word	index@(_ZN2at6native29vectorized_elementwise_kernelILi2ENS0_11FillFunctorIaEESt5arrayIPcLm1EEEEviT0_T1_)
        /*143c*/ 	.word	0x00000000


	//----- nvinfo : EIATTR_MIN_STACK_SIZE
	.align		4
.L_914:
        /*1440*/ 	.byte	0x04, 0x12
        /*1442*/ 	.short	(.L_916 - .L_915)
	.align		4
.L_915:
        /*1444*/ 	.word	index@(_ZN2at6native29vectorized_elementwise_kernelILi4ENS0_11FillFunctorIaEESt5arrayIPcLm1EEEEviT0_T1_)
        /*1448*/ 	.word	0x00000000


	//----- nvinfo : EIATTR_MIN_STACK_SIZE
	.align		4
.L_916:
        /*144c*/ 	.byte	0x04, 0x12
        /*144e*/ 	.short	(.L_918 - .L_917)
	.align		4
.L_917:
        /*1450*/ 	.word	index@(_ZN2at6native29vectorized_elementwise_kernelILi8ENS0_11FillFunctorIaEESt5arrayIPcLm1EEEEviT0_T1_)
        /*1454*/ 	.word	0x00000000


	//----- nvinfo : EIATTR_MIN_STACK_SIZE
	.align		4
.L_918:
        /*1458*/ 	.byte	0x04, 0x12
        /*145a*/ 	.short	(.L_920 - .L_919)
	.align		4
.L_919:
        /*145c*/ 	.word	index@(_ZN2at6native18elementwise_kernelILi128ELi4EZNS0_15gpu_kernel_implINS0_11FillFunctorIhEEEEvRNS_18TensorIteratorBaseERKT_EUliE_EEviT1_)
        /*1460*/ 	.word	0x00000000


	//----- nvinfo : EIATTR_MIN_STACK_SIZE
	.align		4
.L_920:
        /*1464*/ 	.byte	0x04, 0x12
        /*1466*/ 	.short	(.L_922 - .L_921)
	.align		4
.L_921:
        /*1468*/ 	.word	index@(_ZN2at6native27unrolled_elementwise_kernelINS0_11FillFunctorIhEESt5arrayIPcLm1EELi4E23TrivialOffsetCalculatorILi0EjES7_ILi1EjENS0_6memory12LoadWithCastILi0EEENSA_13StoreWithCastILi1EEEEEviT_T0_T2_T3_T4_T5_)
        /*146c*/ 	.word	0x00000000


	//----- nvinfo : EIATTR_MIN_STACK_SIZE
	.align		4
.L_922:
        /*1470*/ 	.byte	0x04, 0x12
        /*1472*/ 	.short	(.L_924 - .L_923)
	.align		4
.L_923:
        /*1474*/ 	.word	index@(_ZN2at6native18elementwise_kernelILi128ELi4EZNS0_22gpu_kernel_impl_nocastINS0_11FillFunctorIhEEEEvRNS_18TensorIteratorBaseERKT_EUliE_EEviT1_)
        /*1478*/ 	.word	0x00000000


	//----- nvinfo : EIATTR_MIN_STACK_SIZE
	.align		4
.L_924:
        /*147c*/ 	.byte	0x04, 0x12
        /*147e*/ 	.short	(.L_926 - .L_925)
	.align		4
.L_925:
        /*1480*/ 	.word	index@(_ZN2at6native27unrolled_elementwise_kernelINS0_11FillFunctorIhEESt5arrayIPcLm1EELi4E23TrivialOffsetCalculatorILi0EjES7_ILi1EjENS0_6memory15LoadWithoutCastENSA_16StoreWithoutCastEEEviT_T0_T2_T3_T4_T5_)
        /*1484*/ 	.word	0x00000000


	//----- nvinfo : EIATTR_MIN_STACK_SIZE
	.align		4
.L_926:
        /*1488*/ 	.byte	0x04, 0x12
        /*148a*/ 	.short	(.L_928 - .L_927)
	.align		4
.L_927:
        /*148c*/ 	.word	index@(_ZN2at6native29vectorized_elementwise_kernelILi2ENS0_11FillFunctorIhEESt5arrayIPcLm1EEEEviT0_T1_)
        /*1490*/ 	.word	0x00000000


	//----- nvinfo : EIATTR_MIN_STACK_SIZE
	.align		4
.L_928:
        /*1494*/ 	.byte	0x04, 0x12
        /*1496*/ 	.short	(.L_930 - .L_929)
	.align		4
.L_929:
        /*1498*/ 	.word	index@(_ZN2at6native29vectorized_elementwise_kernelILi4ENS0_11FillFunctorIhEESt5arrayIPcLm1EEEEviT0_T1_)
        /*149c*/ 	.word	0x00000000


	//----- nvinfo : EIATTR_MIN_STACK_SIZE
	.align		4
.L_930:
        /*14a0*/ 	.byte	0x04, 0x12
        /*14a2*/ 	.short	(.L_932 - .L_931)
	.align		4
.L_931:
        /*14a4*/ 	.word	index@(_ZN2at6native29vectorized_elementwise_kernelILi8ENS0_11FillFunctorIhEESt5arrayIPcLm1EEEEviT0_T1_)
        /*14a8*/ 	.word	0x00000000
.L_932:


//--------------------- .nv.compat                --------------------------
	.section	.nv.compat,"",@"SHT_CUDA_COMPAT_INFO"
	.align	4
        /*0000*/ 	.byte	0x02, 0x09, 0x01, 0x00, 0x02, 0x02, 0x01, 0x00, 0x02, 0x05, 0x05, 0x00, 0x03, 0x07, 0x01, 0x01
        /*0010*/ 	.byte	0x02, 0x03, 0x00, 0x00, 0x02, 0x06, 0x01, 0x00, 0x04, 0x0b, 0x08, 0x00, 0x00, 0x00, 0x00, 0x00
        /*0020*/ 	.byte	0x00, 0x00, 0x00, 0x00


//--------------------- .nv.info._ZN2at6native18elementwise_kernelILi128ELi4EZNS0_15gpu_kernel_implINS0_11FillFunctorImEEEEvRNS_18TensorIteratorBaseERKT_EUliE_EEviT1_ --------------------------
	.section	.nv.info._ZN2at6native18elementwise_kernelILi128ELi4EZNS0_15gpu_kernel_implINS0_11FillFunctorImEEEEvRNS_18TensorIteratorBaseERKT_EUliE_EEviT1_,"",@"SHT_CUDA_INFO"
	.sectionflags	@""
	.align	4


	//----- nvinfo : EIATTR_CUDA_API_VERSION
	.align		4
        /*0000*/ 	.byte	0x04, 0x37
        /*0002*/ 	.short	(.L_934 - .L_933)
.L_933:
        /*0004*/ 	.word	0x00000082


	//----- nvinfo : EIATTR_KPARAM_INFO
	.align		4
.L_934:
        /*0008*/ 	.byte	0x04, 0x17
        /*000a*/ 	.short	(.L_936 - .L_935)
.L_935:
        /*000c*/ 	.word	0x00000000
        /*0010*/ 	.short	0x0001
        /*0012*/ 	.short	0x0008
        /*0014*/ 	.byte	0x00, 0xf0, 0xe1, 0x06


	//----- nvinfo : EIATTR_KPARAM_INFO
	.align		4
.L_936:
        /*0018*/ 	.byte	0x04, 0x17
        /*001a*/ 	.short	(.L_938 - .L_937)
.L_937:
        /*001c*/ 	.word	0x00000000
        /*0020*/ 	.short	0x0000
        /*0022*/ 	.short	0x0000
        /*0024*/ 	.byte	0x00, 0xf0, 0x11, 0x00


	//----- nvinfo : EIATTR_SPARSE_MMA_MASK
	.align		4
.L_938:
        /*0028*/ 	.byte	0x03, 0x50
        /*002a*/ 	.short	0x0000


	//----- nvinfo : EIATTR_MAXREG_COUNT
	.align		4
        /*002c*/ 	.byte	0x03, 0x1b
        /*002e*/ 	.short	0x0080


	//----- nvinfo : EIATTR_EXTERNS
	.align		4
        /*0030*/ 	.byte	0x04, 0x0f
        /*0032*/ 	.short	(.L_940 - .L_939)


	//   ....[0]....
	.align		4
.L_939:
        /*0034*/ 	.word	index@(__assertfail)


	//----- nvinfo : EIATTR_MERCURY_ISA_VERSION
	.align		4
.L_940:
        /*0038*/ 	.byte	0x03, 0x5f
        /*003a*/ 	.short	0x0101


	//----- nvinfo : EIATTR_SYSCALL_OFFSETS
	.align		4
        /*003c*/ 	.byte	0x04, 0x46
        /*003e*/ 	.short	(.L_942 - .L_941)


	//   ....[0]....
.L_941:
        /*0040*/ 	.word	0x00002090


	//   ....[1]....
        /*0044*/ 	.word	0x00004160


	//   ....[2]....
        /*0048*/ 	.word	0x00006220


	//   ....[3]....
        /*004c*/ 	.word	0x000082d0


	//----- nvinfo : EIATTR_EXIT_INSTR_OFFSETS
	.align		4
.L_942:
        /*0050*/ 	.byte	0x04, 0x1c
        /*0052*/ 	.short	(.L_944 - .L_943)


	//   ....[0]....
.L_943:
        /*0054*/ 	.word	0x000062d0


	//   ....[1]....
        /*0058*/ 	.word	0x00007540


	//   ....[2]....
        /*005c*/ 	.word	0x00007570


	//   ....[3]....
        /*0060*/ 	.word	0x00007600


	//   ....[4]....
        /*0064*/ 	.word	0x00007630


	//   ....[5]....
        /*0068*/ 	.word	0x00007660


	//   ....[6]....
        /*006c*/ 	.word	0x00007700


	//   ....[7]....
        /*0070*/ 	.word	0x00007750


	//   ....[8]....
        /*0074*/ 	.word	0x00007800


	//   ....[9]....
        /*0078*/ 	.word	0x00007860


	//   ....[10]....
        /*007c*/ 	.word	0x000078a0


	//   ....[11]....
        /*0080*/ 	.word	0x00007980


	//   ....[12]....
        /*0084*/ 	.word	0x000079d0


	//   ....[13]....
        /*0088*/ 	.word	0x00007b50


	//   ....[14]....
        /*008c*/ 	.word	0x00007ca0


	//   ....[15]....
        /*0090*/ 	.word	0x00007cf0


	//   ....[16]....
        /*0094*/ 	.word	0x00007da0


	//   ....[17]....
        /*0098*/ 	.word	0x00007f10


	//   ....[18]....
        /*009c*/ 	.word	0x00008080


	//   ....[19]....
        /*00a0*/ 	.word	0x000081d0


	//   ....[20]....
        /*00a4*/ 	.word	0x000082e0


	//   ....[21]....
        /*00a8*/ 	.word	0x00008310


	//   ....[22]....
        /*00ac*/ 	.word	0x00008340


	//----- nvinfo : EIATTR_MAX_THREADS
	.align		4
.L_944:
        /*00b0*/ 	.byte	0x04, 0x05
        /*00b2*/ 	.short	(.L_946 - .L_945)
.L_945:
        /*00b4*/ 	.word	0x00000080
        /*00b8*/ 	.word	0x00000001
        /*00bc*/ 	.word	0x00000001


	//----- nvinfo : EIATTR_CRS_STACK_SIZE
	.align		4
.L_946:
        /*00c0*/ 	.byte	0x04, 0x1e
        /*00c2*/ 	.short	(.L_948 - .L_947)
.L_947:
        /*00c4*/ 	.word	0x00000000


	//----- nvinfo : EIATTR_CBANK_PARAM_SIZE
	.align		4
.L_948:
        /*00c8*/ 	.byte	0x03, 0x19
        /*00ca*/ 	.short	0x01c0


	//----- nvinfo : EIATTR_PARAM_CBANK
	.align		4
        /*00cc*/ 	.byte	0x04, 0x0a
        /*00ce*/ 	.short	(.L_950 - .L_949)
	.align		4
.L_949:
        /*00d0*/ 	.word	index@(.nv.constant0._ZN2at6native18elementwise_kernelILi128ELi4EZNS0_15gpu_kernel_implINS0_11FillFunctorImEEEEvRNS_18TensorIteratorBaseERKT_EUliE_EEviT1_)
        /*00d4*/ 	.short	0x0210
        /*00d6*/ 	.short	0x01c0


	//----- nvinfo : EIATTR_SW_WAR
	.align		4
.L_950:
        /*00d8*/ 	.byte	0x04, 0x36
        /*00da*/ 	.short	(.L_952 - .L_951)
.L_951:
        /*00dc*/ 	.word	0x00000008
.L_952:


//--------------------- .nv.info._ZN2at6native27unrolled_elementwise_kernelINS0_11FillFunctorImEESt5arrayIPcLm1EELi4E23TrivialOffsetCalculatorILi0EjES7_ILi1EjENS0_6memory12LoadWithCastILi0EEENSA_13StoreWithCastILi1EEEEEviT_T0_T2_T3_T4_T5_ --------------------------
	.section	.nv.info._ZN2at6native27unrolled_elementwise_kernelINS0_11FillFunctorImEESt5arrayIPcLm1EELi4E23TrivialOffsetCalculatorILi0EjES7_ILi1EjENS0_6memory12LoadWithCastILi0EEENSA_13StoreWithCastILi1EEEEEviT_T0_T2_T3_T4_T5_,"",@"SHT_CUDA_INFO"
	.sectionflags	@""
	.align	4


	//----- nvinfo : EIATTR_CUDA_API_VERSION
	.align		4
        /*0000*/ 	.byte	0x04, 0x37
        /*0002*/ 	.short	(.L_954 - .L_953)
.L_953:
        /*0004*/ 	.word	0x00000082


	//----- nvinfo : EIATTR_KPARAM_INFO
	.align		4
.L_954:
        /*0008*/ 	.byte	0x04, 0x17
        /*000a*/ 	.short	(.L_956 - .L_955)
.L_955:
        /*000c*/ 	.word	0x00000000
        /*0010*/ 	.short	0x0006
        /*0012*/ 	.short	0x0024
        /*0014*/ 	.byte	0x00, 0xf0, 0x21, 0x00


	//----- nvinfo : EIATTR_KPARAM_INFO
	.align		4
.L_956:
        /*0018*/ 	.byte	0x04, 0x17
        /*001a*/ 	.short	(.L_958 - .L_957)
.L_957:
        /*001c*/ 	.word	0x00000000
        /*0020*/ 	.short	0x0005
        /*0022*/ 	.short	0x001c
        /*0024*/ 	.byte	0x00, 0xf0, 0x21, 0x00


	//----- nvinfo : EIATTR_KPARAM_INFO
	.align		4
.L_958:
        /*0028*/ 	.byte	0x04, 0x17
        /*002a*/ 	.short	(.L_960 - .L_959)
.L_959:
        /*002c*/ 	.word	0x00000000
        /*0030*/ 	.short	0x0004
        /*0032*/ 	.short	0x0019
        /*0034*/ 	.byte	0x00, 0xf0, 0x05, 0x00


	//----- nvinfo : EIATTR_KPARAM_INFO
	.align		4
.L_960:
        /*0038*/ 	.byte	0x04, 0x17
        /*003a*/ 	.short	(.L_962 - .L_961)
.L_961:
        /*003c*/ 	.word	0x00000000
        /*0040*/ 	.short	0x0003
        /*0042*/ 	.short	0x0018
        /*0044*/ 	.byte	0x00, 0xf0, 0x05, 0x00


	//----- nvinfo : EIATTR_KPARAM_INFO
	.align		4
.L_962:
        /*0048*/ 	.byte	0x04, 0x17
        /*004a*/ 	.short	(.L_964 - .L_963)
.L_963:
        /*004c*/ 	.word	0x00000000
        /*0050*/ 	.short	0x0002
        /*0052*/ 	.short	0x0010
        /*0054*/ 	.byte	0x00, 0xf0, 0x21, 0x00


	//----- nvinfo : EIATTR_KPARAM_INFO
	.align		4
.L_964:
        /*0058*/ 	.byte	0x04, 0x17
        /*005a*/ 	.short	(.L_966 - .L_965)
.L_965:
        /*005c*/ 	.word	0x00000000
        /*0060*/ 	.short	0x0001
        /*0062*/ 	.short	0x0008
        /*0064*/ 	.byte	0x00, 0xf0, 0x21, 0x00


	//----- nvinfo : EIATTR_KPARAM_INFO
	.align		4
.L_966:
        /*0068*/ 	.byte	0x04, 0x17
        /*006a*/ 	.short	(.L_968 - .L_967)
.L_967:
        /*006c*/ 	.word	0x00000000
        /*0070*/ 	.short	0x0000
        /*0072*/ 	.short	0x0000
        /*0074*/ 	.byte	0x00, 0xf0, 0x11, 0x00


	//----- nvinfo : EIATTR_SPARSE_MMA_MASK
	.align		4
.L_968:
        /*0078*/ 	.byte	0x03, 0x50
        /*007a*/ 	.short	0x0000


	//----- nvinfo : EIATTR_MAXREG_COUNT
	.align		4
        /*007c*/ 	.byte	0x03, 0x1b
        /*007e*/ 	.short	0x00ff


	//----- nvinfo : EIATTR_EXTERNS
	.align		4
        /*0080*/ 	.byte	0x04, 0x0f
        /*0082*/ 	.short	(.L_970 - .L_969)


	//   ....[0]....
	.align		4
.L_969:
        /*0084*/ 	.word	index@(__assertfail)


	//----- nvinfo : EIATTR_MERCURY_ISA_VERSION
	.align		4
.L_970:
        /*0088*/ 	.byte	0x03, 0x5f
        /*008a*/ 	.short	0x0101


	//----- nvinfo : EIATTR_SYSCALL_OFFSETS
	.align		4
        /*008c*/ 	.byte	0x04, 0x46
        /*008e*/ 	.short	(.L_972 - .L_971)


	//   ....[0]....
.L_971:
        /*0090*/ 	.word	0x00000f80


	//   ....[1]....
        /*0094*/ 	.word	0x00001f00


	//   ....[2]....
        /*0098*/ 	.word	0x00002e70


	//   ....[3]....
        /*009c*/ 	.word	0x00003de0


	//----- nvinfo : EIATTR_EXIT_INSTR_OFFSETS
	.align		4
.L_972:
        /*00a0*/ 	.byte	0x04, 0x1c
        /*00a2*/ 	.short	(.L_974 - .L_973)


	//   ....[0]....
.L_973:
        /*00a4*/ 	.word	0x00002f10


	//   ....[1]....
        /*00a8*/ 	.word	0x00003050


	//   ....[2]....
        /*00ac*/ 	.word	0x00003080


	//   ....[3]....
        /*00b0*/ 	.word	0x00003110


	//   ....[4]....
        /*00b4*/ 	.word	0x00003140


	//   ....[5]....
        /*00b8*/ 	.word	0x00003170


	//   ....[6]....
        /*00bc*/ 	.word	0x00003210


	//   ....[7]....
        /*00c0*/ 	.word	0x00003260


	//   ....[8]....
        /*00c4*/ 	.word	0x00003310


	//   ....[9]....
        /*00c8*/ 	.word	0x00003370


	//   ....[10]....
        /*00cc*/ 	.word	0x000033b0


	//   ....[11]....
        /*00d0*/ 	.word	0x00003490


	//   ....[12]....
        /*00d4*/ 	.word	0x000034e0


	//   ....[13]....
        /*00d8*/ 	.word	0x00003660


	//   ....[14]....
        /*00dc*/ 	.word	0x000037b0


	//   ....[15]....
        /*00e0*/ 	.word	0x00003800


	//   ....[16]....
        /*00e4*/ 	.word	0x000038b0


	//   ....[17]....
        /*00e8*/ 	.word	0x00003a20


	//   ....[18]....
        /*00ec*/ 	.word	0x00003b90


	//   ....[19]....
        /*00f0*/ 	.word	0x00003ce0


	//   ....[20]....
        /*00f4*/ 	.word	0x00003df0


	//   ....[21]....
        /*00f8*/ 	.word	0x00003e20


	//   ....[22]....
        /*00fc*/ 	.word	0x00003e50


	//----- nvinfo : EIATTR_MAX_THREADS
	.align		4
.L_974:
        /*0100*/ 	.byte	0x04, 0x05
        /*0102*/ 	.short	(.L_976 - .L_975)
.L_975:
        /*0104*/ 	.word	0x00000080
        /*0108*/ 	.word	0x00000001
        /*010c*/ 	.word	0x00000001


	//----- nvinfo : EIATTR_CRS_STACK_SIZE
	.align		4
.L_976:
        /*0110*/ 	.byte	0x04, 0x1e
        /*0112*/ 	.short	(.L_978 - .L_977)
.L_977:
        /*0114*/ 	.word	0x00000000


	//----- nvinfo : EIATTR_CBANK_PARAM_SIZE
	.align		4
.L_978:
        /*0118*/ 	.byte	0x03, 0x19
        /*011a*/ 	.short	0x002c


	//----- nvinfo : EIATTR_PARAM_CBANK
	.align		4
        /*011c*/ 	.byte	0x04, 0x0a
        /*011e*/ 	.short	(.L_980 - .L_979)
	.align		4
.L_979:
        /*0120*/ 	.word	index@(.nv.constant0._ZN2at6native27unrolled_elementwise_kernelINS0_11FillFunctorImEESt5arrayIPcLm1EELi4E23TrivialOffsetCalculatorILi0EjES7_ILi1EjENS0_6memory12LoadWithCastILi0EEENSA_13StoreWithCastILi1EEEEEviT_T0_T2_T3_T4_T5_)
        /*0124*/ 	.short	0x0210
        /*0126*/ 	.short	0x002c


	//----- nvinfo : EIATTR_SW_WAR
	.align		4
.L_980:
        /*0128*/ 	.byte	0x04, 0x36
        /*012a*/ 	.short	(.L_982 - .L_981)
.L_981:
        /*012c*/ 	.word	0x00000008
.L_982:


//--------------------- .nv.info._ZN2at6native18elementwise_kernelILi128ELi2EZNS0_22gpu_kernel_impl_nocastINS0_11FillFunctorImEEEEvRNS_18TensorIteratorBaseERKT_EUliE_EEviT1_ --------------------------
	.section	.nv.info._ZN2at6native18elementwise_kernelILi128ELi2EZNS0_22gpu_kernel_impl_nocastINS0_11FillFunctorImEEEEvRNS_18TensorIteratorBaseERKT_EUliE_EEviT1_,"",@"SHT_CUDA_INFO"
	.sectionflags	@""
	.align	4


	//----- nvinfo : EIATTR_CUDA_API_VERSION
	.align		4
        /*0000*/ 	.byte	0x04, 0x37
        /*0002*/ 	.short	(.L_984 - .L_983)
.L_983:
        /*0004*/ 	.word	0x00000082


	//----- nvinfo : EIATTR_KPARAM_INFO
	.align		4
.L_984:
        /*0008*/ 	.byte	0x04, 0x17
        /*000a*/ 	.short	(.L_986 - .L_985)
.L_985:
        /*000c*/ 	.word	0x00000000
        /*0010*/ 	.short	0x0001
        /*0012*/ 	.short	0x0008
        /*0014*/ 	.byte	0x00, 0xf0, 0xc1, 0x06


	//----- nvinfo : EIATTR_KPARAM_INFO
	.align		4
.L_986:
        /*0018*/ 	.byte	0x04, 0x17
        /*001a*/ 	.short	(.L_988 - .L_987)
.L_987:
        /*001c*/ 	.word	0x00000000
        /*0020*/ 	.short	0x0000
        /*0022*/ 	.short	0x0000
        /*0024*/ 	.byte	0x00, 0xf0, 0x11, 0x00


	//----- nvinfo : EIATTR_SPARSE_MMA_MASK
	.align		4
.L_988:
        /*0028*/ 	.byte	0x03, 0x50
        /*002a*/ 	.short	0x0000


	//----- nvinfo : EIATTR_MAXREG_COUNT
	.align		4
        /*002c*/ 	.byte	0x03, 0x1b
        /*002e*/ 	.short	0x0080


	//----- nvinfo : EIATTR_MERCURY_ISA_VERSION
	.align		4
        /*0030*/ 	.byte	0x03, 0x5f
        /*0032*/ 	.short	0x0101


	//----- nvinfo : EIATTR_EXIT_INSTR_OFFSETS
	.align		4
        /*0034*/ 	.byte	0x04, 0x1c
        /*0036*/ 	.short	(.L_990 - .L_989)


	//   ....[0]....
.L_989:
        /*0038*/ 	.word	0x00001250


	//   ....[1]....
        /*003c*/ 	.word	0x000023c0


	//   ....[2]....
        /*0040*/ 	.word	0x00002440


	//   ....[3]....
        /*0044*/ 	.word	0x00002480


	//----- nvinfo : EIATTR_MAX_THREADS
	.align		4
.L_990:
        /*0048*/ 	.byte	0x04, 0x05
        /*004a*/ 	.short	(.L_992 - .L_991)
.L_991:
        /*004c*/ 	.word	0x00000080
        /*0050*/ 	.word	0x00000001
        /*0054*/ 	.word	0x00000001


	//----- nvinfo : EIATTR_CRS_STACK_SIZE
	.align		4
.L_992:
        /*0058*/ 	.byte	0x04, 0x1e
        /*005a*/ 	.short	(.L_994 - .L_993)
.L_993:
        /*005c*/ 	.word	0x00000000


	//----- nvinfo : EIATTR_CBANK_PARAM_SIZE
	.align		4
.L_994:
        /*0060*/ 	.byte	0x03, 0x19
        /*0062*/ 	.short	0x01b8


	//----- nvinfo : EIATTR_PARAM_CBANK
	.align		4
        /*0064*/ 	.byte	0x04, 0x0a
        /*0066*/ 	.short	(.L_996 - .L_995)
	.align		4
.L_995:
        /*0068*/ 	.word	index@(.nv.constant0._ZN2at6native18elementwise_kernelILi128ELi2EZNS0_22gpu_kernel_impl_nocastINS0_11FillFunctorImEEEEvRNS_18TensorIteratorBaseERKT_EUliE_EEviT1_)
        /*006c*/ 	.short	0x0210
        /*006e*/ 	.short	0x01b8


	//----- nvinfo : EIATTR_SW_WAR
	.align		4
.L_996:
        /*0070*/ 	.byte	0x04, 0x36
        /*0072*/ 	.short	(.L_998 - .L_997)
.L_997:
        /*0074*/ 	.word	0x00000008
.L_998:


//--------------------- .nv.info._ZN2at6native27unrolled_elementwise_kernelINS0_11FillFunctorImEESt5arrayIPcLm1EELi4E23TrivialOffsetCalculatorILi0EjES7_ILi1EjENS0_6memory15LoadWithoutCastENSA_16StoreWithoutCastEEEviT_T0_T2_T3_T4_T5_ --------------------------
	.section	.nv.info._ZN2at6native27unrolled_elementwise_kernelINS0_11FillFunctorImEESt5arrayIPcLm1EELi4E23TrivialOffsetCalculatorILi0EjES7_ILi1EjENS0_6memory15LoadWithoutCastENSA_16StoreWithoutCastEEEviT_T0_T2_T3_T4_T5_,"",@"SHT_CUDA_INFO"
	.sectionflags	@""
	.align	4


	//----- nvinfo : EIATTR_CUDA_API_VERSION
	.align		4
        /*0000*/ 	.byte	0x04, 0x37
        /*0002*/ 	.short	(.L_1000 - .L_999)
.L_999:
        /*0004*/ 	.word	0x00000082


	//----- nvinfo : EIATTR_KPARAM_INFO
	.align		4
.L_1000:
        /*0008*/ 	.byte	0x04, 0x17
        /*000a*/ 	.short	(.L_1002 - .L_1001)
.L_1001:
        /*000c*/ 	.word	0x00000000
        /*0010*/ 	.short	0x0006
        /*0012*/ 	.short	0x001b
        /*0014*/ 	.byte	0x00, 0xf0, 0x05, 0x00


	//----- nvinfo : EIATTR_KPARAM_INFO
	.align		4
.L_1002:
        /*0018*/ 	.byte	0x04, 0x17
        /*001a*/ 	.short	(.L_1004 - .L_1003)
.L_1003:
        /*001c*/ 	.word	0x00000000
        /*0020*/ 	.short	0x0005
        /*0022*/ 	.short	0x001a
        /*0024*/ 	.byte	0x00, 0xf0, 0x05, 0x00


	//----- nvinfo : EIATTR_KPARAM_INFO
	.align		4
.L_1004:
        /*0028*/ 	.byte	0x04, 0x17
        /*002a*/ 	.short	(.L_1006 - .L_1005)
.L_1005:
        /*002c*/ 	.word	0x00000000
        /*0030*/ 	.short	0x0004
        /*0032*/ 	.short	0x0019
        /*0034*/ 	.byte	0x00, 0xf0, 0x05, 0x00


	//----- nvinfo : EIATTR_KPARAM_INFO
	.align		4
.L_1006:
        /*0038*/ 	.byte	0x04, 0x17
        /*003a*/ 	.short	(.L_1008 - .L_1007)
.L_1007:
        /*003c*/ 	.word	0x00000000
        /*0040*/ 	.short	0x0003
        /*0042*/ 	.short	0x0018
        /*0044*/ 	.byte	0x00, 0xf0, 0x05, 0x00


	//----- nvinfo : EIATTR_KPARAM_INFO
	.align		4
.L_1008:
        /*0048*/ 	.byte	0x04, 0x17
        /*004a*/ 	.short	(.L_1010 - .L_1009)
.L_1009:
        /*004c*/ 	.word	0x00000000
        /*0050*/ 	.short	0x0002
        /*0052*/ 	.short	0x0010
        /*0054*/ 	.byte	0x00, 0xf0, 0x21, 0x00


	//----- nvinfo : EIATTR_KPARAM_INFO
	.align		4
.L_1010:
        /*0058*/ 	.byte	0x04, 0x17
        /*005a*/ 	.short	(.L_1012 - .L_1011)
.L_1011:
        /*005c*/ 	.word	0x00000000
        /*0060*/ 	.short	0x0001
        /*0062*/ 	.short	0x0008
        /*0064*/ 	.byte	0x00, 0xf0, 0x21, 0x00


	//----- nvinfo : EIATTR_KPARAM_INFO
	.align		4
.L_1012:
        /*0068*/ 	.byte	0x04, 0x17
        /*006a*/ 	.short	(.L_1014 - .L_1013)
.L_1013:
        /*006c*/ 	.word	0x00000000
        /*0070*/ 	.short	0x0000
        /*0072*/ 	.short	0x0000
        /*0074*/ 	.byte	0x00, 0xf0, 0x11, 0x00


	//----- nvinfo : EIATTR_SPARSE_MMA_MASK
	.align		4
.L_1014:
        /*0078*/ 	.byte	0x03, 0x50
        /*007a*/ 	.short	0x0000


	//----- nvinfo : EIATTR_MAXREG_COUNT
	.align		4
        /*007c*/ 	.byte	0x03, 0x1b
        /*007e*/ 	.short	0x00ff


	//----- nvinfo : EIATTR_MERCURY_ISA_VERSION
	.align		4
        /*0080*/ 	.byte	0x03, 0x5f
        /*0082*/ 	.short	0x0101


	//----- nvinfo : EIATTR_EXIT_INSTR_OFFSETS
	.align		4
        /*0084*/ 	.byte	0x04, 0x1c
        /*0086*/ 	.short	(.L_1016 - .L_1015)


	//   ....[0]....
.L_1015:
        /*0088*/ 	.word	0x000001e0


	//   ....[1]....
        /*008c*/ 	.word	0x00000240


	//----- nvinfo : EIATTR_MAX_THREADS
	.align		4
.L_1016:
        /*0090*/ 	.byte	0x04, 0x05
        /*0092*/ 	.short	(.L_1018 - .L_1017)
.L_1017:
        /*0094*/ 	.word	0x00000080
        /*0098*/ 	.word	0x00000001
        /*009c*/ 	.word	0x00000001


	//----- nvinfo : EIATTR_CRS_STACK_SIZE
	.align		4
.L_1018:
        /*00a0*/ 	.byte	0x04, 0x1e
        /*00a2*/ 	.short	(.L_1020 - .L_1019)
.L_1019:
        /*00a4*/ 	.word	0x00000000


	//----- nvinfo : EIATTR_CBANK_PARAM_SIZE
	.align		4
.L_1020:
        /*00a8*/ 	.byte	0x03, 0x19
        /*00aa*/ 	.short	0x001c


	//----- nvinfo : EIATTR_PARAM_CBANK
	.align		4
        /*00ac*/ 	.byte	0x04, 0x0a
        /*00ae*/ 	.short	(.L_1022 - .L_1021)
	.align		4
.L_1021:
        /*00b0*/ 	.word	index@(.nv.constant0._ZN2at6native27unrolled_elementwise_kernelINS0_11FillFunctorImEESt5arrayIPcLm1EELi4E23TrivialOffsetCalculatorILi0EjES7_ILi1EjENS0_6memory15LoadWithoutCastENSA_16StoreWithoutCastEEEviT_T0_T2_T3_T4_T5_)
        /*00b4*/ 	.short	0x0210
        /*00b6*/ 	.short	0x001c


	//----- nvinfo : EIATTR_SW_WAR
	.align		4
.L_1022:
        /*00b8*/ 	.byte	0x04, 0x36
        /*00ba*/ 	.short	(.L_1024 - .L_1023)
.L_1023:
        /*00bc*/ 	.word	0x00000008
.L_1024:


//--------------------- .nv.info._ZN2at6native29vectorized_elementwise_kernelILi2ENS0_11FillFunctorImEESt5arrayIPcLm1EEEEviT0_T1_ --------------------------
	.section	.nv.info._ZN2at6native29vectorized_elementwise_kernelILi2ENS0_11FillFunctorImEESt5arrayIPcLm1EEEEviT0_T1_,"",@"SHT_CUDA_INFO"
	.sectionflags	@""
	.align	4


	//----- nvinfo : EIATTR_CUDA_API_VERSION
	.align		4
        /*0000*/ 	.byte	0x04, 0x37
        /*0002*/ 	.short	(.L_1026 - .L_1025)
.L_1025:
        /*0004*/ 	.word	0x00000082


	//----- nvinfo : EIATTR_KPARAM_INFO
	.align		4
.L_1026:
        /*0008*/ 	.byte	0x04, 0x17
        /*000a*/ 	.short	(.L_1028 - .L_1027)
.L_1027:
        /*000c*/ 	.word	0x00000000
        /*0010*/ 	.short	0x0002
        /*0012*/ 	.short	0x0010
        /*0014*/ 	.byte	0x00, 0xf0, 0x21, 0x00


	//----- nvinfo : EIATTR_KPARAM_INFO
	.align		4
.L_1028:
        /*0018*/ 	.byte	0x04, 0x17
        /*001a*/ 	.short	(.L_1030 - .L_1029)
.L_1029:
        /*001c*/ 	.word	0x00000000
        /*0020*/ 	.short	0x0001
        /*0022*/ 	.short	0x0008
        /*0024*/ 	.byte	0x00, 0xf0, 0x21, 0x00


	//----- nvinfo : EIATTR_KPARAM_INFO
	.align		4
.L_1030:
        /*0028*/ 	.byte	0x04, 0x17
        /*002a*/ 	.short	(.L_1032 - .L_1031)
.L_1031:
        /*002c*/ 	.word	0x00000000
        /*0030*/ 	.short	0x0000
        /*0032*/ 	.short	0x0000
        /*0034*/ 	.byte	0x00, 0xf0, 0x11, 0x00


	//----- nvinfo : EIATTR_SPARSE_MMA_MASK
	.align		4
.L_1032:
        /*0038*/ 	.byte	0x03, 0x50
        /*003a*/ 	.short	0x0000


	//----- nvinfo : EIATTR_MAXREG_COUNT
	.align		4
        /*003c*/ 	.byte	0x03, 0x1b
        /*003e*/ 	.short	0x00ff


	//----- nvinfo : EIATTR_MERCURY_ISA_VERSION
	.align		4
        /*0040*/ 	.byte	0x03, 0x5f
        /*0042*/ 	.short	0x0101


	//----- nvinfo : EIATTR_EXIT_INSTR_OFFSETS
	.align		4
        /*0044*/ 	.byte	0x04, 0x1c
        /*0046*/ 	.short	(.L_1034 - .L_1033)


	//   ....[0]....
.L_1033:
        /*0048*/ 	.word	0x000001f0


	//   ....[1]....
        /*004c*/ 	.word	0x000005f0


	//   ....[2]....
        /*0050*/ 	.word	0x00000650


	//----- nvinfo : EIATTR_MAX_THREADS
	.align		4
.L_1034:
        /*0054*/ 	.byte	0x04, 0x05
        /*0056*/ 	.short	(.L_1036 - .L_1035)
.L_1035:
        /*0058*/ 	.word	0x00000080
        /*005c*/ 	.word	0x00000001
        /*0060*/ 	.word	0x00000001


	//----- nvinfo : EIATTR_CRS_STACK_SIZE
	.align		4
.L_1036:
        /*0064*/ 	.byte	0x04, 0x1e
        /*0066*/ 	.short	(.L_1038 - .L_1037)
.L_1037:
        /*0068*/ 	.word	0x00000000


	//----- nvinfo : EIATTR_CBANK_PARAM_SIZE
	.align		4
.L_1038:
        /*006c*/ 	.byte	0x03, 0x19
        /*006e*/ 	.short	0x0018


	//----- nvinfo : EIATTR_PARAM_CBANK
	.align		4
        /*0070*/ 	.byte	0x04, 0x0a
        /*0072*/ 	.short	(.L_1040 - .L_1039)
	.align		4
.L_1039:
        /*0074*/ 	.word	index@(.nv.constant0._ZN2at6native29vectorized_elementwise_kernelILi2ENS0_11FillFunctorImEESt5arrayIPcLm1EEEEviT0_T1_)
        /*0078*/ 	.short	0x0210
        /*007a*/ 	.short	0x0018


	//----- nvinfo : EIATTR_SW_WAR
	.align		4
.L_1040:
        /*007c*/ 	.byte	0x04, 0x36
        /*007e*/ 	.short	(.L_1042 - .L_1041)
.L_1041:
        /*0080*/ 	.word	0x00000008
.L_1042:


//--------------------- .nv.info._ZN2at6native29vectorized_elementwise_kernelILi4ENS0_11FillFunctorImEESt5arrayIPcLm1EEEEviT0_T1_ --------------------------
	.section	.nv.info._ZN2at6native29vectorized_elementwise_kernelILi4ENS0_11FillFunctorImEESt5arrayIPcLm1EEEEviT0_T1_,"",@"SHT_CUDA_INFO"
	.sectionflags	@""
	.align	4


	//----- nvinfo : EIATTR_CUDA_API_VERSION
	.align		4
        /*0000*/ 	.byte	0x04, 0x37
        /*0002*/ 	.short	(.L_1044 - .L_1043)
.L_1043:
        /*0004*/ 	.word	0x00000082


	//----- nvinfo : EIATTR_KPARAM_INFO
	.align		4
.L_1044:
        /*0008*/ 	.byte	0x04, 0x17
        /*000a*/ 	.short	(.L_1046 - .L_1045)
.L_1045:
        /*000c*/ 	.word	0x00000000
        /*0010*/ 	.short	0x0002
        /*0012*/ 	.short	0x0010
        /*0014*/ 	.byte	0x00, 0xf0, 0x21, 0x00


	//----- nvinfo : EIATTR_KPARAM_INFO
	.align		4
.L_1046:
        /*0018*/ 	.byte	0x04, 0x17
        /*001a*/ 	.short	(.L_1048 - .L_1047)
.L_1047:
        /*001c*/ 	.word	0x00000000
        /*0020*/ 	.short	0x0001
        /*0022*/ 	.short	0x0008
        /*0024*/ 	.byte	0x00, 0xf0, 0x21, 0x00


	//----- nvinfo : EIATTR_KPARAM_INFO
	.align		4
.L_1048:
        /*0028*/ 	.byte	0x04, 0x17
        /*002a*/ 	.short	(.L_1050 - .L_1049)
.L_1049:
        /*002c*/ 	.word	0x00000000
        /*0030*/ 	.short	0x0000
        /*0032*/ 	.short	0x0000
        /*0034*/ 	.byte	0x00, 0xf0, 0x11, 0x00


	//----- nvinfo : EIATTR_SPARSE_MMA_MASK
	.align		4
.L_1050:
        /*0038*/ 	.byte	0x03, 0x50
        /*003a*/ 	.short	0x0000


	//----- nvinfo : EIATTR_MAXREG_COUNT
	.align		4
        /*003c*/ 	.byte	0x03, 0x1b
        /*003e*/ 	.short	0x00ff


	//----- nvinfo : EIATTR_MERCURY_ISA_VERSION
	.align		4
        /*0040*/ 	.byte	0x03, 0x5f
        /*0042*/ 	.short	0x0101


	//----- nvinfo : EIATTR_EXIT_INSTR_OFFSETS
	.align		4
        /*0044*/ 	.byte	0x04, 0x1c
        /*0046*/ 	.short	(.L_1052 - .L_1051)


	//   ....[0]....
.L_1051:
        /*0048*/ 	.word	0x000001f0


	//   ....[1]....
        /*004c*/ 	.word	0x000005f0


	//   ....[2]....
        /*0050*/ 	.word	0x00000650


	//----- nvinfo : EIATTR_MAX_THREADS
	.align		4
.L_1052:
        /*0054*/ 	.byte	0x04, 0x05
        /*0056*/ 	.short	(.L_1054 - .L_1053)
.L_1053:
        /*0058*/ 	.word	0x00000080
        /*005c*/ 	.word	0x00000001
        /*0060*/ 	.word	0x00000001


	//----- nvinfo : EIATTR_CRS_STACK_SIZE
	.align		4
.L_1054:
        /*0064*/ 	.byte	0x04, 0x1e
        /*0066*/ 	.short	(.L_1056 - .L_1055)
.L_1055:
        /*0068*/ 	.word	0x00000000


	//----- nvinfo : EIATTR_CBANK_PARAM_SIZE
	.align		4
.L_1056:
        /*006c*/ 	.byte	0x03, 0x19
        /*006e*/ 	.short	0x0018


	//----- nvinfo : EIATTR_PARAM_CBANK
	.align		4
        /*0070*/ 	.byte	0x04, 0x0a
        /*0072*/ 	.short	(.L_1058 - .L_1057)
	.align		4
.L_1057:
        /*0074*/ 	.word	index@(.nv.constant0._ZN2at6native29vectorized_elementwise_kernelILi4ENS0_11FillFunctorImEESt5arrayIPcLm1EEEEviT0_T1_)
        /*0078*/ 	.short	0x0210
        /*007a*/ 	.short	0x0018


	//----- nvinfo : EIATTR_SW_WAR
	.align		4
.L_1058:
        /*007c*/ 	.byte	0x04, 0x36
        /*007e*/ 	.short	(.L_1060 - .L_1059)
.L_1059:
        /*0080*/ 	.word	0x00000008
.L_1060:


//--------------------- .nv.info._ZN2at6native29vectorized_elementwise_kernelILi8ENS0_11FillFunctorImEESt5arrayIPcLm1EEEEviT0_T1_ --------------------------
	.section	.nv.info._ZN2at6native29vectorized_elementwise_kernelILi8ENS0_11FillFunctorImEESt5arrayIPcLm1EEEEviT0_T1_,"",@"SHT_CUDA_INFO"
	.sectionflags	@""
	.align	4


	//----- nvinfo : EIATTR_CUDA_API_VERSION
	.align		4
        /*0000*/ 	.byte	0x04, 0x37
        /*0002*/ 	.short	(.L_1062 - .L_1061)
.L_1061:
        /*0004*/ 	.word	0x00000082


	//----- nvinfo : EIATTR_KPARAM_INFO
	.align		4
.L_1062:
        /*0008*/ 	.byte	0x04, 0x17
        /*000a*/ 	.short	(.L_1064 - .L_1063)
.L_1063:
        /*000c*/ 	.word	0x00000000
        /*0010*/ 	.short	0x0002
        /*0012*/ 	.short	0x0010
        /*0014*/ 	.byte	0x00, 0xf0, 0x21, 0x00


	//----- nvinfo : EIATTR_KPARAM_INFO
	.align		4
.L_1064:
        /*0018*/ 	.byte	0x04, 0x17
        /*001a*/ 	.short	(.L_1066 - .L_1065)
.L_1065:
        /*001c*/ 	.word	0x00000000
        /*0020*/ 	.short	0x0001
        /*0022*/ 	.short	0x0008
        /*0024*/ 	.byte	0x00, 0xf0, 0x21, 0x00


	//----- nvinfo : EIATTR_KPARAM_INFO
	.align		4
.L_1066:
        /*0028*/ 	.byte	0x04, 0x17
        /*002a*/ 	.short	(.L_1068 - .L_1067)
.L_1067:
        /*002c*/ 	.word	0x00000000
        /*0030*/ 	.short	0x0000
        /*0032*/ 	.short	0x0000
        /*0034*/ 	.byte	0x00, 0xf0, 0x11, 0x00


	//----- nvinfo : EIATTR_SPARSE_MMA_MASK
	.align		4
.L_1068:
        /*0038*/ 	.byte	0x03, 0x50
        /*003a*/ 	.short	0x0000


	//----- nvinfo : EIATTR_MAXREG_COUNT
	.align		4
        /*003c*/ 	.byte	0x03, 0x1b
        /*003e*/ 	.short	0x00ff


	//----- nvinfo : EIATTR_MERCURY_ISA_VERSION
	.align		4
        /*0040*/ 	.byte	0x03, 0x5f
        /*0042*/ 	.short	0x0101


	//----- nvinfo : EIATTR_EXIT_INSTR_OFFSETS
	.align		4
        /*0044*/ 	.byte	0x04, 0x1c
        /*0046*/ 	.short	(.L_1070 - .L_1069)


	//   ....[0]....
.L_1069:
        /*0048*/ 	.word	0x000001f0


	//   ....[1]....
        /*004c*/ 	.word	0x000005f0


	//   ....[2]....
        /*0050*/ 	.word	0x00000650


	//----- nvinfo : EIATTR_MAX_THREADS
	.align		4
.L_1070:
        /*0054*/ 	.byte	0x04, 0x05
        /*0056*/ 	.short	(.L_1072 - .L_1071)
.L_1071:
        /*0058*/ 	.word	0x00000080
        /*005c*/ 	.word	0x00000001
        /*0060*/ 	.word	0x00000001


	//----- nvinfo : EIATTR_CRS_STACK_SIZE
	.align		4
.L_1072:
        /*0064*/ 	.byte	0x04, 0x1e
        /*0066*/ 	.short	(.L_1074 - .L_1073)
.L_1073:
        /*0068*/ 	.word	0x00000000


	//----- nvinfo : EIATTR_CBANK_PARAM_SIZE
	.align		4
.L_1074:
        /*006c*/ 	.byte	0x03, 0x19
        /*006e*/ 	.short	0x0018


	//----- nvinfo : EIATTR_PARAM_CBANK
	.align		4
        /*0070*/ 	.byte	0x04, 0x0a
        /*0072*/ 	.short	(.L_1076 - .L_1075)
	.align		4
.L_1075:
        /*0074*/ 	.word	index@(.nv.constant0._ZN2at6native29vectorized_elementwise_kernelILi8ENS0_11FillFunctorImEESt5arrayIPcLm1EEEEviT0_T1_)
        /*0078*/ 	.short	0x0210
        /*007a*/ 	.short	0x0018


	//----- nvinfo : EIATTR_SW_WAR
	.align		4
.L_1076:
        /*007c*/ 	.byte	0x04, 0x36
        /*007e*/ 	.short	(.L_1078 - .L_1077)
.L_1077:
        /*0080*/ 	.word	0x00000008
.L_1078:


//--------------------- .nv.info._ZN2at6native18elementwise_kernelILi128ELi4EZNS0_15gpu_kernel_implINS0_11FillFunctorIjEEEEvRNS_18TensorIteratorBaseERKT_EUliE_EEviT1_ --------------------------
	.section	.nv.info._ZN2at6native18elementwise_kernelILi128ELi4EZNS0_15gpu_kernel_implINS0_11FillFunctorIjEEEEvRNS_18TensorIteratorBaseERKT_EUliE_EEviT1_,"",@"SHT_CUDA_INFO"
	.sectionflags	@""
	.align	4


	//----- nvinfo : EIATTR_CUDA_API_VERSION
	.align		4
        /*0000*/ 	.byte	0x04, 0x37
        /*0002*/ 	.short	(.L_1080 - .L_1079)
.L_1079:
        /*0004*/ 	.word	0x00000082


	//----- nvinfo : EIATTR_KPARAM_INFO
	.align		4
.L_1080:
        /*0008*/ 	.byte	0x04, 0x17
        /*000a*/ 	.short	(.L_1082 - .L_1081)
.L_1081:
        /*000c*/ 	.word	0x00000000
        /*0010*/ 	.short	0x0001
        /*0012*/ 	.short	0x0008
        /*0014*/ 	.byte	0x00, 0xf0, 0xc1, 0x06


	//----- nvinfo : EIATTR_KPARAM_INFO
	.align		4
.L_1082:
        /*0018*/ 	.byte	0x04, 0x17
        /*001a*/ 	.short	(.L_1084 - .L_1083)
.L_1083:
        /*001c*/ 	.word	0x00000000
        /*0020*/ 	.short	0x0000
        /*0022*/ 	.short	0x0000
        /*0024*/ 	.byte	0x00, 0xf0, 0x11, 0x00


	//----- nvinfo : EIATTR_SPARSE_MMA_MASK
	.align		4
.L_1084:
        /*0028*/ 	.byte	0x03, 0x50
        /*002a*/ 	.short	0x0000


	//----- nvinfo : EIATTR_MAXREG_COUNT
	.align		4
        /*002c*/ 	.byte	0x03, 0x1b
        /*002e*/ 	.short	0x0080


	//----- nvinfo : EIATTR_EXTERNS
	.align		4
        /*0030*/ 	.byte	0x04, 0x0f
        /*0032*/ 	.short	(.L_1086 - .L_1085)


	//   ....[0]....
	.align		4
.L_1085:
        /*0034*/ 	.word	index@(__assertfail)


	//----- nvinfo : EIATTR_MERCURY_ISA_VERSION
	.align		4
.L_1086:
        /*0038*/ 	.byte	0x03, 0x5f
        /*003a*/ 	.short	0x0101


	//----- nvinfo : EIATTR_SYSCALL_OFFSETS
	.align		4
        /*003c*/ 	.byte	0x04, 0x46
        /*003e*/ 	.short	(.L_1088 - .L_1087)


	//   ....[0]....
.L_1087:
        /*0040*/ 	.word	0x000020a0


	//   ....[1]....
        /*0044*/ 	.word	0x000041a0


	//   ....[2]....
        /*0048*/ 	.word	0x00006290


	//   ....[3]....
        /*004c*/ 	.word	0x00008370


	//----- nvinfo : EIATTR_EXIT_INSTR_OFFSETS
	.align		4
.L_1088:
        /*0050*/ 	.byte	0x04, 0x1c
        /*0052*/ 	.short	(.L_1090 - .L_1089)


	//   ....[0]....
.L_1089:
        /*0054*/ 	.word	0x00006360


	//   ....[1]....
        /*0058*/ 	.word	0x000075d0


	//   ....[2]....
        /*005c*/ 	.word	0x00007600


	//   ....[3]....
        /*0060*/ 	.word	0x000076b0


	//   ....[4]....
        /*0064*/ 	.word	0x000076e0


	//   ....[5]....
        /*0068*/ 	.word	0x00007710


	//   ....[6]....
        /*006c*/ 	.word	0x000077b0


	//   ....[7]....
        /*0070*/ 	.word	0x00007800


	//   ....[8]....
        /*0074*/ 	.word	0x000078b0


	//   ....[9]....
        /*0078*/ 	.word	0x00007910


	//   ....[10]....
        /*007c*/ 	.word	0x00007950


	//   ....[11]....
        /*0080*/ 	.word	0x00007a20


	//   ....[12]....
        /*0084*/ 	.word	0x00007a70


	//   ....[13]....
        /*0088*/ 	.word	0x00007bf0


	//   ....[14]....
        /*008c*/ 	.word	0x00007d40


	//   ....[15]....
        /*0090*/ 	.word	0x00007d90


	//   ....[16]....
        /*0094*/ 	.word	0x00007e40


	//   ....[17]....
        /*0098*/ 	.word	0x00007fb0


	//   ....[18]....
        /*009c*/ 	.word	0x00008120


	//   ....[19]....
        /*00a0*/ 	.word	0x00008270


	//   ....[20]....
        /*00a4*/ 	.word	0x00008380


	//   ....[21]....
        /*00a8*/ 	.word	0x000083d0


	//   ....[22]....
        /*00ac*/ 	.word	0x00008400


	//----- nvinfo : EIATTR_MAX_THREADS
	.align		4
.L_1090:
        /*00b0*/ 	.byte	0x04, 0x05
        /*00b2*/ 	.short	(.L_1092 - .L_1091)
.L_1091:
        /*00b4*/ 	.word	0x00000080
        /*00b8*/ 	.word	0x00000001
        /*00bc*/ 	.word	0x00000001


	//----- nvinfo : EIATTR_CRS_STACK_SIZE
	.align		4
.L_1092:
        /*00c0*/ 	.byte	0x04, 0x1e
        /*00c2*/ 	.short	(.L_1094 - .L_1093)
.L_1093:
        /*00c4*/ 	.word	0x00000000


	//----- nvinfo : EIATTR_CBANK_PARAM_SIZE
	.align		4
.L_1094:
        /*00c8*/ 	.byte	0x03, 0x19
        /*00ca*/ 	.short	0x01b8


	//----- nvinfo : EIATTR_PARAM_CBANK
	.align		4
        /*00cc*/ 	.byte	0x04, 0x0a
        /*00ce*/ 	.short	(.L_1096 - .L_1095)
	.align		4
.L_1095:
        /*00d0*/ 	.word	index@(.nv.constant0._ZN2at6native18elementwise_kernelILi128ELi4EZNS0_15gpu_kernel_implINS0_11FillFunctorIjEEEEvRNS_18TensorIteratorBaseERKT_EUliE_EEviT1_)
        /*00d4*/ 	.short	0x0210
        /*00d6*/ 	.short	0x01b8


	//----- nvinfo : EIATTR_SW_WAR
	.align		4
.L_1096:
        /*00d8*/ 	.byte	0x04, 0x36
        /*00da*/ 	.short	(.L_1098 - .L_1097)
.L_1097:
        /*00dc*/ 	.word	0x00000008
.L_1098:


//--------------------- .nv.info._ZN2at6native27unrolled_elementwise_kernelINS0_11FillFunctorIjEESt5arrayIPcLm1EELi4E23TrivialOffsetCalculatorILi0EjES7_ILi1EjENS0_6memory12LoadWithCastILi0EEENSA_13StoreWithCastILi1EEEEEviT_T0_T2_T3_T4_T5_ --------------------------
	.section	.nv.info._ZN2at6native27unrolled_elementwise_kernelINS0_11FillFunctorIjEESt5arrayIPcLm1EELi4E23TrivialOffsetCalculatorILi0EjES7_ILi1EjENS0_6memory12LoadWithCastILi0EEENSA_13StoreWithCastILi1EEEEEviT_T0_T2_T3_T4_T5_,"",@"SHT_CUDA_INFO"
	.sectionflags	@""
	.align	4


	//----- nvinfo : EIATTR_CUDA_API_VERSION
	.align		4
        /*0000*/ 	.byte	0x04, 0x37
        /*0002*/ 	.short	(.L_1100 - .L_1099)
.L_1099:
        /*0004*/ 	.word	0x00000082


	//----- nvinfo : EIATTR_KPARAM_INFO
	.align		4
.L_1100:
        /*0008*/ 	.byte	0x04, 0x17
        /*000a*/ 	.short	(.L_1102 - .L_1101)
.L_1101:
        /*000c*/ 	.word	0x00000000
        /*0010*/ 	.short	0x0006
        /*0012*/ 	.short	0x001c
        /*0014*/ 	.byte	0x00, 0xf0, 0x21, 0x00


	//----- nvinfo : EIATTR_KPARAM_INFO
	.align		4
.L_1102:
        /*0018*/ 	.byte	0x04, 0x17
        /*001a*/ 	.short	(.L_1104 - .L_1103)
.L_1103:
        /*001c*/ 	.word	0x00000000
        /*0020*/ 	.short	0x0005
        /*0022*/ 	.short	0x0014
        /*0024*/ 	.byte	0x00, 0xf0, 0x21, 0x00


	//----- nvinfo : EIATTR_KPARAM_INFO
	.align		4
.L_1104:
        /*0028*/ 	.byte	0x04, 0x17
        /*002a*/ 	.short	(.L_1106 - .L_1105)
.L_1105:
        /*002c*/ 	.word	0x00000000
        /*0030*/ 	.short	0x0004
        /*0032*/ 	.short	0x0011
        /*0034*/ 	.byte	0x00, 0xf0, 0x05, 0x00


	//----- nvinfo : EIATTR_KPARAM_INFO
	.align		4
.L_1106:
        /*0038*/ 	.byte	0x04, 0x17
        /*003a*/ 	.short	(.L_1108 - .L_1107)
.L_1107:
        /*003c*/ 	.word	0x00000000
        /*0040*/ 	.short	0x0003
        /*0042*/ 	.short	0x0010
        /*0044*/ 	.byte	0x00, 0xf0, 0x05, 0x00


	//----- nvinfo : EIATTR_KPARAM_INFO
	.align		4
.L_1108:
        /*0048*/ 	.byte	0x04, 0x17
        /*004a*/ 	.short	(.L_1110 - .L_1109)
.L_1109:
        /*004c*/ 	.word	0x00000000
        /*0050*/ 	.short	0x0002
        /*0052*/ 	.short	0x0008
        /*0054*/ 	.byte	0x00, 0xf0, 0x21, 0x00


	//----- nvinfo : EIATTR_KPARAM_INFO
	.align		4
.L_1110:
        /*0058*/ 	.byte	0x04, 0x17
        /*005a*/ 	.short	(.L_1112 - .L_1111)
.L_1111:
        /*005c*/ 	.word	0x00000000
        /*0060*/ 	.short	0x0001
        /*0062*/ 	.short	0x0004
        /*0064*/ 	.byte	0x00, 0xf0, 0x11, 0x00


	//----- nvinfo : EIATTR_KPARAM_INFO
	.align		4
.L_1112:
        /*0068*/ 	.byte	0x04, 0x17
        /*006a*/ 	.short	(.L_1114 - .L_1113)
.L_1113:
        /*006c*/ 	.word	0x00000000
        /*0070*/ 	.short	0x0000
        /*0072*/ 	.short	0x0000
        /*0074*/ 	.byte	0x00, 0xf0, 0x11, 0x00


	//----- nvinfo : EIATTR_SPARSE_MMA_MASK
	.align		4
.L_1114:
        /*0078*/ 	.byte	0x03, 0x50
        /*007a*/ 	.short	0x0000


	//----- nvinfo : EIATTR_MAXREG_COUNT
	.align		4
        /*007c*/ 	.byte	0x03, 0x1b
        /*007e*/ 	.short	0x00ff


	//----- nvinfo : EIATTR_EXTERNS
	.align		4
        /*0080*/ 	.byte	0x04, 0x0f
        /*0082*/ 	.short	(.L_1116 - .L_1115)


	//   ....[0]....
	.align		4
.L_1115:
        /*0084*/ 	.word	index@(__assertfail)


	//----- nvinfo : EIATTR_MERCURY_ISA_VERSION
	.align		4
.L_1116:
        /*0088*/ 	.byte	0x03, 0x5f
        /*008a*/ 	.short	0x0101


	//----- nvinfo : EIATTR_SYSCALL_OFFSETS
	.align		4
        /*008c*/ 	.byte	0x04, 0x46
        /*008e*/ 	.short	(.L_1118 - .L_1117)


	//   ....[0]....
.L_1117:
        /*0090*/ 	.word	0x00000f90


	//   ....[1]....
        /*0094*/ 	.word	0x00001f40


	//   ....[2]....
        /*0098*/ 	.word	0x00002ee0


	//   ....[3]....
        /*009c*/ 	.word	0x00003e80


	//----- nvinfo : EIATTR_EXIT_INSTR_OFFSETS
	.align		4
.L_1118:
        /*00a0*/ 	.byte	0x04, 0x1c
        /*00a2*/ 	.short	(.L_1120 - .L_1119)


	//   ....[0]....
.L_1119:
        /*00a4*/ 	.word	0x00002fa0


	//   ....[1]....
        /*00a8*/ 	.word	0x000030e0


	//   ....[2]....
        /*00ac*/ 	.word	0x00003110


	//   ....[3]....
        /*00b0*/ 	.word	0x000031c0


	//   ....[4]....
        /*00b4*/ 	.word	0x000031f0


	//   ....[5]....
        /*00b8*/ 	.word	0x00003220


	//   ....[6]....
        /*00bc*/ 	.word	0x000032c0


	//   ....[7]....
        /*00c0*/ 	.word	0x00003310


	//   ....[8]....
        /*00c4*/ 	.word	0x000033c0


	//   ....[9]....
        /*00c8*/ 	.word	0x00003420


	//   ....[10]....
        /*00cc*/ 	.word	0x00003460


	//   ....[11]....
        /*00d0*/ 	.word	0x00003530


	//   ....[12]....
        /*00d4*/ 	.word	0x00003580


	//   ....[13]....
        /*00d8*/ 	.word	0x00003700


	//   ....[14]....
        /*00dc*/ 	.word	0x00003850


	//   ....[15]....
        /*00e0*/ 	.word	0x000038a0


	//   ....[16]....
        /*00e4*/ 	.word	0x00003950


	//   ....[17]....
        /*00e8*/ 	.word	0x00003ac0


	//   ....[18]....
        /*00ec*/ 	.word	0x00003c30


	//   ....[19]....
        /*00f0*/ 	.word	0x00003d80


	//   ....[20]....
        /*00f4*/ 	.word	0x00003e90


	//   ....[21]....
        /*00f8*/ 	.word	0x00003ee0


	//   ....[22]....
        /*00fc*/ 	.word	0x00003f10


	//----- nvinfo : EIATTR_MAX_THREADS
	.align		4
.L_1120:
        /*0100*/ 	.byte	0x04, 0x05
        /*0102*/ 	.short	(.L_1122 - .L_1121)
.L_1121:
        /*0104*/ 	.word	0x00000080
        /*0108*/ 	.word	0x00000001
        /*010c*/ 	.word	0x00000001


	//----- nvinfo : EIATTR_CRS_STACK_SIZE
	.align		4
.L_1122:
        /*0110*/ 	.byte	0x04, 0x1e
        /*0112*/ 	.short	(.L_1124 - .L_1123)
.L_1123:
        /*0114*/ 	.word	0x00000000


	//----- nvinfo : EIATTR_CBANK_PARAM_SIZE
	.align		4
.L_1124:
        /*0118*/ 	.byte	0x03, 0x19
        /*011a*/ 	.short	0x0024


	//----- nvinfo : EIATTR_PARAM_CBANK
	.align		4
        /*011c*/ 	.byte	0x04, 0x0a
        /*011e*/ 	.short	(.L_1126 - .L_1125)
	.align		4
.L_1125:
        /*0120*/ 	.word	index@(.nv.constant0._ZN2at6native27unrolled_elementwise_kernelINS0_11FillFunctorIjEESt5arrayIPcLm1EELi4E23TrivialOffsetCalculatorILi0EjES7_ILi1EjENS0_6memory12LoadWithCastILi0EEENSA_13StoreWithCastILi1EEEEEviT_T0_T2_T3_T4_T5_)
        /*0124*/ 	.short	0x0210
        /*0126*/ 	.short	0x0024


	//----- nvinfo : EIATTR_SW_WAR
	.align		4
.L_1126:
        /*0128*/ 	.byte	0x04, 0x36
        /*012a*/ 	.short	(.L_1128 - .L_1127)
.L_1127:
        /*012c*/ 	.word	0x00000008
.L_1128:


//--------------------- .nv.info._ZN2at6native18elementwise_kernelILi128ELi2EZNS0_22gpu_kernel_impl_nocastINS0_11FillFunctorIjEEEEvRNS_18TensorIteratorBaseERKT_EUliE_EEviT1_ --------------------------
	.section	.nv.info._ZN2at6native18elementwise_kernelILi128ELi2EZNS0_22gpu_kernel_impl_nocastINS0_11FillFunctorIjEEEEvRNS_18TensorIteratorBaseERKT_EUliE_EEviT1_,"",@"SHT_CUDA_INFO"
	.sectionflags	@""
	.align	4


	//----- nvinfo : EIATTR_CUDA_API_VERSION
	.align		4
        /*0000*/ 	.byte	0x04, 0x37
        /*0002*/ 	.short	(.L_1130 - .L_1129)
.L_1129:
        /*0004*/ 	.word	0x00000082


	//----- nvinfo : EIATTR_KPARAM_INFO
	.align		4
.L_1130:
        /*0008*/ 	.byte	0x04, 0x17
        /*000a*/ 	.short	(.L_1132 - .L_1131)
.L_1131:
        /*000c*/ 	.word	0x00000000
        /*0010*/ 	.short	0x0001
        /*0012*/ 	.short	0x0008
        /*0014*/ 	.byte	0x00, 0xf0, 0xc1, 0x06


	//----- nvinfo : EIATTR_KPARAM_INFO
	.align		4
.L_1132:
        /*0018*/ 	.byte	0x04, 0x17
        /*001a*/ 	.short	(.L_1134 - .L_1133)
.L_1133:
        /*001c*/ 	.word	0x00000000
        /*0020*/ 	.short	0x0000
        /*0022*/ 	.short	0x0000
        /*0024*/ 	.byte	0x00, 0xf0, 0x11, 0x00


	//----- nvinfo : EIATTR_SPARSE_MMA_MASK
	.align		4
.L_1134:
        /*0028*/ 	.byte	0x03, 0x50
        /*002a*/ 	.short	0x0000


	//----- nvinfo : EIATTR_MAXREG_COUNT
	.align		4
        /*002c*/ 	.byte	0x03, 0x1b
        /*002e*/ 	.short	0x0080


	//----- nvinfo : EIATTR_MERCURY_ISA_VERSION
	.align		4
        /*0030*/ 	.byte	0x03, 0x5f
        /*0032*/ 	.short	0x0101


	//----- nvinfo : EIATTR_EXIT_INSTR_OFFSETS
	.align		4
        /*0034*/ 	.byte	0x04, 0x1c
        /*0036*/ 	.short	(.L_1136 - .L_1135)


	//   ....[0]....
.L_1135:
        /*0038*/ 	.word	0x00001250


	//   ....[1]....
        /*003c*/ 	.word	0x000023c0


	//   ....[2]....
        /*0040*/ 	.word	0x00002440


	//   ....[3]....
        /*0044*/ 	.word	0x00002480


	//----- nvinfo : EIATTR_MAX_THREADS
	.align		4
.L_1136:
        /*0048*/ 	.byte	0x04, 0x05
        /*004a*/ 	.short	(.L_1138 - .L_1137)
.L_1137:
        /*004c*/ 	.word	0x00000080
        /*0050*/ 	.word	0x00000001
        /*0054*/ 	.word	0x00000001


	//----- nvinfo : EIATTR_CRS_STACK_SIZE
	.align		4
.L_1138:
        /*0058*/ 	.byte	0x04, 0x1e
        /*005a*/ 	.short	(.L_1140 - .L_1139)
.L_1139:
        /*005c*/ 	.word	0x00000000


	//----- nvinfo : EIATTR_CBANK_PARAM_SIZE
	.align		4
.L_1140:
        /*0060*/ 	.byte	0x03, 0x19
        /*0062*/ 	.short	0x01b8


	//----- nvinfo : EIATTR_PARAM_CBANK
	.align		4
        /*0064*/ 	.byte	0x04, 0x0a
        /*0066*/ 	.short	(.L_1142 - .L_1141)
	.align		4
.L_1141:
        /*0068*/ 	.word	index@(.nv.constant0._ZN2at6native18elementwise_kernelILi128ELi2EZNS0_22gpu_kernel_impl_nocastINS0_11FillFunctorIjEEEEvRNS_18TensorIteratorBaseERKT_EUliE_EEviT1_)
        /*006c*/ 	.short	0x0210
        /*006e*/ 	.short	0x01b8


	//----- nvinfo : EIATTR_SW_WAR
	.align		4
.L_1142:
        /*0070*/ 	.byte	0x04, 0x36
        /*0072*/ 	.short	(.L_1144 - .L_1143)
.L_1143:
        /*0074*/ 	.word	0x00000008
.L_1144:


//--------------------- .nv.info._ZN2at6native27unrolled_elementwise_kernelINS0_11FillFunctorIjEESt5arrayIPcLm1EELi4E23TrivialOffsetCalculatorILi0EjES7_ILi1EjENS0_6memory15LoadWithoutCastENSA_16StoreWithoutCastEEEviT_T0_T2_T3_T4_T5_ --------------------------
	.section	.nv.info._ZN2at6native27unrolled_elementwise_kernelINS0_11FillFunctorIjEESt5arrayIPcLm1EELi4E23TrivialOffsetCalculatorILi0EjES7_ILi1EjENS0_6memory15LoadWithoutCastENSA_16StoreWithoutCastEEEviT_T0_T2_T3_T4_T5_,"",@"SHT_CUDA_INFO"
	.sectionflags	@""
	.align	4


	//----- nvinfo : EIATTR_CUDA_API_VERSION
	.align		4
        /*0000*/ 	.byte	0x04, 0x37
        /*0002*/ 	.short	(.L_1146 - .L_1145)
.L_1145:
        /*0004*/ 	.word	0x00000082


	//----- nvinfo : EIATTR_KPARAM_INFO
	.align		4
.L_1146:
        /*0008*/ 	.byte	0x04, 0x17
        /*000a*/ 	.short	(.L_1148 - .L_1147)
.L_1147:
        /*000c*/ 	.word	0x00000000
        /*0010*/ 	.short	0x0006
        /*0012*/ 	.short	0x0013
        /*0014*/ 	.byte	0x00, 0xf0, 0x05, 0x00


	//----- nvinfo : EIATTR_KPARAM_INFO
	.align		4
.L_1148:
        /*0018*/ 	.byte	0x04, 0x17
        /*001a*/ 	.short	(.L_1150 - .L_1149)
.L_1149:
        /*001c*/ 	.word	0x00000000
        /*0020*/ 	.short	0x0005
        /*0022*/ 	.short	0x0012
        /*0024*/ 	.byte	0x00, 0xf0, 0x05, 0x00


	//----- nvinfo : EIATTR_KPARAM_INFO
	.align		4
.L_1150:
        /*0028*/ 	.byte	0x04, 0x17
        /*002a*/ 	.short	(.L_1152 - .L_1151)
.L_1151:
        /*002c*/ 	.word	0x00000000
        /*0030*/ 	.short	0x0004
        /*0032*/ 	.short	0x0011
        /*0034*/ 	.byte	0x00, 0xf0, 0x05, 0x00


	//----- nvinfo : EIATTR_KPARAM_INFO
	.align		4
.L_1152:
        /*0038*/ 	.byte	0x04, 0x17
        /*003a*/ 	.short	(.L_1154 - .L_1153)
.L_1153:
        /*003c*/ 	.word	0x00000000
        /*0040*/ 	.short	0x0003
        /*0042*/ 	.short	0x0010
        /*0044*/ 	.byte	0x00, 0xf0, 0x05, 0x00


	//----- nvinfo : EIATTR_KPARAM_INFO
	.align		4
.L_1154:
        /*0048*/ 	.byte	0x04, 0x17
        /*004a*/ 	.short	(.L_1156 - .L_1155)
.L_1155:
        /*004c*/ 	.word	0x00000000
        /*0050*/ 	.short	0x0002
        /*0052*/ 	.short	0x0008
        /*0054*/ 	.byte	0x00, 0xf0, 0x21, 0x00


	//----- nvinfo : EIATTR_KPARAM_INFO
	.align		4
.L_1156:
        /*0058*/ 	.byte	0x04, 0x17
        /*005a*/ 	.short	(.L_1158 - .L_1157)
.L_1157:
        /*005c*/ 	.word	0x00000000
        /*0060*/ 	.short	0x0001
        /*0062*/ 	.short	0x0004
        /*0064*/ 	.byte	0x00, 0xf0, 0x11, 0x00


	//----- nvinfo : EIATTR_KPARAM_INFO
	.align		4
.L_1158:
        /*0068*/ 	.byte	0x04, 0x17
        /*006a*/ 	.short	(.L_1160 - .L_1159)
.L_1159:
        /*006c*/ 	.word	0x00000000
        /*0070*/ 	.short	0x0000
        /*0072*/ 	.short	0x0000
        /*0074*/ 	.byte	0x00, 0xf0, 0x11, 0x00


	//----- nvinfo : EIATTR_SPARSE_MMA_MASK
	.align		4
.L_1160:
        /*0078*/ 	.byte	0x03, 0x50
        /*007a*/ 	.short	0x0000


	//----- nvinfo : EIATTR_MAXREG_COUNT
	.align		4
        /*007c*/ 	.byte	0x03, 0x1b
        /*007e*/ 	.short	0x00ff


	//----- nvinfo : EIATTR_MERCURY_ISA_VERSION
	.align		4
        /*0080*/ 	.byte	0x03, 0x5f
        /*0082*/ 	.short	0x0101


	//----- nvinfo : EIATTR_EXIT_INSTR_OFFSETS
	.align		4
        /*0084*/ 	.byte	0x04, 0x1c
        /*0086*/ 	.short	(.L_1162 - .L_1161)


	//   ....[0]....
.L_1161:
        /*0088*/ 	.word	0x000001e0


	//   ....[1]....
        /*008c*/ 	.word	0x00000240


	//----- nvinfo : EIATTR_MAX_THREADS
	.align		4
.L_1162:
        /*0090*/ 	.byte	0x04, 0x05
        /*0092*/ 	.short	(.L_1164 - .L_1163)
.L_1163:
        /*0094*/ 	.word	0x00000080
        /*0098*/ 	.word	0x00000001
        /*009c*/ 	.word	0x00000001


	//----- nvinfo : EIATTR_CRS_STACK_SIZE
	.align		4
.L_1164:
        /*00a0*/ 	.byte	0x04, 0x1e
        /*00a2*/ 	.short	(.L_1166 - .L_1165)
.L_1165:
        /*00a4*/ 	.word	0x00000000


	//----- nvinfo : EIATTR_CBANK_PARAM_SIZE
	.align		4
.L_1166:
        /*00a8*/ 	.byte	0x03, 0x19
        /*00aa*/ 	.short	0x0014


	//----- nvinfo : EIATTR_PARAM_CBANK
	.align		4
        /*00ac*/ 	.byte	0x04, 0x0a
        /*00ae*/ 	.short	(.L_1168 - .L_1167)
	.align		4
.L_1167:
        /*00b0*/ 	.word	index@(.nv.constant0._ZN2at6native27unrolled_elementwise_kernelINS0_11FillFunctorIjEESt5arrayIPcLm1EELi4E23TrivialOffsetCalculatorILi0EjES7_ILi1EjENS0_6memory15LoadWithoutCastENSA_16StoreWithoutCastEEEviT_T0_T2_T3_T4_T5_)
        /*00b4*/ 	.short	0x0210
        /*00b6*/ 	.short	0x0014


	//----- nvinfo : EIATTR_SW_WAR
	.align		4
.L_1168:
        /*00b8*/ 	.byte	0x04, 0x36
        /*00ba*/ 	.short	(.L_1170 - .L_1169)
.L_1169:
        /*00bc*/ 	.word	0x00000008
.L_1170:


//--------------------- .nv.info._ZN2at6native29vectorized_elementwise_kernelILi2ENS0_11FillFunctorIjEESt5arrayIPcLm1EEEEviT0_T1_ --------------------------
	.section	.nv.info._ZN2at6native29vectorized_elementwise_kernelILi2ENS0_11FillFunctorIjEESt5arrayIPcLm1EEEEviT0_T1_,"",@"SHT_CUDA_INFO"
	.sectionflags	@""
	.align	4


	//----- nvinfo : EIATTR_CUDA_API_VERSION
	.align		4
        /*0000*/ 	.byte	0x04, 0x37
        /*0002*/ 	.short	(.L_1172 - .L_1171)
.L_1171:
        /*0004*/ 	.word	0x00000082


	//----- nvinfo : EIATTR_KPARAM_INFO
	.align		4
.L_1172:
        /*0008*/ 	.byte	0x04, 0x17
        /*000a*/ 	.short	(.L_1174 - .L_1173)
.L_1173:
        /*000c*/ 	.word	0x00000000
        /*0010*/ 	.short	0x0002
        /*0012*/ 	.short	0x0008
        /*0014*/ 	.byte	0x00, 0xf0, 0x21, 0x00


	//----- nvinfo : EIATTR_KPARAM_INFO
	.align		4
.L_1174:
        /*0018*/ 	.byte	0x04, 0x17
        /*001a*/ 	.short	(.L_1176 - .L_1175)
.L_1175:
        /*001c*/ 	.word	0x00000000
        /*0020*/ 	.short	0x0001
        /*0022*/ 	.short	0x0004
        /*0024*/ 	.byte	0x00, 0xf0, 0x11, 0x00


	//----- nvinfo : EIATTR_KPARAM_INFO
	.align		4
.L_1176:
        /*0028*/ 	.byte	0x04, 0x17
        /*002a*/ 	.short	(.L_1178 - .L_1177)
.L_1177:
        /*002c*/ 	.word	0x00000000
        /*0030*/ 	.short	0x0000
        /*0032*/ 	.short	0x0000
        /*0034*/ 	.byte	0x00, 0xf0, 0x11, 0x00


	//----- nvinfo : EIATTR_SPARSE_MMA_MASK
	.align		4
.L_1178:
        /*0038*/ 	.byte	0x03, 0x50
        /*003a*/ 	.short	0x0000


	//----- nvinfo : EIATTR_MAXREG_COUNT
	.align		4
        /*003c*/ 	.byte	0x03, 0x1b
        /*003e*/ 	.short	0x00ff


	//----- nvinfo : EIATTR_MERCURY_ISA_VERSION
	.align		4
        /*0040*/ 	.byte	0x03, 0x5f
        /*0042*/ 	.short	0x0101


	//----- nvinfo : EIATTR_EXIT_INSTR_OFFSETS
	.align		4
        /*0044*/ 	.byte	0x04, 0x1c
        /*0046*/ 	.short	(.L_1180 - .L_1179)


	//   ....[0]....
.L_1179:
        /*0048*/ 	.word	0x00000180


	//   ....[1]....
        /*004c*/ 	.word	0x00000580


	//   ....[2]....
        /*0050*/ 	.word	0x000005e0


	//----- nvinfo : EIATTR_MAX_THREADS
	.align		4
.L_1180:
        /*0054*/ 	.byte	0x04, 0x05
        /*0056*/ 	.short	(.L_1182 - .L_1181)
.L_1181:
        /*0058*/ 	.word	0x00000080
        /*005c*/ 	.word	0x00000001
        /*0060*/ 	.word	0x00000001


	//----- nvinfo : EIATTR_CRS_STACK_SIZE
	.align		4
.L_1182:
        /*0064*/ 	.byte	0x04, 0x1e
        /*0066*/ 	.short	(.L_1184 - .L_1183)
.L_1183:
        /*0068*/ 	.word	0x00000000


	//----- nvinfo : EIATTR_CBANK_PARAM_SIZE
	.align		4
.L_1184:
        /*006c*/ 	.byte	0x03, 0x19
        /*006e*/ 	.short	0x0010


	//----- nvinfo : EIATTR_PARAM_CBANK
	.align		4
        /*0070*/ 	.byte	0x04, 0x0a
        /*0072*/ 	.short	(.L_1186 - .L_1185)
	.align		4
.L_1185:
        /*0074*/ 	.word	index@(.nv.constant0._ZN2at6native29vectorized_elementwise_kernelILi2ENS0_11FillFunctorIjEESt5arrayIPcLm1EEEEviT0_T1_)
        /*0078*/ 	.short	0x0210
        /*007a*/ 	.short	0x0010


	//----- nvinfo : EIATTR_SW_WAR
	.align		4
.L_1186:
        /*007c*/ 	.byte	0x04, 0x36
        /*007e*/ 	.short	(.L_1188 - .L_1187)
.L_1187:
        /*0080*/ 	.word	0x00000008
.L_1188:


//--------------------- .nv.info._ZN2at6native29vectorized_elementwise_kernelILi4ENS0_11FillFunctorIjEESt5arrayIPcLm1EEEEviT0_T1_ --------------------------
	.section	.nv.info._ZN2at6native29vectorized_elementwise_kernelILi4ENS0_11FillFunctorIjEESt5arrayIPcLm1EEEEviT0_T1_,"",@"SHT_CUDA_INFO"
	.sectionflags	@""
	.align	4


	//----- nvinfo : EIATTR_CUDA_API_VERSION
	.align		4
        /*0000*/ 	.byte	0x04, 0x37
        /*0002*/ 	.short	(.L_1190 - .L_1189)
.L_1189:
        /*0004*/ 	.word	0x00000082


	//----- nvinfo : EIATTR_KPARAM_INFO
	.align		4
.L_1190:
        /*0008*/ 	.byte	0x04, 0x17
        /*000a*/ 	.short	(.L_1192 - .L_1191)
.L_1191:
        /*000c*/ 	.word	0x00000000
        /*0010*/ 	.short	0x0002
        /*0012*/ 	.short	0x0008
        /*0014*/ 	.byte	0x00, 0xf0, 0x21, 0x00


	//----- nvinfo : EIATTR_KPARAM_INFO
	.align		4
.L_1192:
        /*0018*/ 	.byte	0x04, 0x17
        /*001a*/ 	.short	(.L_1194 - .L_1193)
.L_1193:
        /*001c*/ 	.word	0x00000000
        /*0020*/ 	.short	0x0001
        /*0022*/ 	.short	0x0004
        /*0024*/ 	.byte	0x00, 0xf0, 0x11, 0x00


	//----- nvinfo : EIATTR_KPARAM_INFO
	.align		4
.L_1194:
        /*0028*/ 	.byte	0x04, 0x17
        /*002a*/ 	.short	(.L_1196 - .L_1195)
.L_1195:
        /*002c*/ 	.word	0x00000000
        /*0030*/ 	.short	0x0000
        /*0032*/ 	.short	0x0000
        /*0034*/ 	.byte	0x00, 0xf0, 0x11, 0x00


	//----- nvinfo : EIATTR_SPARSE_MMA_MASK
	.align		4
.L_1196:
        /*0038*/ 	.byte	0x03, 0x50
        /*003a*/ 	.short	0x0000


	//----- nvinfo : EIATTR_MAXREG_COUNT
	.align		4
        /*003c*/ 	.byte	0x03, 0x1b
        /*003e*/ 	.short	0x00ff


	//----- nvinfo : EIATTR_MERCURY_ISA_VERSION
	.align		4
        /*0040*/ 	.byte	0x03, 0x5f
        /*0042*/ 	.short	0x0101


	//----- nvinfo : EIATTR_EXIT_INSTR_OFFSETS
	.align		4
        /*0044*/ 	.byte	0x04, 0x1c
        /*0046*/ 	.short	(.L_1198 - .L_1197)


	//   ....[0]....
.L_1197:
        /*0048*/ 	.word	0x00000160


	//   ....[1]....
        /*004c*/ 	.word	0x00000560


	//   ....[2]....
        /*0050*/ 	.word	0x000005c0


	//----- nvinfo : EIATTR_MAX_THREADS
	.align		4
.L_1198:
        /*0054*/ 	.byte	0x04, 0x05
        /*0056*/ 	.short	(.L_1200 - .L_1199)
.L_1199:
        /*0058*/ 	.word	0x00000080
        /*005c*/ 	.word	0x00000001
        /*0060*/ 	.word	0x00000001


	//----- nvinfo : EIATTR_CRS_STACK_SIZE
	.align		4
.L_1200:
        /*0064*/ 	.byte	0x04, 0x1e
        /*0066*/ 	.short	(.L_1202 - .L_1201)
.L_1201:
        /*0068*/ 	.word	0x00000000


	//----- nvinfo : EIATTR_CBANK_PARAM_SIZE
	.align		4
.L_1202:
        /*006c*/ 	.byte	0x03, 0x19
        /*006e*/ 	.short	0x0010


	//----- nvinfo : EIATTR_PARAM_CBANK
	.align		4
        /*0070*/ 	.byte	0x04, 0x0a
        /*0072*/ 	.short	(.L_1204 - .L_1203)
	.align		4
.L_1203:
        /*0074*/ 	.word	index@(.nv.constant0._ZN2at6native29vectorized_elementwise_kernelILi4ENS0_11FillFunctorIjEESt5arrayIPcLm1EEEEviT0_T1_)
        /*0078*/ 	.short	0x0210
        /*007a*/ 	.short	0x0010


	//----- nvinfo : EIATTR_SW_WAR
	.align		4
.L_1204:
        /*007c*/ 	.byte	0x04, 0x36
        /*007e*/ 	.short	(.L_1206 - .L_1205)
.L_1205:
        /*0080*/ 	.word	0x00000008
.L_1206:


//--------------------- .nv.info._ZN2at6native29vectorized_elementwise_kernelILi8ENS0_11FillFunctorIjEESt5arrayIPcLm1EEEEviT0_T1_ --------------------------
	.section	.nv.info._ZN2at6native29vectorized_elementwise_kernelILi8ENS0_11FillFunctorIjEESt5arrayIPcLm1EEEEviT0_T1_,"",@"SHT_CUDA_INFO"
	.sectionflags	@""
	.align	4


	//----- nvinfo : EIATTR_CUDA_API_VERSION
	.align		4
        /*0000*/ 	.byte	0x04, 0x37
        /*0002*/ 	.short	(.L_1208 - .L_1207)
.L_1207:
        /*0004*/ 	.word	0x00000082


	//----- nvinfo : EIATTR_KPARAM_INFO
	.align		4
.L_1208:
        /*0008*/ 	.byte	0x04, 0x17
        /*000a*/ 	.short	(.L_1210 - .L_1209)
.L_1209:
        /*000c*/ 	.word	0x00000000
        /*0010*/ 	.short	0x0002
        /*0012*/ 	.short	0x0008
        /*0014*/ 	.byte	0x00, 0xf0, 0x21, 0x00


	//----- nvinfo : EIATTR_KPARAM_INFO
	.align		4
.L_1210:
        /*0018*/ 	.byte	0x04, 0x17
        /*001a*/ 	.short	(.L_1212 - .L_1211)
.L_1211:
        /*001c*/ 	.word	0x00000000
        /*0020*/ 	.short	0x0001
        /*0022*/ 	.short	0x0004
        /*0024*/ 	.byte	0x00, 0xf0, 0x11, 0x00


	//----- nvinfo : EIATTR_KPARAM_INFO
	.align		4
.L_1212:
        /*0028*/ 	.byte	0x04, 0x17
        /*002a*/ 	.short	(.L_1214 - .L_1213)
.L_1213:
        /*002c*/ 	.word	0x00000000
        /*0030*/ 	.short	0x0000
        /*0032*/ 	.short	0x0000
        /*0034*/ 	.byte	0x00, 0xf0, 0x11, 0x00


	//----- nvinfo : EIATTR_SPARSE_MMA_MASK
	.align		4
.L_1214:
        /*0038*/ 	.byte	0x03, 0x50
        /*003a*/ 	.short	0x0000


	//----- nvinfo : EIATTR_MAXREG_COUNT
	.align		4
        /*003c*/ 	.byte	0x03, 0x1b
        /*003e*/ 	.short	0x00ff


	//----- nvinfo : EIATTR_MERCURY_ISA_VERSION
	.align		4
        /*0040*/ 	.byte	0x03, 0x5f
        /*0042*/ 	.short	0x0101


	//----- nvinfo : EIATTR_EXIT_INSTR_OFFSETS
	.align		4
        /*0044*/ 	.byte	0x04, 0x1c
        /*0046*/ 	.short	(.L_1216 - .L_1215)


	//   ....[0]....
.L_1215:
        /*0048*/ 	.word	0x00000160


	//   ....[1]....
        /*004c*/ 	.word	0x00000560


	//   ....[2]....
        /*0050*/ 	.word	0x000005c0


	//----- nvinfo : EIATTR_MAX_THREADS
	.align		4
.L_1216:
        /*0054*/ 	.byte	0x04, 0x05
        /*0056*/ 	.short	(.L_1218 - .L_1217)
.L_1217:
        /*0058*/ 	.word	0x00000080
        /*005c*/ 	.word	0x00000001
        /*0060*/ 	.word	0x00000001


	//----- nvinfo : EIATTR_CRS_STACK_SIZE
	.align		4
.L_1218:
        /*0064*/ 	.byte	0x04, 0x1e
        /*0066*/ 	.short	(.L_1220 - .L_1219)
.L_1219:
        /*0068*/ 	.word	0x00000000


	//----- nvinfo : EIATTR_CBANK_PARAM_SIZE
	.align		4
.L_1220:
        /*006c*/ 	.byte	0x03, 0x19
        /*006e*/ 	.short	0x0010


	//----- nvinfo : EIATTR_PARAM_CBANK
	.align		4
        /*0070*/ 	.byte	0x04, 0x0a
        /*0072*/ 	.short	(.L_1222 - .L_1221)
	.align		4
.L_1221:
        /*0074*/ 	.word	index@(.nv.constant0._ZN2at6native29vectorized_elementwise_kernelILi8ENS0_11FillFunctorIjEESt5arrayIPcLm1EEEEviT0_T1_)
        /*0078*/ 	.short	0x0210
        /*007a*/ 	.short	0x0010


	//----- nvinfo : EIATTR_SW_WAR
	.align		4
.L_1222:
        /*007c*/ 	.byte	0x04, 0x36
        /*007e*/ 	.short	(.L_1224 - .L_1223)
.L_1223:
        /*0080*/ 	.word	0x00000008
.L_1224:


//--------------------- .nv.info._ZN2at6native18elementwise_kernelILi128ELi4EZNS0_15gpu_kernel_implINS0_11FillFunctorItEEEEvRNS_18TensorIteratorBaseERKT_EUliE_EEviT1_ --------------------------
	.section	.nv.info._ZN2at6native18elementwise_kernelILi128ELi4EZNS0_15gpu_kernel_implINS0_11FillFunctorItEEEEvRNS_18TensorIteratorBaseERKT_EUliE_EEviT1_,"",@"SHT_CUDA_INFO"
	.sectionflags	@""
	.align	4


	//----- nvinfo : EIATTR_CUDA_API_VERSION
	.align		4
        /*0000*/ 	.byte	0x04, 0x37
        /*0002*/ 	.short	(.L_1226 - .L_1225)
.L_1225:
        /*0004*/ 	.word	0x00000082


	//----- nvinfo : EIATTR_KPARAM_INFO
	.align		4
.L_1226:
        /*0008*/ 	.byte	0x04, 0x17
        /*000a*/ 	.short	(.L_1228 - .L_1227)
.L_1227:
        /*000c*/ 	.word	0x00000000
        /*0010*/ 	.short	0x0001
        /*0012*/ 	.short	0x0008
        /*0014*/ 	.byte	0x00, 0xf0, 0xc1, 0x06


	//----- nvinfo : EIATTR_KPARAM_INFO
	.align		4
.L_1228:
        /*0018*/ 	.byte	0x04, 0x17
        /*001a*/ 	.short	(.L_1230 - .L_1229)
.L_1229:
        /*001c*/ 	.word	0x00000000
        /*0020*/ 	.short	0x0000
        /*0022*/ 	.short	0x0000
        /*0024*/ 	.byte	0x00, 0xf0, 0x11, 0x00


	//----- nvinfo : EIATTR_SPARSE_MMA_MASK
	.align		4
.L_1230:
        /*0028*/ 	.byte	0x03, 0x50
        /*002a*/ 	.short	0x0000


	//----- nvinfo : EIATTR_MAXREG_COUNT
	.align		4
        /*002c*/ 	.byte	0x03, 0x1b
        /*002e*/ 	.short	0x0080


	//----- nvinfo : EIATTR_EXTERNS
	.align		4
        /*0030*/ 	.byte	0x04, 0x0f
        /*0032*/ 	.short	(.L_1232 - .L_1231)


	//   ....[0]....
	.align		4
.L_1231:
        /*0034*/ 	.word	index@(__assertfail)


	//----- nvinfo : EIATTR_MERCURY_ISA_VERSION
	.align		4
.L_1232:
        /*0038*/ 	.byte	0x03, 0x5f
        /*003a*/ 	.short	0x0101


	//----- nvinfo : EIATTR_SYSCALL_OFFSETS
	.align		4
        /*003c*/ 	.byte	0x04, 0x46
        /*003e*/ 	.short	(.L_1234 - .L_1233)


	//   ....[0]....
.L_1233:
        /*0040*/ 	.word	0x000020c0


	//   ....[1]....
        /*0044*/ 	.word	0x000041f0


	//   ....[2]....
        /*0048*/ 	.word	0x00006310


	//   ....[3]....
        /*004c*/ 	.word	0x00008420


	//----- nvinfo : EIATTR_EXIT_INSTR_OFFSETS
	.align		4
.L_1234:
        /*0050*/ 	.byte	0x04, 0x1c
        /*0052*/ 	.short	(.L_1236 - .L_1235)


	//   ....[0]....
.L_1235:
        /*0054*/ 	.word	0x000063f0


	//   ....[1]....
        /*0058*/ 	.word	0x00007660


	//   ....[2]....
        /*005c*/ 	.word	0x00007690


	//   ....[3]....
        /*0060*/ 	.word	0x00007740


	//   ....[4]....
        /*0064*/ 	.word	0x00007780


	//   ....[5]....
        /*0068*/ 	.word	0x000077b0


	//   ....[6]....
        /*006c*/ 	.word	0x00007850


	//   ....[7]....
        /*0070*/ 	.word	0x000078a0


	//   ....[8]....
        /*0074*/ 	.word	0x00007950


	//   ....[9]....
        /*0078*/ 	.word	0x000079b0


	//   ....[10]....
        /*007c*/ 	.word	0x000079f0


	//   ....[11]....
        /*0080*/ 	.word	0x00007ad0


	//   ....[12]....
        /*0084*/ 	.word	0x00007b20


	//   ....[13]....
        /*0088*/ 	.word	0x00007ca0


	//   ....[14]....
        /*008c*/ 	.word	0x00007df0


	//   ....[15]....
        /*0090*/ 	.word	0x00007e40


	//   ....[16]....
        /*0094*/ 	.word	0x00007ef0


	//   ....[17]....
        /*0098*/ 	.word	0x00008060


	//   ....[18]....
        /*009c*/ 	.word	0x000081d0


	//   ....[19]....
        /*00a0*/ 	.word	0x00008320


	//   ....[20]....
        /*00a4*/ 	.word	0x00008430


	//   ....[21]....
        /*00a8*/ 	.word	0x00008480


	//   ....[22]....
        /*00ac*/ 	.word	0x000084c0


	//----- nvinfo : EIATTR_MAX_THREADS
	.align		4
.L_1236:
        /*00b0*/ 	.byte	0x04, 0x05
        /*00b2*/ 	.short	(.L_1238 - .L_1237)
.L_1237:
        /*00b4*/ 	.word	0x00000080
        /*00b8*/ 	.word	0x00000001
        /*00bc*/ 	.word	0x00000001


	//----- nvinfo : EIATTR_CRS_STACK_SIZE
	.align		4
.L_1238:
        /*00c0*/ 	.byte	0x04, 0x1e
        /*00c2*/ 	.short	(.L_1240 - .L_1239)
.L_1239:
        /*00c4*/ 	.word	0x00000000


	//----- nvinfo : EIATTR_CBANK_PARAM_SIZE
	.align		4
.L_1240:
        /*00c8*/ 	.byte	0x03, 0x19
        /*00ca*/ 	.short	0x01b8


	//----- nvinfo : EIATTR_PARAM_CBANK
	.align		4
        /*00cc*/ 	.byte	0x04, 0x0a
        /*00ce*/ 	.short	(.L_1242 - .L_1241)
	.align		4
.L_1241:
        /*00d0*/ 	.word	index@(.nv.constant0._ZN2at6native18elementwise_kernelILi128ELi4EZNS0_15gpu_kernel_implINS0_11FillFunctorItEEEEvRNS_18TensorIteratorBaseERKT_EUliE_EEviT1_)
        /*00d4*/ 	.short	0x0210
        /*00d6*/ 	.short	0x01b8


	//----- nvinfo : EIATTR_SW_WAR
	.align		4
.L_1242:
        /*00d8*/ 	.byte	0x04, 0x36
        /*00da*/ 	.short	(.L_1244 - .L_1243)
.L_1243:
        /*00dc*/ 	.word	0x00000008
.L_1244:


//--------------------- .nv.info._ZN2at6native27unrolled_elementwise_kernelINS0_11FillFunctorItEESt5arrayIPcLm1EELi4E23TrivialOffsetCalculatorILi0EjES7_ILi1EjENS0_6memory12LoadWithCastILi0EEENSA_13StoreWithCastILi1EEEEEviT_T0_T2_T3_T4_T5_ --------------------------
	.section	.nv.info._ZN2at6native27unrolled_elementwise_kernelINS0_11FillFunctorItEESt5arrayIPcLm1EELi4E23TrivialOffsetCalculatorILi0EjES7_ILi1EjENS0_6memory12LoadWithCastILi0EEENSA_13StoreWithCastILi1EEEEEviT_T0_T2_T3_T4_T5_,"",@"SHT_CUDA_INFO"
	.sectionflags	@""
	.align	4


	//----- nvinfo : EIATTR_CUDA_API_VERSION
	.align		4
        /*0000*/ 	.byte	0x04, 0x37
        /*0002*/ 	.short	(.L_1246 - .L_1245)
.L_1245:
        /*0004*/ 	.word	0x00000082


	//----- nvinfo : EIATTR_KPARAM_INFO
	.align		4
.L_1246:
        /*0008*/ 	.byte	0x04, 0x17
        /*000a*/ 	.short	(.L_1248 - .L_1247)
.L_1247:
        /*000c*/ 	.word	0x00000000
        /*0010*/ 	.short	0x0006
        /*0012*/ 	.short	0x001c
        /*0014*/ 	.byte	0x00, 0xf0, 0x21, 0x00


	//----- nvinfo : EIATTR_KPARAM_INFO
	.align		4
.L_1248:
        /*0018*/ 	.byte	0x04, 0x17
        /*001a*/ 	.short	(.L_1250 - .L_1249)
.L_1249:
        /*001c*/ 	.word	0x00000000
        /*0020*/ 	.short	0x0005
        /*0022*/ 	.short	0x0014
        /*0024*/ 	.byte	0x00, 0xf0, 0x21, 0x00


	//----- nvinfo : EIATTR_KPARAM_INFO
	.align		4
.L_1250:
        /*0028*/ 	.byte	0x04, 0x17
        /*002a*/ 	.short	(.L_1252 - .L_1251)
.L_1251:
        /*002c*/ 	.word	0x00000000
        /*0030*/ 	.short	0x0004
        /*0032*/ 	.short	0x0011
        /*0034*/ 	.byte	0x00, 0xf0, 0x05, 0x00


	//----- nvinfo : EIATTR_KPARAM_INFO
	.align		4
.L_1252:
        /*0038*/ 	.byte	0x04, 0x17
        /*003a*/ 	.short	(.L_1254 - .L_1253)
.L_1253:
        /*003c*/ 	.word	0x00000000
        /*0040*/ 	.short	0x0003
        /*0042*/ 	.short	0x0010
        /*0044*/ 	.byte	0x00, 0xf0, 0x05, 0x00


	//----- nvinfo : EIATTR_KPARAM_INFO
	.align		4
.L_1254:
        /*0048*/ 	.byte	0x04, 0x17
        /*004a*/ 	.short	(.L_1256 - .L_1255)
.L_1255:
        /*004c*/ 	.word	0x00000000
        /*0050*/ 	.short	0x0002
        /*0052*/ 	.short	0x0008
        /*0054*/ 	.byte	0x00, 0xf0, 0x21, 0x00


	//----- nvinfo : EIATTR_KPARAM_INFO
	.align		4
.L_1256:
        /*0058*/ 	.byte	0x04, 0x17
        /*005a*/ 	.short	(.L_1258 - .L_1257)
.L_1257:
        /*005c*/ 	.word	0x00000000
        /*0060*/ 	.short	0x0001
        /*0062*/ 	.short	0x0004
        /*0064*/ 	.byte	0x00, 0xf0, 0x09, 0x00


	//----- nvinfo : EIATTR_KPARAM_INFO
	.align		4
.L_1258:
        /*0068*/ 	.byte	0x04, 0x17
        /*006a*/ 	.short	(.L_1260 - .L_1259)
.L_1259:
        /*006c*/ 	.word	0x00000000
        /*0070*/ 	.short	0x0000
        /*0072*/ 	.short	0x0000
        /*0074*/ 	.byte	0x00, 0xf0, 0x11, 0x00


	//----- nvinfo : EIATTR_SPARSE_MMA_MASK
	.align		4
.L_1260:
        /*0078*/ 	.byte	0x03, 0x50
        /*007a*/ 	.short	0x0000


	//----- nvinfo : EIATTR_MAXREG_COUNT
	.align		4
        /*007c*/ 	.byte	0x03, 0x1b
        /*007e*/ 	.short	0x00ff


	//----- nvinfo : EIATTR_EXTERNS
	.align		4
        /*0080*/ 	.byte	0x04, 0x0f
        /*0082*/ 	.short	(.L_1262 - .L_1261)


	//   ....[0]....
	.align		4
.L_1261:
        /*0084*/ 	.word	index@(__assertfail)


	//----- nvinfo : EIATTR_MERCURY_ISA_VERSION
	.align		4
.L_1262:
        /*0088*/ 	.byte	0x03, 0x5f
        /*008a*/ 	.short	0x0101


	//----- nvinfo : EIATTR_SYSCALL_OFFSETS
	.align		4
        /*008c*/ 	.byte	0x04, 0x46
        /*008e*/ 	.short	(.L_1264 - .L_1263)


	//   ....[0]....
.L_1263:
        /*0090*/ 	.word	0x00000fb0


	//   ....[1]....
        /*0094*/ 	.word	0x00001f90


	//   ....[2]....
        /*0098*/ 	.word	0x00002f60


	//   ....[3]....
        /*009c*/ 	.word	0x00003f30


	//----- nvinfo : EIATTR_EXIT_INSTR_OFFSETS
	.align		4
.L_1264:
        /*00a0*/ 	.byte	0x04, 0x1c
        /*00a2*/ 	.short	(.L_1266 - .L_1265)


	//   ....[0]....
.L_1265:
        /*00a4*/ 	.word	0x00003030


	//   ....[1]....
        /*00a8*/ 	.word	0x00003170


	//   ....[2]....
        /*00ac*/ 	.word	0x000031a0


	//   ....[3]....
        /*00b0*/ 	.word	0x00003250


	//   ....[4]....
        /*00b4*/ 	.word	0x00003290


	//   ....[5]....
        /*00b8*/ 	.word	0x000032c0


	//   ....[6]....
        /*00bc*/ 	.word	0x00003360


	//   ....[7]....
        /*00c0*/ 	.word	0x000033b0


	//   ....[8]....
        /*00c4*/ 	.word	0x00003460


	//   ....[9]....
        /*00c8*/ 	.word	0x000034c0


	//   ....[10]....
        /*00cc*/ 	.word	0x00003500


	//   ....[11]....
        /*00d0*/ 	.word	0x000035e0


	//   ....[12]....
        /*00d4*/ 	.word	0x00003630


	//   ....[13]....
        /*00d8*/ 	.word	0x000037b0


	//   ....[14]....
        /*00dc*/ 	.word	0x00003900


	//   ....[15]....
        /*00e0*/ 	.word	0x00003950


	//   ....[16]....
        /*00e4*/ 	.word	0x00003a00


	//   ....[17]....
        /*00e8*/ 	.word	0x00003b70


	//   ....[18]....
        /*00ec*/ 	.word	0x00003ce0


	//   ....[19]....
        /*00f0*/ 	.word	0x00003e30


	//   ....[20]....
        /*00f4*/ 	.word	0x00003f40


	//   ....[21]....
        /*00f8*/ 	.word	0x00003f90


	//   ....[22]....
        /*00fc*/ 	.word	0x00003fd0


	//----- nvinfo : EIATTR_MAX_THREADS
	.align		4
.L_1266:
        /*0100*/ 	.byte	0x04, 0x05
        /*0102*/ 	.short	(.L_1268 - .L_1267)
.L_1267:
        /*0104*/ 	.word	0x00000080
        /*0108*/ 	.word	0x00000001
        /*010c*/ 	.word	0x00000001


	//----- nvinfo : EIATTR_CRS_STACK_SIZE
	.align		4
.L_1268:
        /*0110*/ 	.byte	0x04, 0x1e
        /*0112*/ 	.short	(.L_1270 - .L_1269)
.L_1269:
        /*0114*/ 	.word	0x00000000


	//----- nvinfo : EIATTR_CBANK_PARAM_SIZE
	.align		4
.L_1270:
        /*0118*/ 	.byte	0x03, 0x19
        /*011a*/ 	.short	0x0024


	//----- nvinfo : EIATTR_PARAM_CBANK
	.align		4
        /*011c*/ 	.byte	0x04, 0x0a
        /*011e*/ 	.short	(.L_1272 - .L_1271)
	.align		4
.L_1271:
        /*0120*/ 	.word	index@(.nv.constant0._ZN2at6native27unrolled_elementwise_kernelINS0_11FillFunctorItEESt5arrayIPcLm1EELi4E23TrivialOffsetCalculatorILi0EjES7_ILi1EjENS0_6memory12LoadWithCastILi0EEENSA_13StoreWithCastILi1EEEEEviT_T0_T2_T3_T4_T5_)
        /*0124*/ 	.short	0x0210
        /*0126*/ 	.short	0x0024


	//----- nvinfo : EIATTR_SW_WAR
	.align		4
.L_1272:
        /*0128*/ 	.byte	0x04, 0x36
        /*012a*/ 	.short	(.L_1274 - .L_1273)
.L_1273:
        /*012c*/ 	.word	0x00000008
.L_1274:


//--------------------- .nv.info._ZN2at6native18elementwise_kernelILi128ELi4EZNS0_22gpu_kernel_impl_nocastINS0_11FillFunctorItEEEEvRNS_18TensorIteratorBaseERKT_EUliE_EEviT1_ --------------------------
	.section	.nv.info._ZN2at6native18elementwise_kernelILi128ELi4EZNS0_22gpu_kernel_impl_nocastINS0_11FillFunctorItEEEEvRNS_18TensorIteratorBaseERKT_EUliE_EEviT1_,"",@"SHT_CUDA_INFO"
	.sectionflags	@""
	.align	4


	//----- nvinfo : EIATTR_CUDA_API_VERSION
	.align		4
        /*0000*/ 	.byte	0x04, 0x37
        /*0002*/ 	.short	(.L_1276 - .L_1275)
.L_1275:
        /*0004*/ 	.word	0x00000082


	//----- nvinfo : EIATTR_KPARAM_INFO
	.align		4
.L_1276:
        /*0008*/ 	.byte	0x04, 0x17
        /*000a*/ 	.short	(.L_1278 - .L_1277)
.L_1277:
        /*000c*/ 	.word	0x00000000
        /*0010*/ 	.short	0x0001
        /*0012*/ 	.short	0x0008
        /*0014*/ 	.byte	0x00, 0xf0, 0xc1, 0x06


	//----- nvinfo : EIATTR_KPARAM_INFO
	.align		4
.L_1278:
        /*0018*/ 	.byte	0x04, 0x17
        /*001a*/ 	.short	(.L_1280 - .L_1279)
.L_1279:
        /*001c*/ 	.word	0x00000000
        /*0020*/ 	.short	0x0000
        /*0022*/ 	.short	0x0000
        /*0024*/ 	.byte	0x00, 0xf0, 0x11, 0x00


	//----- nvinfo : EIATTR_SPARSE_MMA_MASK
	.align		4
.L_1280:
        /*0028*/ 	.byte	0x03, 0x50
        /*002a*/ 	.short	0x0000


	//----- nvinfo : EIATTR_MAXREG_COUNT
	.align		4
        /*002c*/ 	.byte	0x03, 0x1b
        /*002e*/ 	.short	0x0080


	//----- nvinfo : EIATTR_MERCURY_ISA_VERSION
	.align		4
        /*0030*/ 	.byte	0x03, 0x5f
        /*0032*/ 	.short	0x0101


	//----- nvinfo : EIATTR_EXIT_INSTR_OFFSETS
	.align		4
        /*0034*/ 	.byte	0x04, 0x1c
        /*0036*/ 	.short	(.L_1282 - .L_1281)


	//   ....[0]....
.L_1281:
        /*0038*/ 	.word	0x000035f0


	//   ....[1]....
        /*003c*/ 	.word	0x00004770


	//   ....[2]....
        /*0040*/ 	.word	0x00004910


	//   ....[3]....
        /*0044*/ 	.word	0x00004950


	//----- nvinfo : EIATTR_MAX_THREADS
	.align		4
.L_1282:
        /*0048*/ 	.byte	0x04, 0x05
        /*004a*/ 	.short	(.L_1284 - .L_1283)
.L_1283:
        /*004c*/ 	.word	0x00000080
        /*0050*/ 	.word	0x00000001
        /*0054*/ 	.word	0x00000001


	//----- nvinfo : EIATTR_CRS_STACK_SIZE
	.align		4
.L_1284:
        /*0058*/ 	.byte	0x04, 0x1e
        /*005a*/ 	.short	(.L_1286 - .L_1285)
.L_1285:
        /*005c*/ 	.word	0x00000000


	//----- nvinfo : EIATTR_CBANK_PARAM_SIZE
	.align		4
.L_1286:
        /*0060*/ 	.byte	0x03, 0x19
        /*0062*/ 	.short	0x01b8


	//----- nvinfo : EIATTR_PARAM_CBANK
	.align		4
        /*0064*/ 	.byte	0x04, 0x0a
        /*0066*/ 	.short	(.L_1288 - .L_1287)
	.align		4
.L_1287:
        /*0068*/ 	.word	index@(.nv.constant0._ZN2at6native18elementwise_kernelILi128ELi4EZNS0_22gpu_kernel_impl_nocastINS0_11FillFunctorItEEEEvRNS_18TensorIteratorBaseERKT_EUliE_EEviT1_)
        /*006c*/ 	.short	0x0210
        /*006e*/ 	.short	0x01b8


	//----- nvinfo : EIATTR_SW_WAR
	.align		4
.L_1288:
        /*0070*/ 	.byte	0x04, 0x36
        /*0072*/ 	.short	(.L_1290 - .L_1289)
.L_1289:
        /*0074*/ 	.word	0x00000008
.L_1290:


//--------------------- .nv.info._ZN2at6native27unrolled_elementwise_kernelINS0_11FillFunctorItEESt5arrayIPcLm1EELi4E23TrivialOffsetCalculatorILi0EjES7_ILi1EjENS0_6memory15LoadWithoutCastENSA_16StoreWithoutCastEEEviT_T0_T2_T3_T4_T5_ --------------------------
	.section	.nv.info._ZN2at6native27unrolled_elementwise_kernelINS0_11FillFunctorItEESt5arrayIPcLm1EELi4E23TrivialOffsetCalculatorILi0EjES7_ILi1EjENS0_6memory15LoadWithoutCastENSA_16StoreWithoutCastEEEviT_T0_T2_T3_T4_T5_,"",@"SHT_CUDA_INFO"
	.sectionflags	@""
	.align	4


	//----- nvinfo : EIATTR_CUDA_API_VERSION
	.align		4
        /*0000*/ 	.byte	0x04, 0x37
        /*0002*/ 	.short	(.L_1292 - .L_1291)
.L_1291:
        /*0004*/ 	.word	0x00000082


	//----- nvinfo : EIATTR_KPARAM_INFO
	.align		4
.L_1292:
        /*0008*/ 	.byte	0x04, 0x17
        /*000a*/ 	.short	(.L_1294 - .L_1293)
.L_1293:
        /*000c*/ 	.word	0x00000000
        /*0010*/ 	.short	0x0006
        /*0012*/ 	.short	0x0013
        /*0014*/ 	.byte	0x00, 0xf0, 0x05, 0x00


	//----- nvinfo : EIATTR_KPARAM_INFO
	.align		4
.L_1294:
        /*0018*/ 	.byte	0x04, 0x17
        /*001a*/ 	.short	(.L_1296 - .L_1295)
.L_1295:
        /*001c*/ 	.word	0x00000000
        /*0020*/ 	.short	0x0005
        /*0022*/ 	.short	0x0012
        /*0024*/ 	.byte	0x00, 0xf0, 0x05, 0x00


	//----- nvinfo : EIATTR_KPARAM_INFO
	.align		4
.L_1296:
        /*0028*/ 	.byte	0x04, 0x17
        /*002a*/ 	.short	(.L_1298 - .L_1297)
.L_1297:
        /*002c*/ 	.word	0x00000000
        /*0030*/ 	.short	0x0004
        /*0032*/ 	.short	0x0011
        /*0034*/ 	.byte	0x00, 0xf0, 0x05, 0x00


	//----- nvinfo : EIATTR_KPARAM_INFO
	.align		4
.L_1298:
        /*0038*/ 	.byte	0x04, 0x17
        /*003a*/ 	.short	(.L_1300 - .L_1299)
.L_1299:
        /*003c*/ 	.word	0x00000000
        /*0040*/ 	.short	0x0003
        /*0042*/ 	.short	0x0010
        /*0044*/ 	.byte	0x00, 0xf0, 0x05, 0x00


	//----- nvinfo : EIATTR_KPARAM_INFO
	.align		4
.L_1300:
        /*0048*/ 	.byte	0x04, 0x17
        /*004a*/ 	.short	(.L_1302 - .L_1301)
.L_1301:
        /*004c*/ 	.word	0x00000000
        /*0050*/ 	.short	0x0002
        /*0052*/ 	.short	0x0008
        /*0054*/ 	.byte	0x00, 0xf0, 0x21, 0x00


	//----- nvinfo : EIATTR_KPARAM_INFO
	.align		4
.L_1302:
        /*0058*/ 	.byte	0x04, 0x17
        /*005a*/ 	.short	(.L_1304 - .L_1303)
.L_1303:
        /*005c*/ 	.word	0x00000000
        /*0060*/ 	.short	0x0001
        /*0062*/ 	.short	0x0004
        /*0064*/ 	.byte	0x00, 0xf0, 0x09, 0x00


	//----- nvinfo : EIATTR_KPARAM_INFO
	.align		4
.L_1304:
        /*0068*/ 	.byte	0x04, 0x17
        /*006a*/ 	.short	(.L_1306 - .L_1305)
.L_1305:
        /*006c*/ 	.word	0x00000000
        /*0070*/ 	.short	0x0000
        /*0072*/ 	.short	0x0000
        /*0074*/ 	.byte	0x00, 0xf0, 0x11, 0x00


	//----- nvinfo : EIATTR_SPARSE_MMA_MASK
	.align		4
.L_1306:
        /*0078*/ 	.byte	0x03, 0x50
        /*007a*/ 	.short	0x0000


	//----- nvinfo : EIATTR_MAXREG_COUNT
	.align		4
        /*007c*/ 	.byte	0x03, 0x1b
        /*007e*/ 	.short	0x00ff


	//----- nvinfo : EIATTR_MERCURY_ISA_VERSION
	.align		4
        /*0080*/ 	.byte	0x03, 0x5f
        /*0082*/ 	.short	0x0101


	//----- nvinfo : EIATTR_EXIT_INSTR_OFFSETS
	.align		4
        /*0084*/ 	.byte	0x04, 0x1c
        /*0086*/ 	.short	(.L_1308 - .L_1307)


	//   ....[0]....
.L_1307:
        /*0088*/ 	.word	0x000001e0


	//   ....[1]....
        /*008c*/ 	.word	0x00000240


	//----- nvinfo : EIATTR_MAX_THREADS
	.align		4
.L_1308:
        /*0090*/ 	.byte	0x04, 0x05
        /*0092*/ 	.short	(.L_1310 - .L_1309)
.L_1309:
        /*0094*/ 	.word	0x00000080
        /*0098*/ 	.word	0x00000001
        /*009c*/ 	.word	0x00000001


	//----- nvinfo : EIATTR_CRS_STACK_SIZE
	.align		4
.L_1310:
        /*00a0*/ 	.byte	0x04, 0x1e
        /*00a2*/ 	.short	(.L_1312 - .L_1311)
.L_1311:
        /*00a4*/ 	.word	0x00000000


	//----- nvinfo : EIATTR_CBANK_PARAM_SIZE
	.align		4
.L_1312:
        /*00a8*/ 	.byte	0x03, 0x19
        /*00aa*/ 	.short	0x0014


	//----- nvinfo : EIATTR_PARAM_CBANK
	.align		4
        /*00ac*/ 	.byte	0x04, 0x0a
        /*00ae*/ 	.short	(.L_1314 - .L_1313)
	.align		4
.L_1313:
        /*00b0*/ 	.word	index@(.nv.constant0._ZN2at6native27unrolled_elementwise_kernelINS0_11FillFunctorItEESt5arrayIPcLm1EELi4E23TrivialOffsetCalculatorILi0EjES7_ILi1EjENS0_6memory15LoadWithoutCastENSA_16StoreWithoutCastEEEviT_T0_T2_T3_T4_T5_)
        /*00b4*/ 	.short	0x0210
        /*00b6*/ 	.short	0x0014


	//----- nvinfo : EIATTR_SW_WAR
	.align		4
.L_1314:
        /*00b8*/ 	.byte	0x04, 0x36
        /*00ba*/ 	.short	(.L_1316 - .L_1315)
.L_1315:
        /*00bc*/ 	.word	0x00000008
.L_1316:


//--------------------- .nv.info._ZN2at6native29vectorized_elementwise_kernelILi2ENS0_11FillFunctorItEESt5arrayIPcLm1EEEEviT0_T1_ --------------------------
	.section	.nv.info._ZN2at6native29vectorized_elementwise_kernelILi2ENS0_11FillFunctorItEESt5arrayIPcLm1EEEEviT0_T1_,"",@"SHT_CUDA_INFO"
	.sectionflags	@""
	.align	4


	//----- nvinfo : EIATTR_CUDA_API_VERSION
	.align		4
        /*0000*/ 	.byte	0x04, 0x37
        /*0002*/ 	.short	(.L_1318 - .L_1317)
.L_1317:
        /*0004*/ 	.word	0x00000082


	//----- nvinfo : EIATTR_KPARAM_INFO
	.align		4
.L_1318:
        /*0008*/ 	.byte	0x04, 0x17
        /*000a*/ 	.short	(.L_1320 - .L_1319)
.L_1319:
        /*000c*/ 	.word	0x00000000
        /*0010*/ 	.short	0x0002
        /*0012*/ 	.short	0x0008
        /*0014*/ 	.byte	0x00, 0xf0, 0x21, 0x00


	//----- nvinfo : EIATTR_KPARAM_INFO
	.align		4
.L_1320:
        /*0018*/ 	.byte	0x04, 0x17
        /*001a*/ 	.short	(.L_1322 - .L_1321)
.L_1321:
        /*001c*/ 	.word	0x00000000
        /*0020*/ 	.short	0x0001
        /*0022*/ 	.short	0x0004
        /*0024*/ 	.byte	0x00, 0xf0, 0x09, 0x00


	//----- nvinfo : EIATTR_KPARAM_INFO
	.align		4
.L_1322:
        /*0028*/ 	.byte	0x04, 0x17
        /*002a*/ 	.short	(.L_1324 - .L_1323)
.L_1323:
        /*002c*/ 	.word	0x00000000
        /*0030*/ 	.short	0x0000
        /*0032*/ 	.short	0x0000
        /*0034*/ 	.byte	0x00, 0xf0, 0x11, 0x00


	//----- nvinfo : EIATTR_SPARSE_MMA_MASK
	.align		4
.L_1324:
        /*0038*/ 	.byte	0x03, 0x50
        /*003a*/ 	.short	0x0000


	//----- nvinfo : EIATTR_MAXREG_COUNT
	.align		4
        /*003c*/ 	.byte	0x03, 0x1b
        /*003e*/ 	.short	0x00ff


	//----- nvinfo : EIATTR_MERCURY_ISA_VERSION
	.align		4
        /*0040*/ 	.byte	0x03, 0x5f
        /*0042*/ 	.short	0x0101


	//----- nvinfo : EIATTR_EXIT_INSTR_OFFSETS
	.align		4
        /*0044*/ 	.byte	0x04, 0x1c
        /*0046*/ 	.short	(.L_1326 - .L_1325)


	//   ....[0]....
.L_1325:
        /*0048*/ 	.word	0x00000140


	//   ....[1]....
        /*004c*/ 	.word	0x00000540


	//   ....[2]....
        /*0050*/ 	.word	0x000005a0


	//----- nvinfo : EIATTR_MAX_THREADS
	.align		4
.L_1326:
        /*0054*/ 	.byte	0x04, 0x05
        /*0056*/ 	.short	(.L_1328 - .L_1327)
.L_1327:
        /*0058*/ 	.word	0x00000080
        /*005c*/ 	.word	0x00000001
        /*0060*/ 	.word	0x00000001


	//----- nvinfo : EIATTR_CRS_STACK_SIZE
	.align		4
.L_1328:
        /*0064*/ 	.byte	0x04, 0x1e
        /*0066*/ 	.short	(.L_1330 - .L_1329)
.L_1329:
        /*0068*/ 	.word	0x00000000


	//----- nvinfo : EIATTR_CBANK_PARAM_SIZE
	.align		4
.L_1330:
        /*006c*/ 	.byte	0x03, 0x19
        /*006e*/ 	.short	0x0010


	//----- nvinfo : EIATTR_PARAM_CBANK
	.align		4
        /*0070*/ 	.byte	0x04, 0x0a
        /*0072*/ 	.short	(.L_1332 - .L_1331)
	.align		4
.L_1331:
        /*0074*/ 	.word	index@(.nv.constant0._ZN2at6native29vectorized_elementwise_kernelILi2ENS0_11FillFunctorItEESt5arrayIPcLm1EEEEviT0_T1_)
        /*0078*/ 	.short	0x0210
        /*007a*/ 	.short	0x0010


	//----- nvinfo : EIATTR_SW_WAR
	.align		4
.L_1332:
        /*007c*/ 	.byte	0x04, 0x36
        /*007e*/ 	.short	(.L_1334 - .L_1333)
.L_1333:
        /*0080*/ 	.word	0x00000008
.L_1334:


//--------------------- .nv.info._ZN2at6native29vectorized_elementwise_kernelILi4ENS0_11FillFunctorItEESt5arrayIPcLm1EEEEviT0_T1_ --------------------------
	.section	.nv.info._ZN2at6native29vectorized_elementwise_kernelILi4ENS0_11FillFunctorItEESt5arrayIPcLm1EEEEviT0_T1_,"",@"SHT_CUDA_INFO"
	.sectionflags	@""
	.align	4


	//----- nvinfo : EIATTR_CUDA_API_VERSION
	.align		4
        /*0000*/ 	.byte	0x04, 0x37
        /*0002*/ 	.short	(.L_1336 - .L_1335)
.L_1335:
        /*0004*/ 	.word	0x00000082


	//----- nvinfo : EIATTR_KPARAM_INFO
	.align		4
.L_1336:
        /*0008*/ 	.byte	0x04, 0x17
        /*000a*/ 	.short	(.L_1338 - .L_1337)
.L_1337:
        /*000c*/ 	.word	0x00000000
        /*0010*/ 	.short	0x0002
        /*0012*/ 	.short	0x0008
        /*0014*/ 	.byte	0x00, 0xf0, 0x21, 0x00


	//----- nvinfo : EIATTR_KPARAM_INFO
	.align		4
.L_1338:
        /*0018*/ 	.byte	0x04, 0x17
        /*001a*/ 	.short	(.L_1340 - .L_1339)
.L_1339:
        /*001c*/ 	.word	0x00000000
        /*0020*/ 	.short	0x0001
        /*0022*/ 	.short	0x0004
        /*0024*/ 	.byte	0x00, 0xf0, 0x09, 0x00


	//----- nvinfo : EIATTR_KPARAM_INFO
	.align		4
.L_1340:
        /*0028*/ 	.byte	0x04, 0x17
        /*002a*/ 	.short	(.L_1342 - .L_1341)
.L_1341:
        /*002c*/ 	.word	0x00000000
        /*0030*/ 	.short	0x0000
        /*0032*/ 	.short	0x0000
        /*0034*/ 	.byte	0x00, 0xf0, 0x11, 0x00


	//----- nvinfo : EIATTR_SPARSE_MMA_MASK
	.align		4
.L_1342:
        /*0038*/ 	.byte	0x03, 0x50
        /*003a*/ 	.short	0x0000


	//----- nvinfo : EIATTR_MAXREG_COUNT
	.align		4
        /*003c*/ 	.byte	0x03, 0x1b
        /*003e*/ 	.short	0x00ff


	//----- nvinfo : EIATTR_MERCURY_ISA_VERSION
	.align		4
        /*0040*/ 	.byte	0x03, 0x5f
        /*0042*/ 	.short	0x0101


	//----- nvinfo : EIATTR_EXIT_INSTR_OFFSETS
	.align		4
        /*0044*/ 	.byte	0x04, 0x1c
        /*0046*/ 	.short	(.L_1344 - .L_1343)


	//   ....[0]....
.L_1343:
        /*0048*/ 	.word	0x00000150


	//   ....[1]....
        /*004c*/ 	.word	0x00000550


	//   ....[2]....
        /*0050*/ 	.word	0x000005b0


	//----- nvinfo : EIATTR_MAX_THREADS
	.align		4
.L_1344:
        /*0054*/ 	.byte	0x04, 0x05
        /*0056*/ 	.short	(.L_1346 - .L_1345)
.L_1345:
        /*0058*/ 	.word	0x00000080
        /*005c*/ 	.word	0x00000001
        /*0060*/ 	.word	0x00000001


	//----- nvinfo : EIATTR_CRS_STACK_SIZE
	.align		4
.L_1346:
        /*0064*/ 	.byte	0x04, 0x1e
        /*0066*/ 	.short	(.L_1348 - .L_1347)
.L_1347:
        /*0068*/ 	.word	0x00000000


	//----- nvinfo : EIATTR_CBANK_PARAM_SIZE
	.align		4
.L_1348:
        /*006c*/ 	.byte	0x03, 0x19
        /*006e*/ 	.short	0x0010


	//----- nvinfo : EIATTR_PARAM_CBANK
	.align		4
        /*0070*/ 	.byte	0x04, 0x0a
        /*0072*/ 	.short	(.L_1350 - .L_1349)
	.align		4
.L_1349:
        /*0074*/ 	.word	index@(.nv.constant0._ZN2at6native29vectorized_elementwise_kernelILi4ENS0_11FillFunctorItEESt5arrayIPcLm1EEEEviT0_T1_)
        /*0078*/ 	.short	0x0210
        /*007a*/ 	.short	0x0010


	//----- nvinfo : EIATTR_SW_WAR
	.align		4
.L_1350:
        /*007c*/ 	.byte	0x04, 0x36
        /*007e*/ 	.short	(.L_1352 - .L_1351)
.L_1351:
        /*0080*/ 	.word	0x00000008
.L_1352:


//--------------------- .nv.info._ZN2at6native29vectorized_elementwise_kernelILi8ENS0_11FillFunctorItEESt5arrayIPcLm1EEEEviT0_T1_ --------------------------
	.section	.nv.info._ZN2at6native29vectorized_elementwise_kernelILi8ENS0_11FillFunctorItEESt5arrayIPcLm1EEEEviT0_T1_,"",@"SHT_CUDA_INFO"
	.sectionflags	@""
	.align	4


	//----- nvinfo : EIATTR_CUDA_API_VERSION
	.align		4
        /*0000*/ 	.byte	0x04, 0x37
        /*0002*/ 	.short	(.L_1354 - .L_1353)
.L_1353:
        /*0004*/ 	.word	0x00000082


	//----- nvinfo : EIATTR_KPARAM_INFO
	.align		4
.L_1354:
        /*0008*/ 	.byte	0x04, 0x17
        /*000a*/ 	.short	(.L_1356 - .L_1355)
.L_1355:
        /*000c*/ 	.word	0x00000000
        /*0010*/ 	.short	0x0002
        /*0012*/ 	.short	0x0008
        /*0014*/ 	.byte	0x00, 0xf0, 0x21, 0x00


	//----- nvinfo : EIATTR_KPARAM_INFO
	.align		4
.L_1356:
        /*0018*/ 	.byte	0x04, 0x17
        /*001a*/ 	.short	(.L_1358 - .L_1357)
.L_1357:
        /*001c*/ 	.word	0x00000000
        /*0020*/ 	.short	0x0001
        /*0022*/ 	.short	0x0004
        /*0024*/ 	.byte	0x00, 0xf0, 0x09, 0x00


	//----- nvinfo : EIATTR_KPARAM_INFO
	.align		4
.L_1358:
        /*0028*/ 	.byte	0x04, 0x17
        /*002a*/ 	.short	(.L_1360 - .L_1359)
.L_1359:
        /*002c*/ 	.word	0x00000000
        /*0030*/ 	.short	0x0000
        /*0032*/ 	.short	0x0000
        /*0034*/ 	.byte	0x00, 0xf0, 0x11, 0x00


	//----- nvinfo : EIATTR_SPARSE_MMA_MASK
	.align		4
.L_1360:
        /*0038*/ 	.byte	0x03, 0x50
        /*003a*/ 	.short	0x0000


	//----- nvinfo : EIATTR_MAXREG_COUNT
	.align		4
        /*003c*/ 	.byte	0x03, 0x1b
        /*003e*/ 	.short	0x00ff


	//----- nvinfo : EIATTR_MERCURY_ISA_VERSION
	.align		4
        /*0040*/ 	.byte	0x03, 0x5f
        /*0042*/ 	.short	0x0101


	//----- nvinfo : EIATTR_EXIT_INSTR_OFFSETS
	.align		4
        /*0044*/ 	.byte	0x04, 0x1c
        /*0046*/ 	.short	(.L_1362 - .L_1361)


	//   ....[0]....
.L_1361:
        /*0048*/ 	.word	0x00000140


	//   ....[1]....
        /*004c*/ 	.word	0x00000540


	//   ....[2]....
        /*0050*/ 	.word	0x000005a0


	//----- nvinfo : EIATTR_MAX_THREADS
	.align		4
.L_1362:
        /*0054*/ 	.byte	0x04, 0x05
        /*0056*/ 	.short	(.L_1364 - .L_1363)
.L_1363:
        /*0058*/ 	.word	0x00000080
        /*005c*/ 	.word	0x00000001
        /*0060*/ 	.word	0x00000001


	//----- nvinfo : EIATTR_CRS_STACK_SIZE
	.align		4
.L_1364:
        /*0064*/ 	.byte	0x04, 0x1e
        /*0066*/ 	.short	(.L_1366 - .L_1365)
.L_1365:
        /*0068*/ 	.word	0x00000000


	//----- nvinfo : EIATTR_CBANK_PARAM_SIZE
	.align		4
.L_1366:
        /*006c*/ 	.byte	0x03, 0x19
        /*006e*/ 	.short	0x0010


	//----- nvinfo : EIATTR_PARAM_CBANK
	.align		4
        /*0070*/ 	.byte	0x04, 0x0a
        /*0072*/ 	.short	(.L_1368 - .L_1367)
	.align		4
.L_1367:
        /*0074*/ 	.word	index@(.nv.constant0._ZN2at6native29vectorized_elementwise_kernelILi8ENS0_11FillFunctorItEESt5arrayIPcLm1EEEEviT0_T1_)
        /*0078*/ 	.short	0x0210
        /*007a*/ 	.short	0x0010


	//----- nvinfo : EIATTR_SW_WAR
	.align		4
.L_1368:
        /*007c*/ 	.byte	0x04, 0x36
        /*007e*/ 	.short	(.L_1370 - .L_1369)
.L_1369:
        /*0080*/ 	.word	0x00000008
.L_1370:


//--------------------- .nv.info._ZN2at6native18elementwise_kernelILi128ELi4EZNS0_15gpu_kernel_implINS0_11FillFunctorIN3c1014Float8_e8m0fnuEEEEEvRNS_18TensorIteratorBaseERKT_EUliE_EEviT1_ --------------------------
	.section	.nv.info._ZN2at6native18elementwise_kernelILi128ELi4EZNS0_15gpu_kernel_implINS0_11FillFunctorIN3c1014Float8_e8m0fnuEEEEEvRNS_18TensorIteratorBaseERKT_EUliE_EEviT1_,"",@"SHT_CUDA_INFO"
	.sectionflags	@""
	.align	4


	//----- nvinfo : EIATTR_CUDA_API_VERSION
	.align		4
        /*0000*/ 	.byte	0x04, 0x37
        /*0002*/ 	.short	(.L_1372 - .L_1371)
.L_1371:
        /*0004*/ 	.word	0x00000082


	//----- nvinfo : EIATTR_KPARAM_INFO
	.align		4
.L_1372:
        /*0008*/ 	.byte	0x04, 0x17
        /*000a*/ 	.short	(.L_1374 - .L_1373)
.L_1373:
        /*000c*/ 	.word	0x00000000
        /*0010*/ 	.short	0x0001
        /*0012*/ 	.short	0x0008
        /*0014*/ 	.byte	0x00, 0xf0, 0xc1, 0x06


	//----- nvinfo : EIATTR_KPARAM_INFO
	.align		4
.L_1374:
        /*0018*/ 	.byte	0x04, 0x17
        /*001a*/ 	.short	(.L_1376 - .L_1375)
.L_1375:
        /*001c*/ 	.word	0x00000000
        /*0020*/ 	.short	0x0000
        /*0022*/ 	.short	0x0000
        /*0024*/ 	.byte	0x00, 0xf0, 0x11, 0x00


	//----- nvinfo : EIATTR_SPARSE_MMA_MASK
	.align		4
.L_1376:
        /*0028*/ 	.byte	0x03, 0x50
        /*002a*/ 	.short	0x0000


	//----- nvinfo : EIATTR_MAXREG_COUNT
	.align		4
        /*002c*/ 	.byte	0x03, 0x1b
        /*002e*/ 	.short	0x0080


	//----- nvinfo : EIATTR_EXTERNS
	.align		4
        /*0030*/ 	.byte	0x04, 0x0f
        /*0032*/ 	.short	(.L_1378 - .L_1377)


	//   ....[0]....
	.align		4
.L_1377:
        /*0034*/ 	.word	index@(__assertfail)


	//----- nvinfo : EIATTR_MERCURY_ISA_VERSION
	.align		4
.L_1378:
        /*0038*/ 	.byte	0x03, 0x5f
        /*003a*/ 	.short	0x0101


	//----- nvinfo : EIATTR_SYSCALL_OFFSETS
	.align		4
        /*003c*/ 	.byte	0x04, 0x46
        /*003e*/ 	.short	(.L_1380 - .L_1379)


	//   ....[0]....
.L_1379:
        /*0040*/ 	.word	0x00002670


	//   ....[1]....
        /*0044*/ 	.word	0x00004e20


	//   ....[2]....
        /*0048*/ 	.word	0x000075c0


	//   ....[3]....
        /*004c*/ 	.word	0x00009db0


	//----- nvinfo : EIATTR_EXIT_INSTR_OFFSETS
	.align		4
.L_1380:
        /*0050*/ 	.byte	0x04, 0x1c
        /*0052*/ 	.short	(.L_1382 - .L_1381)


	//   ....[0]....
.L_1381:
        /*0054*/ 	.word	0x00007770


	//   ....[1]....
        /*0058*/ 	.word	0x00008a70


	//   ....[2]....
        /*005c*/ 	.word	0x00008b30


	//   ....[3]....
        /*0060*/ 	.word	0x00008c40


	//   ....[4]....
        /*0064*/ 	.word	0x00008cf0


	//   ....[5]....
        /*0068*/ 	.word	0x00008da0


	//   ....[6]....
        /*006c*/ 	.word	0x00008ea0


	//   ....[7]....
        /*0070*/ 	.word	0x00008f50


	//   ....[8]....
        /*0074*/ 	.word	0x00009060


	//   ....[9]....
        /*0078*/ 	.word	0x00009120


	//   ....[10]....
        /*007c*/ 	.word	0x00009200


	//   ....[11]....
        /*0080*/ 	.word	0x00009350


	//   ....[12]....
        /*0084*/ 	.word	0x00009440


	//   ....[13]....
        /*0088*/ 	.word	0x000095d0


	//   ....[14]....
        /*008c*/ 	.word	0x000096d0


	//   ....[15]....
        /*0090*/ 	.word	0x00009710


	//   ....[16]....
        /*0094*/ 	.word	0x00009760


	//   ....[17]....
        /*0098*/ 	.word	0x00009810


	//   ....[18]....
        /*009c*/ 	.word	0x00009940


	//   ....[19]....
        /*00a0*/ 	.word	0x00009ac0


	//   ....[20]....
        /*00a4*/ 	.word	0x00009c40


	//   ....[21]....
        /*00a8*/ 	.word	0x00009cb0


	//   ....[22]....
        /*00ac*/ 	.word	0x00009dc0


	//   ....[23]....
        /*00b0*/ 	.word	0x00009e70


	//   ....[24]....
        /*00b4*/ 	.word	0x00009f20


	//----- nvinfo : EIATTR_MAX_THREADS
	.align		4
.L_1382:
        /*00b8*/ 	.byte	0x04, 0x05
        /*00ba*/ 	.short	(.L_1384 - .L_1383)
.L_1383:
        /*00bc*/ 	.word	0x00000080
        /*00c0*/ 	.word	0x00000001
        /*00c4*/ 	.word	0x00000001


	//----- nvinfo : EIATTR_CRS_STACK_SIZE
	.align		4
.L_1384:
        /*00c8*/ 	.byte	0x04, 0x1e
        /*00ca*/ 	.short	(.L_1386 - .L_1385)
.L_1385:
        /*00cc*/ 	.word	0x00000000


	//----- nvinfo : EIATTR_CBANK_PARAM_SIZE
	.align		4
.L_1386:
        /*00d0*/ 	.byte	0x03, 0x19
        /*00d2*/ 	.short	0x01b8


	//----- nvinfo : EIATTR_PARAM_CBANK
	.align		4
        /*00d4*/ 	.byte	0x04, 0x0a
        /*00d6*/ 	.short	(.L_1388 - .L_1387)
	.align		4
.L_1387:
        /*00d8*/ 	.word	index@(.nv.constant0._ZN2at6native18elementwise_kernelILi128ELi4EZNS0_15gpu_kernel_implINS0_11FillFunctorIN3c1014Float8_e8m0fnuEEEEEvRNS_18TensorIteratorBaseERKT_EUliE_EEviT1_)
        /*00dc*/ 	.short	0x0210
        /*00de*/ 	.short	0x01b8


	//----- nvinfo : EIATTR_SW_WAR
	.align		4
.L_1388:
        /*00e0*/ 	.byte	0x04, 0x36
        /*00e2*/ 	.short	(.L_1390 - .L_1389)
.L_1389:
        /*00e4*/ 	.word	0x00000008
.L_1390:


//--------------------- .nv.info._ZN2at6native27unrolled_elementwise_kernelINS0_11FillFunctorIN3c1014Float8_e8m0fnuEEESt5arrayIPcLm1EELi4E23TrivialOffsetCalculatorILi0EjES9_ILi1EjENS0_6memory12LoadWithCastILi0EEENSC_13StoreWithCastILi1EEEEEviT_T0_T2_T3_T4_T5_ --------------------------
	.section	.nv.info._ZN2at6native27unrolled_elementwise_kernelINS0_11FillFunctorIN3c1014Float8_e8m0fnuEEESt5arrayIPcLm1EELi4E23TrivialOffsetCalculatorILi0EjES9_ILi1EjENS0_6memory12LoadWithCastILi0EEENSC_13StoreWithCastILi1EEEEEviT_T0_T2_T3_T4_T5_,"",@"SHT_CUDA_INFO"
	.sectionflags	@""
	.align	4


	//----- nvinfo : EIATTR_CUDA_API_VERSION
	.align		4
        /*0000*/ 	.byte	0x04, 0x37
        /*0002*/ 	.short	(.L_1392 - .L_1391)
.L_1391:
        /*0004*/ 	.word	0x00000082


	//----- nvinfo : EIATTR_KPARAM_INFO
	.align		4
.L_1392:
        /*0008*/ 	.byte	0x04, 0x17
        /*000a*/ 	.short	(.L_1394 - .L_1393)
.L_1393:
        /*000c*/ 	.word	0x00000000
        /*0010*/ 	.short	0x0006
        /*0012*/ 	.short	0x001c
        /*0014*/ 	.byte	0x00, 0xf0, 0x21, 0x00


	//----- nvinfo : EIATTR_KPARAM_INFO
	.align		4
.L_1394:
        /*0018*/ 	.byte	0x04, 0x17
        /*001a*/ 	.short	(.L_1396 - .L_1395)
.L_1395:
        /*001c*/ 	.word	0x00000000
        /*0020*/ 	.short	0x0005
        /*0022*/ 	.short	0x0014
        /*0024*/ 	.byte	0x00, 0xf0, 0x21, 0x00


	//----- nvinfo : EIATTR_KPARAM_INFO
	.align		4
.L_1396:
        /*0028*/ 	.byte	0x04, 0x17
        /*002a*/ 	.short	(.L_1398 - .L_1397)
.L_1397:
        /*002c*/ 	.word	0x00000000
        /*0030*/ 	.short	0x0004
        /*0032*/ 	.short	0x0011
        /*0034*/ 	.byte	0x00, 0xf0, 0x05, 0x00


	//----- nvinfo : EIATTR_KPARAM_INFO
	.align		4
.L_1398:
        /*0038*/ 	.byte	0x04, 0x17
        /*003a*/ 	.short	(.L_1400 - .L_1399)
.L_1399:
        /*003c*/ 	.word	0x00000000
        /*0040*/ 	.short	0x0003
        /*0042*/ 	.short	0x0010
        /*0044*/ 	.byte	0x00, 0xf0, 0x05, 0x00


	//----- nvinfo : EIATTR_KPARAM_INFO
	.align		4
.L_1400:
        /*0048*/ 	.byte	0x04, 0x17
        /*004a*/ 	.short	(.L_1402 - .L_1401)
.L_1401:
        /*004c*/ 	.word	0x00000000
        /*0050*/ 	.short	0x0002
        /*0052*/ 	.short	0x0008
        /*0054*/ 	.byte	0x00, 0xf0, 0x21, 0x00


	//----- nvinfo : EIATTR_KPARAM_INFO
	.align		4
.L_1402:
        /*0058*/ 	.byte	0x04, 0x17
        /*005a*/ 	.short	(.L_1404 - .L_1403)
.L_1403:
        /*005c*/ 	.word	0x00000000
        /*0060*/ 	.short	0x0001
        /*0062*/ 	.short	0x0004
        /*0064*/ 	.byte	0x00, 0xf0, 0x05, 0x00


	//----- nvinfo : EIATTR_KPARAM_INFO
	.align		4
.L_1404:
        /*0068*/ 	.byte	0x04, 0x17
        /*006a*/ 	.short	(.L_1406 - .L_1405)
.L_1405:
        /*006c*/ 	.word	0x00000000
        /*0070*/ 	.short	0x0000
        /*0072*/ 	.short	0x0000
        /*0074*/ 	.byte	0x00, 0xf0, 0x11, 0x00


	//----- nvinfo : EIATTR_SPARSE_MMA_MASK
	.align		4
.L_1406:
        /*0078*/ 	.byte	0x03, 0x50
        /*007a*/ 	.short	0x0000


	//----- nvinfo : EIATTR_MAXREG_COUNT
	.align		4
        /*007c*/ 	.byte	0x03, 0x1b
        /*007e*/ 	.short	0x00ff


	//----- nvinfo : EIATTR_EXTERNS
	.align		4
        /*0080*/ 	.byte	0x04, 0x0f
        /*0082*/ 	.short	(.L_1408 - .L_1407)


	//   ....[0]....
	.align		4
.L_1407:
        /*0084*/ 	.word	index@(__assertfail)


	//----- nvinfo : EIATTR_MERCURY_ISA_VERSION
	.align		4
.L_1408:
        /*0088*/ 	.byte	0x03, 0x5f
        /*008a*/ 	.short	0x0101


	//----- nvinfo : EIATTR_SYSCALL_OFFSETS
	.align		4
        /*008c*/ 	.byte	0x04, 0x46
        /*008e*/ 	.short	(.L_1410 - .L_1409)


	//   ....[0]....
.L_1409:
        /*0090*/ 	.word	0x00001540


	//   ....[1]....
        /*0094*/ 	.word	0x00002b90


	//   ....[2]....
        /*0098*/ 	.word	0x000041d0


	//   ....[3]....
        /*009c*/ 	.word	0x00005870


	//----- nvinfo : EIATTR_EXIT_INSTR_OFFSETS
	.align		4
.L_1410:
        /*00a0*/ 	.byte	0x04, 0x1c
        /*00a2*/ 	.short	(.L_1412 - .L_1411)


	//   ....[0]....
.L_1411:
        /*00a4*/ 	.word	0x00004370


	//   ....[1]....
        /*00a8*/ 	.word	0x00004530


	//   ....[2]....
        /*00ac*/ 	.word	0x000045f0


	//   ....[3]....
        /*00b0*/ 	.word	0x00004700


	//   ....[4]....
        /*00b4*/ 	.word	0x000047b0


	//   ....[5]....
        /*00b8*/ 	.word	0x00004860


	//   ....[6]....
        /*00bc*/ 	.word	0x00004960


	//   ....[7]....
        /*00c0*/ 	.word	0x00004a10


	//   ....[8]....
        /*00c4*/ 	.word	0x00004b20


	//   ....[9]....
        /*00c8*/ 	.word	0x00004be0


	//   ....[10]....
        /*00cc*/ 	.word	0x00004cc0


	//   ....[11]....
        /*00d0*/ 	.word	0x00004e10


	//   ....[12]....
        /*00d4*/ 	.word	0x00004f00


	//   ....[13]....
        /*00d8*/ 	.word	0x00005090


	//   ....[14]....
        /*00dc*/ 	.word	0x00005190


	//   ....[15]....
        /*00e0*/ 	.word	0x000051d0


	//   ....[16]....
        /*00e4*/ 	.word	0x00005220


	//   ....[17]....
        /*00e8*/ 	.word	0x000052d0


	//   ....[18]....
        /*00ec*/ 	.word	0x00005400


	//   ....[19]....
        /*00f0*/ 	.word	0x00005580


	//   ....[20]....
        /*00f4*/ 	.word	0x00005700


	//   ....[21]....
        /*00f8*/ 	.word	0x00005770


	//   ....[22]....
        /*00fc*/ 	.word	0x00005880


	//   ....[23]....
        /*0100*/ 	.word	0x00005930


	//   ....[24]....
        /*0104*/ 	.word	0x000059e0


	//----- nvinfo : EIATTR_MAX_THREADS
	.align		4
.L_1412:
        /*0108*/ 	.byte	0x04, 0x05
        /*010a*/ 	.short	(.L_1414 - .L_1413)
.L_1413:
        /*010c*/ 	.word	0x00000080
        /*0110*/ 	.word	0x00000001
        /*0114*/ 	.word	0x00000001


	//----- nvinfo : EIATTR_CRS_STACK_SIZE
	.align		4
.L_1414:
        /*0118*/ 	.byte	0x04, 0x1e
        /*011a*/ 	.short	(.L_1416 - .L_1415)
.L_1415:
        /*011c*/ 	.word	0x00000000


	//----- nvinfo : EIATTR_CBANK_PARAM_SIZE
	.align		4
.L_1416:
        /*0120*/ 	.byte	0x03, 0x19
        /*0122*/ 	.short	0x0024


	//----- nvinfo : EIATTR_PARAM_CBANK
	.align		4
        /*0124*/ 	.byte	0x04, 0x0a
        /*0126*/ 	.short	(.L_1418 - .L_1417)
	.align		4
.L_1417:
        /*0128*/ 	.word	index@(.nv.constant0._ZN2at6native27unrolled_elementwise_kernelINS0_11FillFunctorIN3c1014Float8_e8m0fnuEEESt5arrayIPcLm1EELi4E23TrivialOffsetCalculatorILi0EjES9_ILi1EjENS0_6memory12LoadWithCastILi0EEENSC_13StoreWithCastILi1EEEEEviT_T0_T2_T3_T4_T5_)
        /*012c*/ 	.short	0x0210
        /*012e*/ 	.short	0x0024


	//----- nvinfo : EIATTR_SW_WAR
	.align		4
.L_1418:
        /*0130*/ 	.byte	0x04, 0x36
        /*0132*/ 	.short	(.L_1420 - .L_1419)
.L_1419:
        /*0134*/ 	.word	0x00000008
.L_1420:


//--------------------- .nv.info._ZN2at6native18elementwise_kernelILi128ELi4EZNS0_22gpu_kernel_impl_nocastINS0_11FillFunctorIN3c1014Float8_e8m0fnuEEEEEvRNS_18TensorIteratorBaseERKT_EUliE_EEviT1_ --------------------------
	.section	.nv.info._ZN2at6native18elementwise_kernelILi128ELi4EZNS0_22gpu_kernel_impl_nocastINS0_11FillFunctorIN3c1014Float8_e8m0fnuEEEEEvRNS_18TensorIteratorBaseERKT_EUliE_EEviT1_,"",@"SHT_CUDA_INFO"
	.sectionflags	@""
	.align	4


	//----- nvinfo : EIATTR_CUDA_API_VERSION
	.align		4
        /*0000*/ 	.byte	0x04, 0x37
        /*0002*/ 	.short	(.L_1422 - .L_1421)
.L_1421:
        /*0004*/ 	.word	0x00000082


	//----- nvinfo : EIATTR_KPARAM_INFO
	.align		4
.L_1422:
        /*0008*/ 	.byte	0x04, 0x17
        /*000a*/ 	.short	(.L_1424 - .L_1423)
.L_1423:
        /*000c*/ 	.word	0x00000000
        /*0010*/ 	.short	0x0001
        /*0012*/ 	.short	0x0008
        /*0014*/ 	.byte	0x00, 0xf0, 0xc1, 0x06


	//----- nvinfo : EIATTR_KPARAM_INFO
	.align		4
.L_1424:
        /*0018*/ 	.byte	0x04, 0x17
        /*001a*/ 	.short	(.L_1426 - .L_1425)
.L_1425:
        /*001c*/ 	.word	0x00000000
        /*0020*/ 	.short	0x0000
        /*0022*/ 	.short	0x0000
        /*0024*/ 	.byte	0x00, 0xf0, 0x11, 0x00


	//----- nvinfo : EIATTR_SPARSE_MMA_MASK
	.align		4
.L_1426:
        /*0028*/ 	.byte	0x03, 0x50
        /*002a*/ 	.short	0x0000


	//----- nvinfo : EIATTR_MAXREG_COUNT
	.align		4
        /*002c*/ 	.byte	0x03, 0x1b
        /*002e*/ 	.short	0x0080


	//----- nvinfo : EIATTR_MERCURY_ISA_VERSION
	.align		4
        /*0030*/ 	.byte	0x03, 0x5f
        /*0032*/ 	.short	0x0101


	//----- nvinfo : EIATTR_EXIT_INSTR_OFFSETS
	.align		4
        /*0034*/ 	.byte	0x04, 0x1c
        /*0036*/ 	.short	(.L_1428 - .L_1427)


	//   ....[0]....
.L_1427:
        /*0038*/ 	.word	0x000035d0


	//   ....[1]....
        /*003c*/ 	.word	0x00004740


	//   ....[2]....
        /*0040*/ 	.word	0x00004810


	//   ....[3]....
        /*0044*/ 	.word	0x00004840


	//----- nvinfo : EIATTR_MAX_THREADS
	.align		4
.L_1428:
        /*0048*/ 	.byte	0x04, 0x05
        /*004a*/ 	.short	(.L_1430 - .L_1429)
.L_1429:
        /*004c*/ 	.word	0x00000080
        /*0050*/ 	.word	0x00000001
        /*0054*/ 	.word	0x00000001


	//----- nvinfo : EIATTR_CRS_STACK_SIZE
	.align		4
.L_1430:
        /*0058*/ 	.byte	0x04, 0x1e
        /*005a*/ 	.short	(.L_1432 - .L_1431)
.L_1431:
        /*005c*/ 	.word	0x00000000


	//----- nvinfo : EIATTR_CBANK_PARAM_SIZE
	.align		4
.L_1432:
        /*0060*/ 	.byte	0x03, 0x19
        /*0062*/ 	.short	0x01b8


	//----- nvinfo : EIATTR_PARAM_CBANK
	.align		4
        /*0064*/ 	.byte	0x04, 0x0a
        /*0066*/ 	.short	(.L_1434 - .L_1433)
	.align		4
.L_1433:
        /*0068*/ 	.word	index@(.nv.constant0._ZN2at6native18elementwise_kernelILi128ELi4EZNS0_22gpu_kernel_impl_nocastINS0_11FillFunctorIN3c1014Float8_e8m0fnuEEEEEvRNS_18TensorIteratorBaseERKT_EUliE_EEviT1_)
        /*006c*/ 	.short	0x0210
        /*006e*/ 	.short	0x01b8


	//----- nvinfo : EIATTR_SW_WAR
	.align		4
.L_1434:
        /*0070*/ 	.byte	0x04, 0x36
        /*0072*/ 	.short	(.L_1436 - .L_1435)
.L_1435:
        /*0074*/ 	.word	0x00000008
.L_1436:


//--------------------- .nv.info._ZN2at6native27unrolled_elementwise_kernelINS0_11FillFunctorIN3c1014Float8_e8m0fnuEEESt5arrayIPcLm1EELi4E23TrivialOffsetCalculatorILi0EjES9_ILi1EjENS0_6memory15LoadWithoutCastENSC_16StoreWithoutCastEEEviT_T0_T2_T3_T4_T5_ --------------------------
	.section	.nv.info._ZN2at6native27unrolled_elementwise_kernelINS0_11FillFunctorIN3c1014Float8_e8m0fnuEEESt5arrayIPcLm1EELi4E23TrivialOffsetCalculatorILi0EjES9_ILi1EjENS0_6memory15LoadWithoutCastENSC_16StoreWithoutCastEEEviT_T0_T2_T3_T4_T5_,"",@"SHT_CUDA_INFO"
	.sectionflags	@""
	.align	4


	//----- nvinfo : EIATTR_CUDA_API_VERSION
	.align		4
        /*0000*/ 	.byte	0x04, 0x37
        /*0002*/ 	.short	(.L_1438 - .L_1437)
.L_1437:
        /*0004*/ 	.word	0x00000082


	//----- nvinfo : EIATTR_KPARAM_INFO
	.align		4
.L_1438:
        /*0008*/ 	.byte	0x04, 0x17
        /*000a*/ 	.short	(.L_1440 - .L_1439)
.L_1439:
        /*000c*/ 	.word	0x00000000
        /*0010*/ 	.short	0x0006
        /*0012*/ 	.short	0x0013
        /*0014*/ 	.byte	0x00, 0xf0, 0x05, 0x00


	//----- nvinfo : EIATTR_KPARAM_INFO
	.align		4
.L_1440:
        /*0018*/ 	.byte	0x04, 0x17
        /*001a*/ 	.short	(.L_1442 - .L_1441)
.L_1441:
        /*001c*/ 	.word	0x00000000
        /*0020*/ 	.short	0x0005
        /*0022*/ 	.short	0x0012
        /*0024*/ 	.byte	0x00, 0xf0, 0x05, 0x00


	//----- nvinfo : EIATTR_KPARAM_INFO
	.align		4
.L_1442:
        /*0028*/ 	.byte	0x04, 0x17
        /*002a*/ 	.short	(.L_1444 - .L_1443)
.L_1443:
        /*002c*/ 	.word	0x00000000
        /*0030*/ 	.short	0x0004
        /*0032*/ 	.short	0x0011
        /*0034*/ 	.byte	0x00, 0xf0, 0x05, 0x00


	//----- nvinfo : EIATTR_KPARAM_INFO
	.align		4
.L_1444:
        /*0038*/ 	.byte	0x04, 0x17
        /*003a*/ 	.short	(.L_1446 - .L_1445)
.L_1445:
        /*003c*/ 	.word	0x00000000
        /*0040*/ 	.short	0x0003
        /*0042*/ 	.short	0x0010
        /*0044*/ 	.byte	0x00, 0xf0, 0x05, 0x00


	//----- nvinfo : EIATTR_KPARAM_INFO
	.align		4
.L_1446:
        /*0048*/ 	.byte	0x04, 0x17
        /*004a*/ 	.short	(.L_1448 - .L_1447)
.L_1447:
        /*004c*/ 	.word	0x00000000
        /*0050*/ 	.short	0x0002
        /*0052*/ 	.short	0x0008
        /*0054*/ 	.byte	0x00, 0xf0, 0x21, 0x00


	//----- nvinfo : EIATTR_KPARAM_INFO
	.align		4
.L_1448:
        /*0058*/ 	.byte	0x04, 0x17
        /*005a*/ 	.short	(.L_1450 - .L_1449)
.L_1449:
        /*005c*/ 	.word	0x00000000
        /*0060*/ 	.short	0x0001
        /*0062*/ 	.short	0x0004
        /*0064*/ 	.byte	0x00, 0xf0, 0x05, 0x00


	//----- nvinfo : EIATTR_KPARAM_INFO
	.align		4
.L_1450:
        /*0068*/ 	.byte	0x04, 0x17
        /*006a*/ 	.short	(.L_1452 - .L_1451)
.L_1451:
        /*006c*/ 	.word	0x00000000
        /*0070*/ 	.short	0x0000
        /*0072*/ 	.short	0x0000
        /*0074*/ 	.byte	0x00, 0xf0, 0x11, 0x00


	//----- nvinfo : EIATTR_SPARSE_MMA_MASK
	.align		4
.L_1452:
        /*0078*/ 	.byte	0x03, 0x50
        /*007a*/ 	.short	0x0000


	//----- nvinfo : EIATTR_MAXREG_COUNT
	.align		4
        /*007c*/ 	.byte	0x03, 0x1b
        /*007e*/ 	.short	0x00ff


	//----- nvinfo : EIATTR_MERCURY_ISA_VERSION
	.align		4
        /*0080*/ 	.byte	0x03, 0x5f
        /*0082*/ 	.short	0x0101


	//----- nvinfo : EIATTR_EXIT_INSTR_OFFSETS
	.align		4
        /*0084*/ 	.byte	0x04, 0x1c
        /*0086*/ 	.short	(.L_1454 - .L_1453)


	//   ....[0]....
.L_1453:
        /*0088*/ 	.word	0x000001f0


	//   ....[1]....
        /*008c*/ 	.word	0x00000250


	//----- nvinfo : EIATTR_MAX_THREADS
	.align		4
.L_1454:
        /*0090*/ 	.byte	0x04, 0x05
        /*0092*/ 	.short	(.L_1456 - .L_1455)
.L_1455:
        /*0094*/ 	.word	0x00000080
        /*0098*/ 	.word	0x00000001
        /*009c*/ 	.word	0x00000001


	//----- nvinfo : EIATTR_CRS_STACK_SIZE
	.align		4
.L_1456:
        /*00a0*/ 	.byte	0x04, 0x1e
        /*00a2*/ 	.short	(.L_1458 - .L_1457)
.L_1457:
        /*00a4*/ 	.word	0x00000000


	//----- nvinfo : EIATTR_CBANK_PARAM_SIZE
	.align		4
.L_1458:
        /*00a8*/ 	.byte	0x03, 0x19
        /*00aa*/ 	.short	0x0014


	//----- nvinfo : EIATTR_PARAM_CBANK
	.align		4
        /*00ac*/ 	.byte	0x04, 0x0a
        /*00ae*/ 	.short	(.L_1460 - .L_1459)
	.align		4
.L_1459:
        /*00b0*/ 	.word	index@(.nv.constant0._ZN2at6native27unrolled_elementwise_kernelINS0_11FillFunctorIN3c1014Float8_e8m0fnuEEESt5arrayIPcLm1EELi4E23TrivialOffsetCalculatorILi0EjES9_ILi1EjENS0_6memory15LoadWithoutCastENSC_16StoreWithoutCastEEEviT_T0_T2_T3_T4_T5_)
        /*00b4*/ 	.short	0x0210
        /*00b6*/ 	.short	0x0014


	//----- nvinfo : EIATTR_SW_WAR
	.align		4
.L_1460:
        /*00b8*/ 	.byte	0x04, 0x36
        /*00ba*/ 	.short	(.L_1462 - .L_1461)
.L_1461:
        /*00bc*/ 	.word	0x00000008
.L_1462:


//--------------------- .nv.info._ZN2at6native29vectorized_elementwise_kernelILi2ENS0_11FillFunctorIN3c1014Float8_e8m0fnuEEESt5arrayIPcLm1EEEEviT0_T1_ --------------------------
	.section	.nv.info._ZN2at6native29vectorized_elementwise_kernelILi2ENS0_11FillFunctorIN3c1014Float8_e8m0fnuEEESt5arrayIPcLm1EEEEviT0_T1_,"",@"SHT_CUDA_INFO"
	.sectionflags	@""
	.align	4


	//----- nvinfo : EIATTR_CUDA_API_VERSION
	.align		4
        /*0000*/ 	.byte	0x04, 0x37
        /*0002*/ 	.short	(.L_1464 - .L_1463)
.L_1463:
        /*0004*/ 	.word	0x00000082


	//----- nvinfo : EIATTR_KPARAM_INFO
	.align		4
.L_1464:
        /*0008*/ 	.byte	0x04, 0x17
        /*000a*/ 	.short	(.L_1466 - .L_1465)
.L_1465:
        /*000c*/ 	.word	0x00000000
        /*0010*/ 	.short	0x0002
        /*0012*/ 	.short	0x0008
        /*0014*/ 	.byte	0x00, 0xf0, 0x21, 0x00


	//----- nvinfo : EIATTR_KPARAM_INFO
	.align		4
.L_1466:
        /*0018*/ 	.byte	0x04, 0x17
        /*001a*/ 	.short	(.L_1468 - .L_1467)
.L_1467:
        /*001c*/ 	.word	0x00000000
        /*0020*/ 	.short	0x0001
        /*0022*/ 	.short	0x0004
        /*0024*/ 	.byte	0x00, 0xf0, 0x05, 0x00


	//----- nvinfo : EIATTR_KPARAM_INFO
	.align		4
.L_1468:
        /*0028*/ 	.byte	0x04, 0x17
        /*002a*/ 	.short	(.L_1470 - .L_1469)
.L_1469:
        /*002c*/ 	.word	0x00000000
        /*0030*/ 	.short	0x0000
        /*0032*/ 	.short	0x0000
        /*0034*/ 	.byte	0x00, 0xf0, 0x11, 0x00


	//----- nvinfo : EIATTR_SPARSE_MMA_MASK
	.align		4
.L_1470:
        /*0038*/ 	.byte	0x03, 0x50
        /*003a*/ 	.short	0x0000


	//----- nvinfo : EIATTR_MAXREG_COUNT
	.align		4
        /*003c*/ 	.byte	0x03, 0x1b
        /*003e*/ 	.short	0x00ff


	//----- nvinfo : EIATTR_MERCURY_ISA_VERSION
	.align		4
        /*0040*/ 	.byte	0x03, 0x5f
        /*0042*/ 	.short	0x0101


	//----- nvinfo : EIATTR_EXIT_INSTR_OFFSETS
	.align		4
        /*0044*/ 	.byte	0x04, 0x1c
        /*0046*/ 	.short	(.L_1472 - .L_1471)


	//   ....[0]....
.L_1471:
        /*0048*/ 	.word	0x00000190


	//   ....[1]....
        /*004c*/ 	.word	0x00000980


	//   ....[2]....
        /*0050*/ 	.word	0x000009e0


	//----- nvinfo : EIATTR_MAX_THREADS
	.align		4
.L_1472:
        /*0054*/ 	.byte	0x04, 0x05
        /*0056*/ 	.short	(.L_1474 - .L_1473)
.L_1473:
        /*0058*/ 	.word	0x00000080
        /*005c*/ 	.word	0x00000001
        /*0060*/ 	.word	0x00000001


	//----- nvinfo : EIATTR_CRS_STACK_SIZE
	.align		4
.L_1474:
        /*0064*/ 	.byte	0x04, 0x1e
        /*0066*/ 	.short	(.L_1476 - .L_1475)
.L_1475:
        /*0068*/ 	.word	0x00000000


	//----- nvinfo : EIATTR_CBANK_PARAM_SIZE
	.align		4
.L_1476:
        /*006c*/ 	.byte	0x03, 0x19
        /*006e*/ 	.short	0x0010


	//----- nvinfo : EIATTR_PARAM_CBANK
	.align		4
        /*0070*/ 	.byte	0x04, 0x0a
        /*0072*/ 	.short	(.L_1478 - .L_1477)
	.align		4
.L_1477:
        /*0074*/ 	.word	index@(.nv.constant0._ZN2at6native29vectorized_elementwise_kernelILi2ENS0_11FillFunctorIN3c1014Float8_e8m0fnuEEESt5arrayIPcLm1EEEEviT0_T1_)
        /*0078*/ 	.short	0x0210
        /*007a*/ 	.short	0x0010


	//----- nvinfo : EIATTR_SW_WAR
	.align		4
.L_1478:
        /*007c*/ 	.byte	0x04, 0x36
        /*007e*/ 	.short	(.L_1480 - .L_1479)
.L_1479:
        /*0080*/ 	.word	0x00000008
.L_1480:


//--------------------- .nv.info._ZN2at6native29vectorized_elementwise_kernelILi4ENS0_11FillFunctorIN3c1014Float8_e8m0fnuEEESt5arrayIPcLm1EEEEviT0_T1_ --------------------------
	.section	.nv.info._ZN2at6native29vectorized_elementwise_kernelILi4ENS0_11FillFunctorIN3c1014Float8_e8m0fnuEEESt5arrayIPcLm1EEEEviT0_T1_,"",@"SHT_CUDA_INFO"
	.sectionflags	@""
	.align	4


	//----- nvinfo : EIATTR_CUDA_API_VERSION
	.align		4
        /*0000*/ 	.byte	0x04, 0x37
        /*0002*/ 	.short	(.L_1482 - .L_1481)
.L_1481:
        /*0004*/ 	.word	0x00000082


	//----- nvinfo : EIATTR_KPARAM_INFO
	.align		4
.L_1482:
        /*0008*/ 	.byte	0x04, 0x17
        /*000a*/ 	.short	(.L_1484 - .L_1483)
.L_1483:
        /*000c*/ 	.word	0x00000000
        /*0010*/ 	.short	0x0002
        /*0012*/ 	.short	0x0008
        /*0014*/ 	.byte	0x00, 0xf0, 0x21, 0x00


	//----- nvinfo : EIATTR_KPARAM_INFO
	.align		4
.L_1484:
        /*0018*/ 	.byte	0x04, 0x17
        /*001a*/ 	.short	(.L_1486 - .L_1485)
.L_1485:
        /*001c*/ 	.word	0x00000000
        /*0020*/ 	.short	0x0001
        /*0022*/ 	.short	0x0004
        /*0024*/ 	.byte	0x00, 0xf0, 0x05, 0x00


	//----- nvinfo : EIATTR_KPARAM_INFO
	.align		4
.L_1486:
        /*0028*/ 	.byte	0x04, 0x17
        /*002a*/ 	.short	(.L_1488 - .L_1487)
.L_1487:
        /*002c*/ 	.word	0x00000000
        /*0030*/ 	.short	0x0000
        /*0032*/ 	.short	0x0000
        /*0034*/ 	.byte	0x00, 0xf0, 0x11, 0x00


	//----- nvinfo : EIATTR_SPARSE_MMA_MASK
	.align		4
.L_1488:
        /*0038*/ 	.byte	0x03, 0x50
        /*003a*/ 	.short	0x0000


	//----- nvinfo : EIATTR_MAXREG_COUNT
	.align		4
        /*003c*/ 	.byte	0x03, 0x1b
        /*003e*/ 	.short	0x00ff


	//----- nvinfo : EIATTR_MERCURY_ISA_VERSION
	.align		4
        /*0040*/ 	.byte	0x03, 0x5f
        /*0042*/ 	.short	0x0101


	//----- nvinfo : EIATTR_EXIT_INSTR_OFFSETS
	.align		4
        /*0044*/ 	.byte	0x04, 0x1c
        /*0046*/ 	.short	(.L_1490 - .L_1489)


	//   ....[0]....
.L_1489:
        /*0048*/ 	.word	0x00000170


	//   ....[1]....
        /*004c*/ 	.word	0x00000960


	//   ....[2]....
        /*0050*/ 	.word	0x000009c0


	//----- nvinfo : EIATTR_MAX_THREADS
	.align		4
.L_1490:
        /*0054*/ 	.byte	0x04, 0x05
        /*0056*/ 	.short	(.L_1492 - .L_1491)
.L_1491:
        /*0058*/ 	.word	0x00000080
        /*005c*/ 	.word	0x00000001
        /*0060*/ 	.word	0x00000001


	//----- nvinfo : EIATTR_CRS_STACK_SIZE
	.align		4
.L_1492:
        /*0064*/ 	.byte	0x04, 0x1e
        /*0066*/ 	.short	(.L_1494 - .L_1493)
.L_1493:
        /*0068*/ 	.word	0x00000000


	//----- nvinfo : EIATTR_CBANK_PARAM_SIZE
	.align		4
.L_1494:
        /*006c*/ 	.byte	0x03, 0x19
        /*006e*/ 	.short	0x0010


	//----- nvinfo : EIATTR_PARAM_CBANK
	.align		4
        /*0070*/ 	.byte	0x04, 0x0a
        /*0072*/ 	.short	(.L_1496 - .L_1495)
	.align		4
.L_1495:
        /*0074*/ 	.word	index@(.nv.constant0._ZN2at6native29vectorized_elementwise_kernelILi4ENS0_11FillFunctorIN3c1014Float8_e8m0fnuEEESt5arrayIPcLm1EEEEviT0_T1_)
        /*0078*/ 	.short	0x0210
        /*007a*/ 	.short	0x0010


	//----- nvinfo : EIATTR_SW_WAR
	.align		4
.L_1496:
        /*007c*/ 	.byte	0x04, 0x36
        /*007e*/ 	.short	(.L_1498 - .L_1497)
.L_1497:
        /*0080*/ 	.word	0x00000008
.L_1498:


//--------------------- .nv.info._ZN2at6native29vectorized_elementwise_kernelILi8ENS0_11FillFunctorIN3c1014Float8_e8m0fnuEEESt5arrayIPcLm1EEEEviT0_T1_ --------------------------
	.section	.nv.info._ZN2at6native29vectorized_elementwise_kernelILi8ENS0_11FillFunctorIN3c1014Float8_e8m0fnuEEESt5arrayIPcLm1EEEEviT0_T1_,"",@"SHT_CUDA_INFO"
	.sectionflags	@""
	.align	4


	//----- nvinfo : EIATTR_CUDA_API_VERSION
	.align		4
        /*0000*/ 	.byte	0x04, 0x37
        /*0002*/ 	.short	(.L_1500 - .L_1499)
.L_1499:
        /*0004*/ 	.word	0x00000082


	//----- nvinfo : EIATTR_KPARAM_INFO
	.align		4
.L_1500:
        /*0008*/ 	.byte	0x04, 0x17
        /*000a*/ 	.short	(.L_1502 - .L_1501)
.L_1501:
        /*000c*/ 	.word	0x00000000
        /*0010*/ 	.short	0x0002
        /*0012*/ 	.short	0x0008
        /*0014*/ 	.byte	0x00, 0xf0, 0x21, 0x00


	//----- nvinfo : EIATTR_KPARAM_INFO
	.align		4
.L_1502:
        /*0018*/ 	.byte	0x04, 0x17
        /*001a*/ 	.short	(.L_1504 - .L_1503)
.L_1503:
        /*001c*/ 	.word	0x00000000
        /*0020*/ 	.short	0x0001
        /*0022*/ 	.short	0x0004
        /*0024*/ 	.byte	0x00, 0xf0, 0x05, 0x00


	//----- nvinfo : EIATTR_KPARAM_INFO
	.align		4
.L_1504:
        /*0028*/ 	.byte	0x04, 0x17
        /*002a*/ 	.short	(.L_1506 - .L_1505)
.L_1505:
        /*002c*/ 	.word	0x00000000
        /*0030*/ 	.short	0x0000
        /*0032*/ 	.short	0x0000
        /*0034*/ 	.byte	0x00, 0xf0, 0x11, 0x00


	//----- nvinfo : EIATTR_SPARSE_MMA_MASK
	.align		4
.L_1506:
        /*0038*/ 	.byte	0x03, 0x50
        /*003a*/ 	.short	0x0000


	//----- nvinfo : EIATTR_MAXREG_COUNT
	.align		4
        /*003c*/ 	.byte	0x03, 0x1b
        /*003e*/ 	.short	0x00ff


	//----- nvinfo : EIATTR_MERCURY_ISA_VERSION
	.align		4
        /*0040*/ 	.byte	0x03, 0x5f
        /*0042*/ 	.short	0x0101


	//----- nvinfo : EIATTR_EXIT_INSTR_OFFSETS
	.align		4
        /*0044*/ 	.byte	0x04, 0x1c
        /*0046*/ 	.short	(.L_1508 - .L_1507)


	//   ....[0]....
.L_1507:
        /*0048*/ 	.word	0x00000170


	//   ....[1]....
        /*004c*/ 	.word	0x00000960


	//   ....[2]....
        /*0050*/ 	.word	0x000009c0


	//----- nvinfo : EIATTR_MAX_THREADS
	.align		4
.L_1508:
        /*0054*/ 	.byte	0x04, 0x05
        /*0056*/ 	.short	(.L_1510 - .L_1509)
.L_1509:
        /*0058*/ 	.word	0x00000080
        /*005c*/ 	.word	0x00000001
        /*0060*/ 	.word	0x00000001


	//----- nvinfo : EIATTR_CRS_STACK_SIZE
	.align		4
.L_1510:
        /*0064*/ 	.byte	0x04, 0x1e
        /*0066*/ 	.short	(.L_1512 - .L_1511)
.L_1511:
        /*0068*/ 	.word	0x00000000


	//----- nvinfo : EIATTR_CBANK_PARAM_SIZE
	.align		4
.L_1512:
        /*006c*/ 	.byte	0x03, 0x19
        /*006e*/ 	.short	0x0010


	//----- nvinfo : EIATTR_PARAM_CBANK
	.align		4
        /*0070*/ 	.byte	0x04, 0x0a
        /*0072*/ 	.short	(.L_1514 - .L_1513)
	.align		4
.L_1513:
        /*0074*/ 	.word	index@(.nv.constant0._ZN2at6native29vectorized_elementwise_kernelILi8ENS0_11FillFunctorIN3c1014Float8_e8m0fnuEEESt5arrayIPcLm1EEEEviT0_T1_)
        /*0078*/ 	.short	0x0210
        /*007a*/ 	.short	0x0010


	//----- nvinfo : EIATTR_SW_WAR
	.align		4
.L_1514:
        /*007c*/ 	.byte	0x04, 0x36
        /*007e*/ 	.short	(.L_1516 - .L_1515)
.L_1515:
        /*0080*/ 	.word	0x00000008
.L_1516:


//--------------------- .nv.info._ZN2at6native18elementwise_kernelILi128ELi4EZNS0_15gpu_kernel_implINS0_11FillFunctorIN3c1015Float8_e4m3fnuzEEEEEvRNS_18TensorIteratorBaseERKT_EUliE_EEviT1_ --------------------------
	.section	.nv.info._ZN2at6native18elementwise_kernelILi128ELi4EZNS0_15gpu_kernel_implINS0_11FillFunctorIN3c1015Float8_e4m3fnuzEEEEEvRNS_18TensorIteratorBaseERKT_EUliE_EEviT1_,"",@"SHT_CUDA_INFO"
	.sectionflags	@""
	.align	4


	//----- nvinfo : EIATTR_CUDA_API_VERSION
	.align		4
        /*0000*/ 	.byte	0x04, 0x37
        /*0002*/ 	.short	(.L_1518 - .L_1517)
.L_1517:
        /*0004*/ 	.word	0x00000082


	//----- nvinfo : EIATTR_KPARAM_INFO
	.align		4
.L_1518:
        /*0008*/ 	.byte	0x04, 0x17
        /*000a*/ 	.short	(.L_1520 - .L_1519)
.L_1519:
        /*000c*/ 	.word	0x00000000
        /*0010*/ 	.short	0x0001
        /*0012*/ 	.short	0x0008
        /*0014*/ 	.byte	0x00, 0xf0, 0xc1, 0x06


	//----- nvinfo : EIATTR_KPARAM_INFO
	.align		4
.L_1520:
        /*0018*/ 	.byte	0x04, 0x17
        /*001a*/ 	.short	(.L_1522 - .L_1521)
.L_1521:
        /*001c*/ 	.word	0x00000000
        /*0020*/ 	.short	0x0000
        /*0022*/ 	.short	0x0000
        /*0024*/ 	.byte	0x00, 0xf0, 0x11, 0x00


	//----- nvinfo : EIATTR_SPARSE_MMA_MASK
	.align		4
.L_1522:
        /*0028*/ 	.byte	0x03, 0x50
        /*002a*/ 	.short	0x0000


	//----- nvinfo : EIATTR_MAXREG_COUNT
	.align		4
        /*002c*/ 	.byte	0x03, 0x1b
        /*002e*/ 	.short	0x0080


	//----- nvinfo : EIATTR_EXTERNS
	.align		4
        /*0030*/ 	.byte	0x04, 0x0f
        /*0032*/ 	.short	(.L_1524 - .L_1523)


	//   ....[0]....
	.align		4
.L_1523:
        /*0034*/ 	.word	index@(__assertfail)


	//----- nvinfo : EIATTR_MERCURY_ISA_VERSION
	.align		4
.L_1524:
        /*0038*/ 	.byte	0x03, 0x5f
        /*003a*/ 	.short	0x0101


	//----- nvinfo : EIATTR_SYSCALL_OFFSETS
	.align		4
        /*003c*/ 	.byte	0x04, 0x46
        /*003e*/ 	.short	(.L_1526 - .L_1525)


	//   ....[0]....
.L_1525:
        /*0040*/ 	.word	0x000036e0


	//   ....[1]....
        /*0044*/ 	.word	0x000070c0


	//   ....[2]....
        /*0048*/ 	.word	0x0000aa90


	//   ....[3]....
        /*004c*/ 	.word	0x0000e470


	//----- nvinfo : EIATTR_EXIT_INSTR_OFFSETS
	.align		4
.L_1526:
        /*0050*/ 	.byte	0x04, 0x1c
        /*0052*/ 	.short	(.L_1528 - .L_1527)


	//   ....[0]....
.L_1527:
        /*0054*/ 	.word	0x0000ae00


	//   ....[1]....
        /*0058*/ 	.word	0x0000c1e0


	//   ....[2]....
        /*005c*/ 	.word	0x0000c380


	//   ....[3]....
        /*0060*/ 	.word	0x0000c570


	//   ....[4]....
        /*0064*/ 	.word	0x0000c700


	//   ....[5]....
        /*0068*/ 	.word	0x0000c890


	//   ....[6]....
        /*006c*/ 	.word	0x0000ca70


	//   ....[7]....
        /*0070*/ 	.word	0x0000cc00


	//   ....[8]....
        /*0074*/ 	.word	0x0000cdf0


	//   ....[9]....
        /*0078*/ 	.word	0x0000cf90


	//   ....[10]....
        /*007c*/ 	.word	0x0000d140


	//   ....[11]....
        /*0080*/ 	.word	0x0000d360


	//   ....[12]....
        /*0084*/ 	.word	0x0000d520


	//   ....[13]....
        /*0088*/ 	.word	0x0000d7e0


	//   ....[14]....
        /*008c*/ 	.word	0x0000da70


	//   ....[15]....
        /*0090*/ 	.word	0x0000dc00


	//   ....[16]....
        /*0094*/ 	.word	0x0000de10


	//   ....[17]....
        /*0098*/ 	.word	0x0000de30


	//   ....[18]....
        /*009c*/ 	.word	0x0000e0e0


	//   ....[19]....
        /*00a0*/ 	.word	0x0000e370


	//   ....[20]....
        /*00a4*/ 	.word	0x0000e480


	//   ....[21]....
        /*00a8*/ 	.word	0x0000e610


	//   ....[22]....
        /*00ac*/ 	.word	0x0000e7a0


	//----- nvinfo : EIATTR_MAX_THREADS
	.align		4
.L_1528:
        /*00b0*/ 	.byte	0x04, 0x05
        /*00b2*/ 	.short	(.L_1530 - .L_1529)
.L_1529:
        /*00b4*/ 	.word	0x00000080
        /*00b8*/ 	.word	0x00000001
        /*00bc*/ 	.word	0x00000001


	//----- nvinfo : EIATTR_CRS_STACK_SIZE
	.align		4
.L_1530:
        /*00c0*/ 	.byte	0x04, 0x1e
        /*00c2*/ 	.short	(.L_1532 - .L_1531)
.L_1531:
        /*00c4*/ 	.word	0x00000000


	//----- nvinfo : EIATTR_CBANK_PARAM_SIZE
	.align		4
.L_1532:
        /*00c8*/ 	.byte	0x03, 0x19
        /*00ca*/ 	.short	0x01b8


	//----- nvinfo : EIATTR_PARAM_CBANK
	.align		4
        /*00cc*/ 	.byte	0x04, 0x0a
        /*00ce*/ 	.short	(.L_1534 - .L_1533)
	.align		4
.L_1533:
        /*00d0*/ 	.word	index@(.nv.constant0._ZN2at6native18elementwise_kernelILi128ELi4EZNS0_15gpu_kernel_implINS0_11FillFunctorIN3c1015Float8_e4m3fnuzEEEEEvRNS_18TensorIteratorBaseERKT_EUliE_EEviT1_)
        /*00d4*/ 	.short	0x0210
        /*00d6*/ 	.short	0x01b8


	//----- nvinfo : EIATTR_SW_WAR
	.align		4
.L_1534:
        /*00d8*/ 	.byte	0x04, 0x36
        /*00da*/ 	.short	(.L_1536 - .L_1535)
.L_1535:
        /*00dc*/ 	.word	0x00000008
.L_1536:


//--------------------- .nv.info._ZN2at6native27unrolled_elementwise_kernelINS0_11FillFunctorIN3c1015Float8_e4m3fnuzEEESt5arrayIPcLm1EELi4E23TrivialOffsetCalculatorILi0EjES9_ILi1EjENS0_6memory12LoadWithCastILi0EEENSC_13StoreWithCastILi1EEEEEviT_T0_T2_T3_T4_T5_ --------------------------
	.section	.nv.info._ZN2at6native27unrolled_elementwise_kernelINS0_11FillFunctorIN3c1015Float8_e4m3fnuzEEESt5arrayIPcLm1EELi4E23TrivialOffsetCalculatorILi0EjES9_ILi1EjENS0_6memory12LoadWithCastILi0EEENSC_13StoreWithCastILi1EEEEEviT_T0_T2_T3_T4_T5_,"",@"SHT_CUDA_INFO"
	.sectionflags	@""
	.align	4


	//----- nvinfo : EIATTR_CUDA_API_VERSION
	.align		4
        /*0000*/ 	.byte	0x04, 0x37
        /*0002*/ 	.short	(.L_1538 - .L_1537)
.L_1537:
        /*0004*/ 	.word	0x00000082


	//----- nvinfo : EIATTR_KPARAM_INFO
	.align		4
.L_1538:
        /*0008*/ 	.byte	0x04, 0x17
        /*000a*/ 	.short	(.L_1540 - .L_1539)
.L_1539:
        /*000c*/ 	.word	0x00000000
        /*0010*/ 	.short	0x0006
        /*0012*/ 	.short	0x001c
        /*0014*/ 	.byte	0x00, 0xf0, 0x21, 0x00


	//----- nvinfo : EIATTR_KPARAM_INFO
	.align		4
.L_1540:
        /*0018*/ 	.byte	0x04, 0x17
        /*001a*/ 	.short	(.L_1542 - .L_1541)
.L_1541:
        /*001c*/ 	.word	0x00000000
        /*0020*/ 	.short	0x0005
        /*0022*/ 	.short	0x0014
        /*0024*/ 	.byte	0x00, 0xf0, 0x21, 0x00


	//----- nvinfo : EIATTR_KPARAM_INFO
	.align		4
.L_1542:
        /*0028*/ 	.byte	0x04, 0x17
        /*002a*/ 	.short	(.L_1544 - .L_1543)
.L_1543:
        /*002c*/ 	.word	0x00000000
        /*0030*/ 	.short	0x0004
        /*0032*/ 	.short	0x0011
        /*0034*/ 	.byte	0x00, 0xf0, 0x05, 0x00


	//----- nvinfo : EIATTR_KPARAM_INFO
	.align		4
.L_1544:
        /*0038*/ 	.byte	0x04, 0x17
        /*003a*/ 	.short	(.L_1546 - .L_1545)
.L_1545:
        /*003c*/ 	.word	0x00000000
        /*0040*/ 	.short	0x0003
        /*0042*/ 	.short	0x0010
        /*0044*/ 	.byte	0x00, 0xf0, 0x05, 0x00


	//----- nvinfo : EIATTR_KPARAM_INFO
	.align		4
.L_1546:
        /*0048*/ 	.byte	0x04, 0x17
        /*004a*/ 	.short	(.L_1548 - .L_1547)
.L_1547:
        /*004c*/ 	.word	0x00000000
        /*0050*/ 	.short	0x0002
        /*0052*/ 	.short	0x0008
        /*0054*/ 	.byte	0x00, 0xf0, 0x21, 0x00


	//----- nvinfo : EIATTR_KPARAM_INFO
	.align		4
.L_1548:
        /*0058*/ 	.byte	0x04, 0x17
        /*005a*/ 	.short	(.L_1550 - .L_1549)
.L_1549:
        /*005c*/ 	.word	0x00000000
        /*0060*/ 	.short	0x0001
        /*0062*/ 	.short	0x0004
        /*0064*/ 	.byte	0x00, 0xf0, 0x05, 0x00


	//----- nvinfo : EIATTR_KPARAM_INFO
	.align		4
.L_1550:
        /*0068*/ 	.byte	0x04, 0x17
        /*006a*/ 	.short	(.L_1552 - .L_1551)
.L_1551:
        /*006c*/ 	.word	0x00000000
        /*0070*/ 	.short	0x0000
        /*0072*/ 	.short	0x0000
        /*0074*/ 	.byte	0x00, 0xf0, 0x11, 0x00


	//----- nvinfo : EIATTR_SPARSE_MMA_MASK
	.align		4
.L_1552:
        /*0078*/ 	.byte	0x03, 0x50
        /*007a*/ 	.short	0x0000


	//----- nvinfo : EIATTR_MAXREG_COUNT
	.align		4
        /*007c*/ 	.byte	0x03, 0x1b
        /*007e*/ 	.short	0x00ff


	//----- nvinfo : EIATTR_EXTERNS
	.align		4
        /*0080*/ 	.byte	0x04, 0x0f
        /*0082*/ 	.short	(.L_1554 - .L_1553)


	//   ....[0]....
	.align		4
.L_1553:
        /*0084*/ 	.word	index@(__assertfail)


	//----- nvinfo : EIATTR_MERCURY_ISA_VERSION
	.align		4
.L_1554:
        /*0088*/ 	.byte	0x03, 0x5f
        /*008a*/ 	.short	0x0101


	//----- nvinfo : EIATTR_SYSCALL_OFFSETS
	.align		4
        /*008c*/ 	.byte	0x04, 0x46
        /*008e*/ 	.short	(.L_1556 - .L_1555)


	//   ....[0]....
.L_1555:
        /*0090*/ 	.word	0x000025d0


	//   ....[1]....
        /*0094*/ 	.word	0x00004e50


	//   ....[2]....
        /*0098*/ 	.word	0x000076c0


	//   ....[3]....
        /*009c*/ 	.word	0x00009f50


	//----- nvinfo : EIATTR_EXIT_INSTR_OFFSETS
	.align		4
.L_1556:
        /*00a0*/ 	.byte	0x04, 0x1c
        /*00a2*/ 	.short	(.L_1558 - .L_1557)


	//   ....[0]....
.L_1557:
        /*00a4*/ 	.word	0x00007a20


	//   ....[1]....
        /*00a8*/ 	.word	0x00007cc0


	//   ....[2]....
        /*00ac*/ 	.word	0x00007e60


	//   ....[3]....
        /*00b0*/ 	.word	0x00008050


	//   ....[4]....
        /*00b4*/ 	.word	0x000081e0


	//   ....[5]....
        /*00b8*/ 	.word	0x00008370


	//   ....[6]....
        /*00bc*/ 	.word	0x00008550


	//   ....[7]....
        /*00c0*/ 	.word	0x000086e0


	//   ....[8]....
        /*00c4*/ 	.word	0x000088d0


	//   ....[9]....
        /*00c8*/ 	.word	0x00008a70


	//   ....[10]....
        /*00cc*/ 	.word	0x00008c20


	//   ....[11]....
        /*00d0*/ 	.word	0x00008e40


	//   ....[12]....
        /*00d4*/ 	.word	0x00009000


	//   ....[13]....
        /*00d8*/ 	.word	0x000092c0


	//   ....[14]....
        /*00dc*/ 	.word	0x00009550


	//   ....[15]....
        /*00e0*/ 	.word	0x000096e0


	//   ....[16]....
        /*00e4*/ 	.word	0x000098f0


	//   ....[17]....
        /*00e8*/ 	.word	0x00009910


	//   ....[18]....
        /*00ec*/ 	.word	0x00009bc0


	//   ....[19]....
        /*00f0*/ 	.word	0x00009e50


	//   ....[20]....
        /*00f4*/ 	.word	0x00009f60


	//   ....[21]....
        /*00f8*/ 	.word	0x0000a0f0


	//   ....[22]....
        /*00fc*/ 	.word	0x0000a280


	//----- nvinfo : EIATTR_MAX_THREADS
	.align		4
.L_1558:
        /*0100*/ 	.byte	0x04, 0x05
        /*0102*/ 	.short	(.L_1560 - .L_1559)
.L_1559:
        /*0104*/ 	.word	0x00000080
        /*0108*/ 	.word	0x00000001
        /*010c*/ 	.word	0x00000001


	//----- nvinfo : EIATTR_CRS_STACK_SIZE
	.align		4
.L_1560:
        /*0110*/ 	.byte	0x04, 0x1e
        /*0112*/ 	.short	(.L_1562 - .L_1561)
.L_1561:
        /*0114*/ 	.word	0x00000000


	//----- nvinfo : EIATTR_CBANK_PARAM_SIZE
	.align		4
.L_1562:
        /*0118*/ 	.byte	0x03, 0x19
        /*011a*/ 	.short	0x0024


	//----- nvinfo : EIATTR_PARAM_CBANK
	.align		4
        /*011c*/ 	.byte	0x04, 0x0a
        /*011e*/ 	.short	(.L_1564 - .L_1563)
	.align		4
.L_1563:
        /*0120*/ 	.word	index@(.nv.constant0._ZN2at6native27unrolled_elementwise_kernelINS0_11FillFunctorIN3c1015Float8_e4m3fnuzEEESt5arrayIPcLm1EELi4E23TrivialOffsetCalculatorILi0EjES9_ILi1EjENS0_6memory12LoadWithCastILi0EEENSC_13StoreWithCastILi1EEEEEviT_T0_T2_T3_T4_T5_)
        /*0124*/ 	.short	0x0210
        /*0126*/ 	.short	0x0024


	//----- nvinfo : EIATTR_SW_WAR
	.align		4
.L_1564:
        /*0128*/ 	.byte	0x04, 0x36
        /*012a*/ 	.short	(.L_1566 - .L_1565)
.L_1565:
        /*012c*/ 	.word	0x00000008
.L_1566:


//--------------------- .nv.info._ZN2at6native18elementwise_kernelILi128ELi4EZNS0_22gpu_kernel_impl_nocastINS0_11FillFunctorIN3c1015Float8_e4m3fnuzEEEEEvRNS_18TensorIteratorBaseERKT_EUliE_EEviT1_ --------------------------
	.section	.nv.info._ZN2at6native18elementwise_kernelILi128ELi4EZNS0_22gpu_kernel_impl_nocastINS0_11FillFunctorIN3c1015Float8_e4m3fnuzEEEEEvRNS_18TensorIteratorBaseERKT_EUliE_EEviT1_,"",@"SHT_CUDA_INFO"
	.sectionflags	@""
	.align	4


	//----- nvinfo : EIATTR_CUDA_API_VERSION
	.align		4
        /*0000*/ 	.byte	0x04, 0x37
        /*0002*/ 	.short	(.L_1568 - .L_1567)
.L_1567:
        /*0004*/ 	.word	0x00000082


	//----- nvinfo : EIATTR_KPARAM_INFO
	.align		4
.L_1568:
        /*0008*/ 	.byte	0x04, 0x17
        /*000a*/ 	.short	(.L_1570 - .L_1569)
.L_1569:
        /*000c*/ 	.word	0x00000000
        /*0010*/ 	.short	0x0001
        /*0012*/ 	.short	0x0008
        /*0014*/ 	.byte	0x00, 0xf0, 0xc1, 0x06


	//----- nvinfo : EIATTR_KPARAM_INFO
	.align		4
.L_1570:
        /*0018*/ 	.byte	0x04, 0x17
        /*001a*/ 	.short	(.L_1572 - .L_1571)
.L_1571:
        /*001c*/ 	.word	0x00000000
        /*0020*/ 	.short	0x0000
        /*0022*/ 	.short	0x0000
        /*0024*/ 	.byte	0x00, 0xf0, 0x11, 0x00


	//----- nvinfo : EIATTR_SPARSE_MMA_MASK
	.align		4
.L_1572:
        /*0028*/ 	.byte	0x03, 0x50
        /*002a*/ 	.short	0x0000


	//----- nvinfo : EIATTR_MAXREG_COUNT
	.align		4
        /*002c*/ 	.byte	0x03, 0x1b
        /*002e*/ 	.short	0x0080


	//----- nvinfo : EIATTR_MERCURY_ISA_VERSION
	.align		4
        /*0030*/ 	.byte	0x03, 0x5f
        /*0032*/ 	.short	0x0101


	//----- nvinfo : EIATTR_EXIT_INSTR_OFFSETS
	.align		4
        /*0034*/ 	.byte	0x04, 0x1c
        /*0036*/ 	.short	(.L_1574 - .L_1573)


	//   ....[0]....
.L_1573:
        /*0038*/ 	.word	0x000035d0


	//   ....[1]....
        /*003c*/ 	.word	0x00004740


	//   ....[2]....
        /*0040*/ 	.word	0x00004810


	//   ....[3]....
        /*0044*/ 	.word	0x00004840


	//----- nvinfo : EIATTR_MAX_THREADS
	.align		4
.L_1574:
        /*0048*/ 	.byte	0x04, 0x05
        /*004a*/ 	.short	(.L_1576 - .L_1575)
.L_1575:
        /*004c*/ 	.word	0x00000080
        /*0050*/ 	.word	0x00000001
        /*0054*/ 	.word	0x00000001


	//----- nvinfo : EIATTR_CRS_STACK_SIZE
	.align		4
.L_1576:
        /*0058*/ 	.byte	0x04, 0x1e
        /*005a*/ 	.short	(.L_1578 - .L_1577)
.L_1577:
        /*005c*/ 	.word	0x00000000


	//----- nvinfo : EIATTR_CBANK_PARAM_SIZE
	.align		4
.L_1578:
        /*0060*/ 	.byte	0x03, 0x19
        /*0062*/ 	.short	0x01b8


	//----- nvinfo : EIATTR_PARAM_CBANK
	.align		4
        /*0064*/ 	.byte	0x04, 0x0a
        /*0066*/ 	.short	(.L_1580 - .L_1579)
	.align		4
.L_1579:
        /*0068*/ 	.word	index@(.nv.constant0._ZN2at6native18elementwise_kernelILi128ELi4EZNS0_22gpu_kernel_impl_nocastINS0_11FillFunctorIN3c1015Float8_e4m3fnuzEEEEEvRNS_18TensorIteratorBaseERKT_EUliE_EEviT1_)
        /*006c*/ 	.short	0x0210
        /*006e*/ 	.short	0x01b8


	//----- nvinfo : EIATTR_SW_WAR
	.align		4
.L_1580:
        /*0070*/ 	.byte	0x04, 0x36
        /*0072*/ 	.short	(.L_1582 - .L_1581)
.L_1581:
        /*0074*/ 	.word	0x00000008
.L_1582:


//--------------------- .nv.info._ZN2at6native27unrolled_elementwise_kernelINS0_11FillFunctorIN3c1015Float8_e4m3fnuzEEESt5arrayIPcLm1EELi4E23TrivialOffsetCalculatorILi0EjES9_ILi1EjENS0_6memory15LoadWithoutCastENSC_16StoreWithoutCastEEEviT_T0_T2_T3_T4_T5_ --------------------------
	.section	.nv.info._ZN2at6native27unrolled_elementwise_kernelINS0_11FillFunctorIN3c1015Float8_e4m3fnuzEEESt5arrayIPcLm1EELi4E23TrivialOffsetCalculatorILi0EjES9_ILi1EjENS0_6memory15LoadWithoutCastENSC_16StoreWithoutCastEEEviT_T0_T2_T3_T4_T5_,"",@"SHT_CUDA_INFO"
	.sectionflags	@""
	.align	4


	//----- nvinfo : EIATTR_CUDA_API_VERSION
	.align		4
        /*0000*/ 	.byte	0x04, 0x37
        /*0002*/ 	.short	(.L_1584 - .L_1583)
.L_1583:
        /*0004*/ 	.word	0x00000082


	//----- nvinfo : EIATTR_KPARAM_INFO
	.align		4
.L_1584:
        /*0008*/ 	.byte	0x04, 0x17
        /*000a*/ 	.short	(.L_1586 - .L_1585)
.L_1585:
        /*000c*/ 	.word	0x00000000
        /*0010*/ 	.short	0x0006
        /*0012*/ 	.short	0x0013
        /*0014*/ 	.byte	0x00, 0xf0, 0x05, 0x00


	//----- nvinfo : EIATTR_KPARAM_INFO
	.align		4
.L_1586:
        /*0018*/ 	.byte	0x04, 0x17
        /*001a*/ 	.short	(.L_1588 - .L_1587)
.L_1587:
        /*001c*/ 	.word	0x00000000
        /*0020*/ 	.short	0x0005
        /*0022*/ 	.short	0x0012
        /*0024*/ 	.byte	0x00, 0xf0, 0x05, 0x00


	//----- nvinfo : EIATTR_KPARAM_INFO
	.align		4
.L_1588:
        /*0028*/ 	.byte	0x04, 0x17
        /*002a*/ 	.short	(.L_1590 - .L_1589)
.L_1589:
        /*002c*/ 	.word	0x00000000
        /*0030*/ 	.short	0x0004
        /*0032*/ 	.short	0x0011
        /*0034*/ 	.byte	0x00, 0xf0, 0x05, 0x00


	//----- nvinfo : EIATTR_KPARAM_INFO
	.align		4
.L_1590:
        /*0038*/ 	.byte	0x04, 0x17
        /*003a*/ 	.short	(.L_1592 - .L_1591)
.L_1591:
        /*003c*/ 	.word	0x00000000
        /*0040*/ 	.short	0x0003
        /*0042*/ 	.short	0x0010
        /*0044*/ 	.byte	0x00, 0xf0, 0x05, 0x00


	//----- nvinfo : EIATTR_KPARAM_INFO
	.align		4
.L_1592:
        /*0048*/ 	.byte	0x04, 0x17
        /*004a*/ 	.short	(.L_1594 - .L_1593)
.L_1593:
        /*004c*/ 	.word	0x00000000
        /*0050*/ 	.short	0x0002
        /*0052*/ 	.short	0x0008
        /*0054*/ 	.byte	0x00, 0xf0, 0x21, 0x00


	//----- nvinfo : EIATTR_KPARAM_INFO
	.align		4
.L_1594:
        /*0058*/ 	.byte	0x04, 0x17
        /*005a*/ 	.short	(.L_1596 - .L_1595)
.L_1595:
        /*005c*/ 	.word	0x00000000
        /*0060*/ 	.short	0x0001
        /*0062*/ 	.short	0x0004
        /*0064*/ 	.byte	0x00, 0xf0, 0x05, 0x00


	//----- nvinfo : EIATTR_KPARAM_INFO
	.align		4
.L_1596:
        /*0068*/ 	.byte	0x04, 0x17
        /*006a*/ 	.short	(.L_1598 - .L_1597)
.L_1597:
        /*006c*/ 	.word	0x00000000
        /*0070*/ 	.short	0x0000
        /*0072*/ 	.short	0x0000
        /*0074*/ 	.byte	0x00, 0xf0, 0x11, 0x00


	//----- nvinfo : EIATTR_SPARSE_MMA_MASK
	.align		4
.L_1598:
        /*0078*/ 	.byte	0x03, 0x50
        /*007a*/ 	.short	0x0000


	//----- nvinfo : EIATTR_MAXREG_COUNT
	.align		4
        /*007c*/ 	.byte	0x03, 0x1b
        /*007e*/ 	.short	0x00ff


	//----- nvinfo : EIATTR_MERCURY_ISA_VERSION
	.align		4
        /*0080*/ 	.byte	0x03, 0x5f
        /*0082*/ 	.short	0x0101


	//----- nvinfo : EIATTR_EXIT_INSTR_OFFSETS
	.align		4
        /*0084*/ 	.byte	0x04, 0x1c
        /*0086*/ 	.short	(.L_1600 - .L_1599)


	//   ....[0]....
.L_1599:
        /*0088*/ 	.word	0x000001f0


	//   ....[1]....
        /*008c*/ 	.word	0x00000250


	//----- nvinfo : EIATTR_MAX_THREADS
	.align		4
.L_1600:
        /*0090*/ 	.byte	0x04, 0x05
        /*0092*/ 	.short	(.L_1602 - .L_1601)
.L_1601:
        /*0094*/ 	.word	0x00000080
        /*0098*/ 	.word	0x00000001
        /*009c*/ 	.word	0x00000001


	//----- nvinfo : EIATTR_CRS_STACK_SIZE
	.align		4
.L_1602:
        /*00a0*/ 	.byte	0x04, 0x1e
        /*00a2*/ 	.short	(.L_1604 - .L_1603)
.L_1603:
        /*00a4*/ 	.word	0x00000000


	//----- nvinfo : EIATTR_CBANK_PARAM_SIZE
	.align		4
.L_1604:
        /*00a8*/ 	.byte	0x03, 0x19
        /*00aa*/ 	.short	0x0014


	//----- nvinfo : EIATTR_PARAM_CBANK
	.align		4
        /*00ac*/ 	.byte	0x04, 0x0a
        /*00ae*/ 	.short	(.L_1606 - .L_1605)
	.align		4
.L_1605:
        /*00b0*/ 	.word	index@(.nv.constant0._ZN2at6native27unrolled_elementwise_kernelINS0_11FillFunctorIN3c1015Float8_e4m3fnuzEEESt5arrayIPcLm1EELi4E23TrivialOffsetCalculatorILi0EjES9_ILi1EjENS0_6memory15LoadWithoutCastENSC_16StoreWithoutCastEEEviT_T0_T2_T3_T4_T5_)
        /*00b4*/ 	.short	0x0210
        /*00b6*/ 	.short	0x0014


	//----- nvinfo : EIATTR_SW_WAR
	.align		4
.L_1606:
        /*00b8*/ 	.byte	0x04, 0x36
        /*00ba*/ 	.short	(.L_1608 - .L_1607)
.L_1607:
        /*00bc*/ 	.word	0x00000008
.L_1608:


//--------------------- .nv.info._ZN2at6native29vectorized_elementwise_kernelILi2ENS0_11FillFunctorIN3c1015Float8_e4m3fnuzEEESt5arrayIPcLm1EEEEviT0_T1_ --------------------------
	.section	.nv.info._ZN2at6native29vectorized_elementwise_kernelILi2ENS0_11FillFunctorIN3c1015Float8_e4m3fnuzEEESt5arrayIPcLm1EEEEviT0_T1_,"",@"SHT_CUDA_INFO"
	.sectionflags	@""
	.align	4


	//----- nvinfo : EIATTR_CUDA_API_VERSION
	.align		4
        /*0000*/ 	.byte	0x04, 0x37
        /*0002*/ 	.short	(.L_1610 - .L_1609)
.L_1609:
        /*0004*/ 	.word	0x00000082


	//----- nvinfo : EIATTR_KPARAM_INFO
	.align		4
.L_1610:
        /*0008*/ 	.byte	0x04, 0x17
        /*000a*/ 	.short	(.L_1612 - .L_1611)
.L_1611:
        /*000c*/ 	.word	0x00000000
        /*0010*/ 	.short	0x0002
        /*0012*/ 	.short	0x0008
        /*0014*/ 	.byte	0x00, 0xf0, 0x21, 0x00


	//----- nvinfo : EIATTR_KPARAM_INFO
	.align		4
.L_1612:
        /*0018*/ 	.byte	0x04, 0x17
        /*001a*/ 	.short	(.L_1614 - .L_1613)
.L_1613:
        /*001c*/ 	.word	0x00000000
        /*0020*/ 	.short	0x0001
        /*0022*/ 	.short	0x0004
        /*0024*/ 	.byte	0x00, 0xf0, 0x05, 0x00


	//----- nvinfo : EIATTR_KPARAM_INFO
	.align		4
.L_1614:
        /*0028*/ 	.byte	0x04, 0x17
        /*002a*/ 	.short	(.L_1616 - .L_1615)
.L_1615:
        /*002c*/ 	.word	0x00000000
        /*0030*/ 	.short	0x0000
        /*0032*/ 	.short	0x0000
        /*0034*/ 	.byte	0x00, 0xf0, 0x11, 0x00


	//----- nvinfo : EIATTR_SPARSE_MMA_MASK
	.align		4
.L_1616:
        /*0038*/ 	.byte	0x03, 0x50
        /*003a*/ 	.short	0x0000


	//----- nvinfo : EIATTR_MAXREG_COUNT
	.align		4
        /*003c*/ 	.byte	0x03, 0x1b
        /*003e*/ 	.short	0x00ff


	//----- nvinfo : EIATTR_MERCURY_ISA_VERSION
	.align		4
        /*0040*/ 	.byte	0x03, 0x5f
        /*0042*/ 	.short	0x0101


	//----- nvinfo : EIATTR_EXIT_INSTR_OFFSETS
	.align		4
        /*0044*/ 	.byte	0x04, 0x1c
        /*0046*/ 	.short	(.L_1618 - .L_1617)


	//   ....[0]....
.L_1617:
        /*0048*/ 	.word	0x00000190


	//   ....[1]....
        /*004c*/ 	.word	0x00000980


	//   ....[2]....
        /*0050*/ 	.word	0x000009e0


	//----- nvinfo : EIATTR_MAX_THREADS
	.align		4
.L_1618:
        /*0054*/ 	.byte	0x04, 0x05
        /*0056*/ 	.short	(.L_1620 - .L_1619)
.L_1619:
        /*0058*/ 	.word	0x00000080
        /*005c*/ 	.word	0x00000001
        /*0060*/ 	.word	0x00000001


	//----- nvinfo : EIATTR_CRS_STACK_SIZE
	.align		4
.L_1620:
        /*0064*/ 	.byte	0x04, 0x1e
        /*0066*/ 	.short	(.L_1622 - .L_1621)
.L_1621:
        /*0068*/ 	.word	0x00000000


	//----- nvinfo : EIATTR_CBANK_PARAM_SIZE
	.align		4
.L_1622:
        /*006c*/ 	.byte	0x03, 0x19
        /*006e*/ 	.short	0x0010


	//----- nvinfo : EIATTR_PARAM_CBANK
	.align		4
        /*0070*/ 	.byte	0x04, 0x0a
        /*0072*/ 	.short	(.L_1624 - .L_1623)
	.align		4
.L_1623:
        /*0074*/ 	.word	index@(.nv.constant0._ZN2at6native29vectorized_elementwise_kernelILi2ENS0_11FillFunctorIN3c1015Float8_e4m3fnuzEEESt5arrayIPcLm1EEEEviT0_T1_)
        /*0078*/ 	.short	0x0210
        /*007a*/ 	.short	0x0010


	//----- nvinfo : EIATTR_SW_WAR
	.align		4
.L_1624:
        /*007c*/ 	.byte	0x04, 0x36
        /*007e*/ 	.short	(.L_1626 - .L_1625)
.L_1625:
        /*0080*/ 	.word	0x00000008
.L_1626:


//--------------------- .nv.info._ZN2at6native29vectorized_elementwise_kernelILi4ENS0_11FillFunctorIN3c1015Float8_e4m3fnuzEEESt5arrayIPcLm1EEEEviT0_T1_ --------------------------
	.section	.nv.info._ZN2at6native29vectorized_elementwise_kernelILi4ENS0_11FillFunctorIN3c1015Float8_e4m3fnuzEEESt5arrayIPcLm1EEEEviT0_T1_,"",@"SHT_CUDA_INFO"
	.sectionflags	@""
	.align	4


	//----- nvinfo : EIATTR_CUDA_API_VERSION
	.align		4
        /*0000*/ 	.byte	0x04, 0x37
        /*0002*/ 	.short	(.L_1628 - .L_1627)
.L_1627:
        /*0004*/ 	.word	0x00000082


	//----- nvinfo : EIATTR_KPARAM_INFO
	.align		4
.L_1628:
        /*0008*/ 	.byte	0x04, 0x17
        /*000a*/ 	.short	(.L_1630 - .L_1629)
.L_1629:
        /*000c*/ 	.word	0x00000000
        /*0010*/ 	.short	0x0002
        /*0012*/ 	.short	0x0008
        /*0014*/ 	.byte	0x00, 0xf0, 0x21, 0x00


	//----- nvinfo : EIATTR_KPARAM_INFO
	.align		4
.L_1630:
        /*0018*/ 	.byte	0x04, 0x17
        /*001a*/ 	.short	(.L_1632 - .L_1631)
.L_1631:
        /*001c*/ 	.word	0x00000000
        /*0020*/ 	.short	0x0001
        /*0022*/ 	.short	0x0004
        /*0024*/ 	.byte	0x00, 0xf0, 0x05, 0x00


	//----- nvinfo : EIATTR_KPARAM_INFO
	.align		4
.L_1632:
        /*0028*/ 	.byte	0x04, 0x17
        /*002a*/ 	.short	(.L_1634 - .L_1633)
.L_1633:
        /*002c*/ 	.word	0x00000000
        /*0030*/ 	.short	0x0000
        /*0032*/ 	.short	0x0000
        /*0034*/ 	.byte	0x00, 0xf0, 0x11, 0x00


	//----- nvinfo : EIATTR_SPARSE_MMA_MASK
	.align		4
.L_1634:
        /*0038*/ 	.byte	0x03, 0x50
        /*003a*/ 	.short	0x0000


	//----- nvinfo : EIATTR_MAXREG_COUNT
	.align		4
        /*003c*/ 	.byte	0x03, 0x1b
        /*003e*/ 	.short	0x00ff


	//----- nvinfo : EIATTR_MERCURY_ISA_VERSION
	.align		4
        /*0040*/ 	.byte	0x03, 0x5f
        /*0042*/ 	.short	0x0101


	//----- nvinfo : EIATTR_EXIT_INSTR_OFFSETS
	.align		4
        /*0044*/ 	.byte	0x04, 0x1c
        /*0046*/ 	.short	(.L_1636 - .L_1635)


	//   ....[0]....
.L_1635:
        /*0048*/ 	.word	0x00000170


	//   ....[1]....
        /*004c*/ 	.word	0x00000960


	//   ....[2]....
        /*0050*/ 	.word	0x000009c0


	//----- nvinfo : EIATTR_MAX_THREADS
	.align		4
.L_1636:
        /*0054*/ 	.byte	0x04, 0x05
        /*0056*/ 	.short	(.L_1638 - .L_1637)
.L_1637:
        /*0058*/ 	.word	0x00000080
        /*005c*/ 	.word	0x00000001
        /*0060*/ 	.word	0x00000001


	//----- nvinfo : EIATTR_CRS_STACK_SIZE
	.align		4
.L_1638:
        /*0064*/ 	.byte	0x04, 0x1e
        /*0066*/ 	.short	(.L_1640 - .L_1639)
.L_1639:
        /*0068*/ 	.word	0x00000000


	//----- nvinfo : EIATTR_CBANK_PARAM_SIZE
	.align		4
.L_1640:
        /*006c*/ 	.byte	0x03, 0x19
        /*006e*/ 	.short	0x0010


	//----- nvinfo : EIATTR_PARAM_CBANK
	.align		4
        /*0070*/ 	.byte	0x04, 0x0a
        /*0072*/ 	.short	(.L_1642 - .L_1641)
	.align		4
.L_1641:
        /*0074*/ 	.word	index@(.nv.constant0._ZN2at6native29vectorized_elementwise_kernelILi4ENS0_11FillFunctorIN3c1015Float8_e4m3fnuzEEESt5arrayIPcLm1EEEEviT0_T1_)
        /*0078*/ 	.short	0x0210
        /*007a*/ 	.short	0x0010


	//----- nvinfo : EIATTR_SW_WAR
	.align		4
.L_1642:
        /*007c*/ 	.byte	0x04, 0x36
        /*007e*/ 	.short	(.L_1644 - .L_1643)
.L_1643:
        /*0080*/ 	.word	0x00000008
.L_1644:


//--------------------- .nv.info._ZN2at6native29vectorized_elementwise_kernelILi8ENS0_11FillFunctorIN3c1015Float8_e4m3fnuzEEESt5arrayIPcLm1EEEEviT0_T1_ --------------------------
	.section	.nv.info._ZN2at6native29vectorized_elementwise_kernelILi8ENS0_11FillFunctorIN3c1015Float8_e4m3fnuzEEESt5arrayIPcLm1EEEEviT0_T1_,"",@"SHT_CUDA_INFO"
	.sectionflags	@""
	.align	4


	//----- nvinfo : EIATTR_CUDA_API_VERSION
	.align		4
        /*0000*/ 	.byte	0x04, 0x37
        /*0002*/ 	.short	(.L_1646 - .L_1645)
.L_1645:
        /*0004*/ 	.word	0x00000082


	//----- nvinfo : EIATTR_KPARAM_INFO
	.align		4
.L_1646:
        /*0008*/ 	.byte	0x04, 0x17
        /*000a*/ 	.short	(.L_1648 - .L_1647)
.L_1647:
        /*000c*/ 	.word	0x00000000
        /*0010*/ 	.short	0x0002
        /*0012*/ 	.short	0x0008
        /*0014*/ 	.byte	0x00, 0xf0, 0x21, 0x00


	//----- nvinfo : EIATTR_KPARAM_INFO
	.align		4
.L_1648:
        /*0018*/ 	.byte	0x04, 0x17
        /*001a*/ 	.short	(.L_1650 - .L_1649)
.L_1649:
        /*001c*/ 	.word	0x00000000
        /*0020*/ 	.short	0x0001
        /*0022*/ 	.short	0x0004
        /*0024*/ 	.byte	0x00, 0xf0, 0x05, 0x00


	//----- nvinfo : EIATTR_KPARAM_INFO
	.align		4
.L_1650:
        /*0028*/ 	.byte	0x04, 0x17
        /*002a*/ 	.short	(.L_1652 - .L_1651)
.L_1651:
        /*002c*/ 	.word	0x00000000
        /*0030*/ 	.short	0x0000
        /*0032*/ 	.short	0x0000
        /*0034*/ 	.byte	0x00, 0xf0, 0x11, 0x00


	//----- nvinfo : EIATTR_SPARSE_MMA_MASK
	.align		4
.L_1652:
        /*0038*/ 	.byte	0x03, 0x50
        /*003a*/ 	.short	0x0000


	//----- nvinfo : EIATTR_MAXREG_COUNT
	.align		4
        /*003c*/ 	.byte	0x03, 0x1b
        /*003e*/ 	.short	0x00ff


	//----- nvinfo : EIATTR_MERCURY_ISA_VERSION
	.align		4
        /*0040*/ 	.byte	0x03, 0x5f
        /*0042*/ 	.short	0x0101


	//----- nvinfo : EIATTR_EXIT_INSTR_OFFSETS
	.align		4
        /*0044*/ 	.byte	0x04, 0x1c
        /*0046*/ 	.short	(.L_1654 - .L_1653)


	//   ....[0]....
.L_1653:
        /*0048*/ 	.word	0x00000170


	//   ....[1]....
        /*004c*/ 	.word	0x00000960


	//   ....[2]....
        /*0050*/ 	.word	0x000009c0


	//----- nvinfo : EIATTR_MAX_THREADS
	.align		4
.L_1654:
        /*0054*/ 	.byte	0x04, 0x05
        /*0056*/ 	.short	(.L_1656 - .L_1655)
.L_1655:
        /*0058*/ 	.word	0x00000080
        /*005c*/ 	.word	0x00000001
        /*0060*/ 	.word	0x00000001


	//----- nvinfo : EIATTR_CRS_STACK_SIZE
	.align		4
.L_1656:
        /*0064*/ 	.byte	0x04, 0x1e
        /*0066*/ 	.short	(.L_1658 - .L_1657)
.L_1657:
        /*0068*/ 	.word	0x00000000


	//----- nvinfo : EIATTR_CBANK_PARAM_SIZE
	.align		4
.L_1658:
        /*006c*/ 	.byte	0x03, 0x19
        /*006e*/ 	.short	0x0010


	//----- nvinfo : EIATTR_PARAM_CBANK
	.align		4
        /*0070*/ 	.byte	0x04, 0x0a
        /*0072*/ 	.short	(.L_1660 - .L_1659)
	.align		4
.L_1659:
        /*0074*/ 	.word	index@(.nv.constant0._ZN2at6native29vectorized_elementwise_kernelILi8ENS0_11FillFunctorIN3c1015Float8_e4m3fnuzEEESt5arrayIPcLm1EEEEviT0_T1_)
        /*0078*/ 	.short	0x0210
        /*007a*/ 	.short	0x0010


	//----- nvinfo : EIATTR_SW_WAR
	.align		4
.L_1660:
        /*007c*/ 	.byte	0x04, 0x36
        /*007e*/ 	.short	(.L_1662 - .L_1661)
.L_1661:
        /*0080*/ 	.word	0x00000008
.L_1662:


//--------------------- .nv.info._ZN2at6native18elementwise_kernelILi128ELi4EZNS0_15gpu_kernel_implINS0_11FillFunctorIN3c1013Float8_e4m3fnEEEEEvRNS_18TensorIteratorBaseERKT_EUliE_EEviT1_ --------------------------
	.section	.nv.info._ZN2at6native18elementwise_kernelILi128ELi4EZNS0_15gpu_kernel_implINS0_11FillFunctorIN3c1013Float8_e4m3fnEEEEEvRNS_18TensorIteratorBaseERKT_EUliE_EEviT1_,"",@"SHT_CUDA_INFO"
	.sectionflags	@""
	.align	4


	//----- nvinfo : EIATTR_CUDA_API_VERSION
	.align		4
        /*0000*/ 	.byte	0x04, 0x37
        /*0002*/ 	.short	(.L_1664 - .L_1663)
.L_1663:
        /*0004*/ 	.word	0x00000082


	//----- nvinfo : EIATTR_KPARAM_INFO
	.align		4
.L_1664:
        /*0008*/ 	.byte	0x04, 0x17
        /*000a*/ 	.short	(.L_1666 - .L_1665)
.L_1665:
        /*000c*/ 	.word	0x00000000
        /*0010*/ 	.short	0x0001
        /*0012*/ 	.short	0x0008
        /*0014*/ 	.byte	0x00, 0xf0, 0xc1, 0x06


	//----- nvinfo : EIATTR_KPARAM_INFO
	.align		4
.L_1666:
        /*0018*/ 	.byte	0x04, 0x17
        /*001a*/ 	.short	(.L_1668 - .L_1667)
.L_1667:
        /*001c*/ 	.word	0x00000000
        /*0020*/ 	.short	0x0000
        /*0022*/ 	.short	0x0000
        /*0024*/ 	.byte	0x00, 0xf0, 0x11, 0x00


	//----- nvinfo : EIATTR_SPARSE_MMA_MASK
	.align		4
.L_1668:
        /*0028*/ 	.byte	0x03, 0x50
        /*002a*/ 	.short	0x0000


	//----- nvinfo : EIATTR_MAXREG_COUNT
	.align		4
        /*002c*/ 	.byte	0x03, 0x1b
        /*002e*/ 	.short	0x0080


	//----- nvinfo : EIATTR_EXTERNS
	.align		4
        /*0030*/ 	.byte	0x04, 0x0f
        /*0032*/ 	.short	(.L_1670 - .L_1669)


	//   ....[0]....
	.align		4
.L_1669:
        /*0034*/ 	.word	index@(__assertfail)


	//----- nvinfo : EIATTR_MERCURY_ISA_VERSION
	.align		4
.L_1670:
        /*0038*/ 	.byte	0x03, 0x5f
        /*003a*/ 	.short	0x0101


	//----- nvinfo : EIATTR_SYSCALL_OFFSETS
	.align		4
        /*003c*/ 	.byte	0x04, 0x46
        /*003e*/ 	.short	(.L_1672 - .L_1671)


	//   ....[0]....
.L_1671:
        /*0040*/ 	.word	0x00003280


	//   ....[1]....
        /*0044*/ 	.word	0x00006780


	//   ....[2]....
        /*0048*/ 	.word	0x00009c70


	//   ....[3]....
        /*004c*/ 	.word	0x0000d150


	//----- nvinfo : EIATTR_EXIT_INSTR_OFFSETS
	.align		4
.L_1672:
        /*0050*/ 	.byte	0x04, 0x1c
        /*0052*/ 	.short	(.L_1674 - .L_1673)


	//   ....[0]....
.L_1673:
        /*0054*/ 	.word	0x00009f60


	//   ....[1]....
        /*0058*/ 	.word	0x0000b300


	//   ....[2]....
        /*005c*/ 	.word	0x0000b450


	//   ....[3]....
        /*0060*/ 	.word	0x0000b600


	//   ....[4]....
        /*0064*/ 	.word	0x0000b750


	//   ....[5]....
        /*0068*/ 	.word	0x0000b8a0


	//   ....[6]....
        /*006c*/ 	.word	0x0000ba40


	//   ....[7]....
        /*0070*/ 	.word	0x0000bb90


	//   ....[8]....
        /*0074*/ 	.word	0x0000bd40


	//   ....[9]....
        /*0078*/ 	.word	0x0000bea0


	//   ....[10]....
        /*007c*/ 	.word	0x0000c000


	//   ....[11]....
        /*0080*/ 	.word	0x0000c1e0


	//   ....[12]....
        /*0084*/ 	.word	0x0000c350


	//   ....[13]....
        /*0088*/ 	.word	0x0000c3d0


	//   ....[14]....
        /*008c*/ 	.word	0x0000c620


	//   ....[15]....
        /*0090*/ 	.word	0x0000c770


	//   ....[16]....
        /*0094*/ 	.word	0x0000c940


	//   ....[17]....
        /*0098*/ 	.word	0x0000cba0


	//   ....[18]....
        /*009c*/ 	.word	0x0000ce00


	//   ....[19]....
        /*00a0*/ 	.word	0x0000d050


	//   ....[20]....
        /*00a4*/ 	.word	0x0000d160


	//   ....[21]....
        /*00a8*/ 	.word	0x0000d2b0


	//   ....[22]....
        /*00ac*/ 	.word	0x0000d400


	//----- nvinfo : EIATTR_MAX_THREADS
	.align		4
.L_1674:
        /*00b0*/ 	.byte	0x04, 0x05
        /*00b2*/ 	.short	(.L_1676 - .L_1675)
.L_1675:
        /*00b4*/ 	.word	0x00000080
        /*00b8*/ 	.word	0x00000001
        /*00bc*/ 	.word	0x00000001


	//----- nvinfo : EIATTR_CRS_STACK_SIZE
	.align		4
.L_1676:
        /*00c0*/ 	.byte	0x04, 0x1e
        /*00c2*/ 	.short	(.L_1678 - .L_1677)
.L_1677:
        /*00c4*/ 	.word	0x00000000


	//----- nvinfo : EIATTR_CBANK_PARAM_SIZE
	.align		4
.L_1678:
        /*00c8*/ 	.byte	0x03, 0x19
        /*00ca*/ 	.short	0x01b8


	//----- nvinfo : EIATTR_PARAM_CBANK
	.align		4
        /*00cc*/ 	.byte	0x04, 0x0a
        /*00ce*/ 	.short	(.L_1680 - .L_1679)
	.align		4
.L_1679:
        /*00d0*/ 	.word	index@(.nv.constant0._ZN2at6native18elementwise_kernelILi128ELi4EZNS0_15gpu_kernel_implINS0_11FillFunctorIN3c1013Float8_e4m3fnEEEEEvRNS_18TensorIteratorBaseERKT_EUliE_EEviT1_)
        /*00d4*/ 	.short	0x0210
        /*00d6*/ 	.short	0x01b8


	//----- nvinfo : EIATTR_SW_WAR
	.align		4
.L_1680:
        /*00d8*/ 	.byte	0x04, 0x36
        /*00da*/ 	.short	(.L_1682 - .L_1681)
.L_1681:
        /*00dc*/ 	.word	0x00000008
.L_1682:


//--------------------- .nv.info._ZN2at6native27unrolled_elementwise_kernelINS0_11FillFunctorIN3c1013Float8_e4m3fnEEESt5arrayIPcLm1EELi4E23TrivialOffsetCalculatorILi0EjES9_ILi1EjENS0_6memory12LoadWithCastILi0EEENSC_13StoreWithCastILi1EEEEEviT_T0_T2_T3_T4_T5_ --------------------------
	.section	.nv.info._ZN2at6native27unrolled_elementwise_kernelINS0_11FillFunctorIN3c1013Float8_e4m3fnEEESt5arrayIPcLm1EELi4E23TrivialOffsetCalculatorILi0EjES9_ILi1EjENS0_6memory12LoadWithCastILi0EEENSC_13StoreWithCastILi1EEEEEviT_T0_T2_T3_T4_T5_,"",@"SHT_CUDA_INFO"
	.sectionflags	@""
	.align	4


	//----- nvinfo : EIATTR_CUDA_API_VERSION
	.align		4
        /*0000*/ 	.byte	0x04, 0x37
        /*0002*/ 	.short	(.L_1684 - .L_1683)
.L_1683:
        /*0004*/ 	.word	0x00000082


	//----- nvinfo : EIATTR_KPARAM_INFO
	.align		4
.L_1684:
        /*0008*/ 	.byte	0x04, 0x17
        /*000a*/ 	.short	(.L_1686 - .L_1685)
.L_1685:
        /*000c*/ 	.word	0x00000000
        /*0010*/ 	.short	0x0006
        /*0012*/ 	.short	0x001c
        /*0014*/ 	.byte	0x00, 0xf0, 0x21, 0x00


	//----- nvinfo : EIATTR_KPARAM_INFO
	.align		4
.L_1686:
        /*0018*/ 	.byte	0x04, 0x17
        /*001a*/ 	.short	(.L_1688 - .L_1687)
.L_1687:
        /*001c*/ 	.word	0x00000000
        /*0020*/ 	.short	0x0005
        /*0022*/ 	.short	0x0014
        /*0024*/ 	.byte	0x00, 0xf0, 0x21, 0x00


	//----- nvinfo : EIATTR_KPARAM_INFO
	.align		4
.L_1688:
        /*0028*/ 	.byte	0x04, 0x17
        /*002a*/ 	.short	(.L_1690 - .L_1689)
.L_1689:
        /*002c*/ 	.word	0x00000000
        /*0030*/ 	.short	0x0004
        /*0032*/ 	.short	0x0011
        /*0034*/ 	.byte	0x00, 0xf0, 0x05, 0x00


	//----- nvinfo : EIATTR_KPARAM_INFO
	.align		4
.L_1690:
        /*0038*/ 	.byte	0x04, 0x17
        /*003a*/ 	.short	(.L_1692 - .L_1691)
.L_1691:
        /*003c*/ 	.word	0x00000000
        /*0040*/ 	.short	0x0003
        /*0042*/ 	.short	0x0010
        /*0044*/ 	.byte	0x00, 0xf0, 0x05, 0x00


	//----- nvinfo : EIATTR_KPARAM_INFO
	.align		4
.L_1692:
        /*0048*/ 	.byte	0x04, 0x17
        /*004a*/ 	.short	(.L_1694 - .L_1693)
.L_1693:
        /*004c*/ 	.word	0x00000000
        /*0050*/ 	.short	0x0002
        /*0052*/ 	.short	0x0008
        /*0054*/ 	.byte	0x00, 0xf0, 0x21, 0x00


	//----- nvinfo : EIATTR_KPARAM_INFO
	.align		4
.L_1694:
        /*0058*/ 	.byte	0x04, 0x17
        /*005a*/ 	.short	(.L_1696 - .L_1695)
.L_1695:
        /*005c*/ 	.word	0x00000000
        /*0060*/ 	.short	0x0001
        /*0062*/ 	.short	0x0004
        /*0064*/ 	.byte	0x00, 0xf0, 0x05, 0x00


	//----- nvinfo : EIATTR_KPARAM_INFO
	.align		4
.L_1696:
        /*0068*/ 	.byte	0x04, 0x17
        /*006a*/ 	.short	(.L_1698 - .L_1697)
.L_1697:
        /*006c*/ 	.word	0x00000000
        /*0070*/ 	.short	0x0000
        /*0072*/ 	.short	0x0000
        /*0074*/ 	.byte	0x00, 0xf0, 0x11, 0x00


	//----- nvinfo : EIATTR_SPARSE_MMA_MASK
	.align		4
.L_1698:
        /*0078*/ 	.byte	0x03, 0x50
        /*007a*/ 	.short	0x0000


	//----- nvinfo : EIATTR_MAXREG_COUNT
	.align		4
        /*007c*/ 	.byte	0x03, 0x1b
        /*007e*/ 	.short	0x00ff


	//----- nvinfo : EIATTR_EXTERNS
	.align		4
        /*0080*/ 	.byte	0x04, 0x0f
        /*0082*/ 	.short	(.L_1700 - .L_1699)


	//   ....[0]....
	.align		4
.L_1699:
        /*0084*/ 	.word	index@(__assertfail)


	//----- nvinfo : EIATTR_MERCURY_ISA_VERSION
	.align		4
.L_1700:
        /*0088*/ 	.byte	0x03, 0x5f
        /*008a*/ 	.short	0x0101


	//----- nvinfo : EIATTR_SYSCALL_OFFSETS
	.align		4
        /*008c*/ 	.byte	0x04, 0x46
        /*008e*/ 	.short	(.L_1702 - .L_1701)


	//   ....[0]....
.L_1701:
        /*0090*/ 	.word	0x00002170


	//   ....[1]....
        /*0094*/ 	.word	0x00004510


	//   ....[2]....
        /*0098*/ 	.word	0x000068a0


	//   ....[3]....
        /*009c*/ 	.word	0x00008c30


	//----- nvinfo : EIATTR_EXIT_INSTR_OFFSETS
	.align		4
.L_1702:
        /*00a0*/ 	.byte	0x04, 0x1c
        /*00a2*/ 	.short	(.L_1704 - .L_1703)


	//   ....[0]....
.L_1703:
        /*00a4*/ 	.word	0x00006b80


	//   ....[1]....
        /*00a8*/ 	.word	0x00006de0


	//   ....[2]....
        /*00ac*/ 	.word	0x00006f30


	//   ....[3]....
        /*00b0*/ 	.word	0x000070e0


	//   ....[4]....
        /*00b4*/ 	.word	0x00007230


	//   ....[5]....
        /*00b8*/ 	.word	0x00007380


	//   ....[6]....
        /*00bc*/ 	.word	0x00007520


	//   ....[7]....
        /*00c0*/ 	.word	0x00007670


	//   ....[8]....
        /*00c4*/ 	.word	0x00007820


	//   ....[9]....
        /*00c8*/ 	.word	0x00007980


	//   ....[10]....
        /*00cc*/ 	.word	0x00007ae0


	//   ....[11]....
        /*00d0*/ 	.word	0x00007cc0


	//   ....[12]....
        /*00d4*/ 	.word	0x00007e30


	//   ....[13]....
        /*00d8*/ 	.word	0x00007eb0


	//   ....[14]....
        /*00dc*/ 	.word	0x00008100


	//   ....[15]....
        /*00e0*/ 	.word	0x00008250


	//   ....[16]....
        /*00e4*/ 	.word	0x00008420


	//   ....[17]....
        /*00e8*/ 	.word	0x00008680


	//   ....[18]....
        /*00ec*/ 	.word	0x000088e0


	//   ....[19]....
        /*00f0*/ 	.word	0x00008b30


	//   ....[20]....
        /*00f4*/ 	.word	0x00008c40


	//   ....[21]....
        /*00f8*/ 	.word	0x00008d90


	//   ....[22]....
        /*00fc*/ 	.word	0x00008ee0


	//----- nvinfo : EIATTR_MAX_THREADS
	.align		4
.L_1704:
        /*0100*/ 	.byte	0x04, 0x05
        /*0102*/ 	.short	(.L_1706 - .L_1705)
.L_1705:
        /*0104*/ 	.word	0x00000080
        /*0108*/ 	.word	0x00000001
        /*010c*/ 	.word	0x00000001


	//----- nvinfo : EIATTR_CRS_STACK_SIZE
	.align		4
.L_1706:
        /*0110*/ 	.byte	0x04, 0x1e
        /*0112*/ 	.short	(.L_1708 - .L_1707)
.L_1707:
        /*0114*/ 	.word	0x00000000


	//----- nvinfo : EIATTR_CBANK_PARAM_SIZE
	.align		4
.L_1708:
        /*0118*/ 	.byte	0x03, 0x19
        /*011a*/ 	.short	0x0024


	//----- nvinfo : EIATTR_PARAM_CBANK
	.align		4
        /*011c*/ 	.byte	0x04, 0x0a
        /*011e*/ 	.short	(.L_1710 - .L_1709)
	.align		4
.L_1709:
        /*0120*/ 	.word	index@(.nv.constant0._ZN2at6native27unrolled_elementwise_kernelINS0_11FillFunctorIN3c1013Float8_e4m3fnEEESt5arrayIPcLm1EELi4E23TrivialOffsetCalculatorILi0EjES9_ILi1EjENS0_6memory12LoadWithCastILi0EEENSC_13StoreWithCastILi1EEEEEviT_T0_T2_T3_T4_T5_)
        /*0124*/ 	.short	0x0210
        /*0126*/ 	.short	0x0024


	//----- nvinfo : EIATTR_SW_WAR
	.align		4
.L_1710:
        /*0128*/ 	.byte	0x04, 0x36
        /*012a*/ 	.short	(.L_1712 - .L_1711)
.L_1711:
        /*012c*/ 	.word	0x00000008
.L_1712:


//--------------------- .nv.info._ZN2at6native18elementwise_kernelILi128ELi4EZNS0_22gpu_kernel_impl_nocastINS0_11FillFunctorIN3c1013Float8_e4m3fnEEEEEvRNS_18TensorIteratorBaseERKT_EUliE_EEviT1_ --------------------------
	.section	.nv.info._ZN2at6native18elementwise_kernelILi128ELi4EZNS0_22gpu_kernel_impl_nocastINS0_11FillFunctorIN3c1013Float8_e4m3fnEEEEEvRNS_18TensorIteratorBaseERKT_EUliE_EEviT1_,"",@"SHT_CUDA_INFO"
	.sectionflags	@""
	.align	4


	//----- nvinfo : EIATTR_CUDA_API_VERSION
	.align		4
        /*0000*/ 	.byte	0x04, 0x37
        /*0002*/ 	.short	(.L_1714 - .L_1713)
.L_1713:
        /*0004*/ 	.word	0x00000082


	//----- nvinfo : EIATTR_KPARAM_INFO
	.align		4
.L_1714:
        /*0008*/ 	.byte	0x04, 0x17
        /*000a*/ 	.short	(.L_1716 - .L_1715)
.L_1715:
        /*000c*/ 	.word	0x00000000
        /*0010*/ 	.short	0x0001
        /*0012*/ 	.short	0x0008
        /*0014*/ 	.byte	0x00, 0xf0, 0xc1, 0x06


	//----- nvinfo : EIATTR_KPARAM_INFO
	.align		4
.L_1716:
        /*0018*/ 	.byte	0x04, 0x17
        /*001a*/ 	.short	(.L_1718 - .L_1717)
.L_1717:
        /*001c*/ 	.word	0x00000000
        /*0020*/ 	.short	0x0000
        /*0022*/ 	.short	0x0000
        /*0024*/ 	.byte	0x00, 0xf0, 0x11, 0x00


	//----- nvinfo : EIATTR_SPARSE_MMA_MASK
	.align		4
.L_1718:
        /*0028*/ 	.byte	0x03, 0x50
        /*002a*/ 	.short	0x0000


	//----- nvinfo : EIATTR_MAXREG_COUNT
	.align		4
        /*002c*/ 	.byte	0x03, 0x1b
        /*002e*/ 	.short	0x0080


	//----- nvinfo : EIATTR_MERCURY_ISA_VERSION
	.align		4
        /*0030*/ 	.byte	0x03, 0x5f
        /*0032*/ 	.short	0x0101


	//----- nvinfo : EIATTR_EXIT_INSTR_OFFSETS
	.align		4
        /*0034*/ 	.byte	0x04, 0x1c
        /*0036*/ 	.short	(.L_1720 - .L_1719)


	//   ....[0]....
.L_1719:
        /*0038*/ 	.word	0x000035d0


	//   ....[1]....
        /*003c*/ 	.word	0x00004740


	//   ....[2]....
        /*0040*/ 	.word	0x00004810


	//   ....[3]....
        /*0044*/ 	.word	0x00004840


	//----- nvinfo : EIATTR_MAX_THREADS
	.align		4
.L_1720:
        /*0048*/ 	.byte	0x04, 0x05
        /*004a*/ 	.short	(.L_1722 - .L_1721)
.L_1721:
        /*004c*/ 	.word	0x00000080
        /*0050*/ 	.word	0x00000001
        /*0054*/ 	.word	0x00000001


	//----- nvinfo : EIATTR_CRS_STACK_SIZE
	.align		4
.L_1722:
        /*0058*/ 	.byte	0x04, 0x1e
        /*005a*/ 	.short	(.L_1724 - .L_1723)
.L_1723:
        /*005c*/ 	.word	0x00000000


	//----- nvinfo : EIATTR_CBANK_PARAM_SIZE
	.align		4
.L_1724:
        /*0060*/ 	.byte	0x03, 0x19
        /*0062*/ 	.short	0x01b8


	//----- nvinfo : EIATTR_PARAM_CBANK
	.align		4
        /*0064*/ 	.byte	0x04, 0x0a
        /*0066*/ 	.short	(.L_1726 - .L_1725)
	.align		4
.L_1725:
        /*0068*/ 	.word	index@(.nv.constant0._ZN2at6native18elementwise_kernelILi128ELi4EZNS0_22gpu_kernel_impl_nocastINS0_11FillFunctorIN3c1013Float8_e4m3fnEEEEEvRNS_18TensorIteratorBaseERKT_EUliE_EEviT1_)
        /*006c*/ 	.short	0x0210
        /*006e*/ 	.short	0x01b8


	//----- nvinfo : EIATTR_SW_WAR
	.align		4
.L_1726:
        /*0070*/ 	.byte	0x04, 0x36
        /*0072*/ 	.short	(.L_1728 - .L_1727)
.L_1727:
        /*0074*/ 	.word	0x00000008
.L_1728:


//--------------------- .nv.info._ZN2at6native27unrolled_elementwise_kernelINS0_11FillFunctorIN3c1013Float8_e4m3fnEEESt5arrayIPcLm1EELi4E23TrivialOffsetCalculatorILi0EjES9_ILi1EjENS0_6memory15LoadWithoutCastENSC_16StoreWithoutCastEEEviT_T0_T2_T3_T4_T5_ --------------------------
	.section	.nv.info._ZN2at6native27unrolled_elementwise_kernelINS0_11FillFunctorIN3c1013Float8_e4m3fnEEESt5arrayIPcLm1EELi4E23TrivialOffsetCalculatorILi0EjES9_ILi1EjENS0_6memory15LoadWithoutCastENSC_16StoreWithoutCastEEEviT_T0_T2_T3_T4_T5_,"",@"SHT_CUDA_INFO"
	.sectionflags	@""
	.align	4


	//----- nvinfo : EIATTR_CUDA_API_VERSION
	.align		4
        /*0000*/ 	.byte	0x04, 0x37
        /*0002*/ 	.short	(.L_1730 - .L_1729)
.L_1729:
        /*0004*/ 	.word	0x00000082


	//----- nvinfo : EIATTR_KPARAM_INFO
	.align		4
.L_1730:
        /*0008*/ 	.byte	0x04, 0x17
        /*000a*/ 	.short	(.L_1732 - .L_1731)
.L_1731:
        /*000c*/ 	.word	0x00000000
        /*0010*/ 	.short	0x0006
        /*0012*/ 	.short	0x0013
        /*0014*/ 	.byte	0x00, 0xf0, 0x05, 0x00


	//----- nvinfo : EIATTR_KPARAM_INFO
	.align		4
.L_1732:
        /*0018*/ 	.byte	0x04, 0x17
        /*001a*/ 	.short	(.L_1734 - .L_1733)
.L_1733:
        /*001c*/ 	.word	0x00000000
        /*0020*/ 	.short	0x0005
        /*0022*/ 	.short	0x0012
        /*0024*/ 	.byte	0x00, 0xf0, 0x05, 0x00


	//----- nvinfo : EIATTR_KPARAM_INFO
	.align		4
.L_1734:
        /*0028*/ 	.byte	0x04, 0x17
        /*002a*/ 	.short	(.L_1736 - .L_1735)
.L_1735:
        /*002c*/ 	.word	0x00000000
        /*0030*/ 	.short	0x0004
        /*0032*/ 	.short	0x0011
        /*0034*/ 	.byte	0x00, 0xf0, 0x05, 0x00


	//----- nvinfo : EIATTR_KPARAM_INFO
	.align		4
.L_1736:
        /*0038*/ 	.byte	0x04, 0x17
        /*003a*/ 	.short	(.L_1738 - .L_1737)
.L_1737:
        /*003c*/ 	.word	0x00000000
        /*0040*/ 	.short	0x0003
        /*0042*/ 	.short	0x0010
        /*0044*/ 	.byte	0x00, 0xf0, 0x05, 0x00


	//----- nvinfo : EIATTR_KPARAM_INFO
	.align		4
.L_1738:
        /*0048*/ 	.byte	0x04, 0x17
        /*004a*/ 	.short	(.L_1740 - .L_1739)
.L_1739:
        /*004c*/ 	.word	0x00000000
        /*0050*/ 	.short	0x0002
        /*0052*/ 	.short	0x0008
        /*0054*/ 	.byte	0x00, 0xf0, 0x21, 0x00


	//----- nvinfo : EIATTR_KPARAM_INFO
	.align		4
.L_1740:
        /*0058*/ 	.byte	0x04, 0x17
        /*005a*/ 	.short	(.L_1742 - .L_1741)
.L_1741:
        /*005c*/ 	.word	0x00000000
        /*0060*/ 	.short	0x0001
        /*0062*/ 	.short	0x0004
        /*0064*/ 	.byte	0x00, 0xf0, 0x05, 0x00


	//----- nvinfo : EIATTR_KPARAM_INFO
	.align		4
.L_1742:
        /*0068*/ 	.byte	0x04, 0x17
        /*006a*/ 	.short	(.L_1744 - .L_1743)
.L_1743:
        /*006c*/ 	.word	0x00000000
        /*0070*/ 	.short	0x0000
        /*0072*/ 	.short	0x0000
        /*0074*/ 	.byte	0x00, 0xf0, 0x11, 0x00


	//----- nvinfo : EIATTR_SPARSE_MMA_MASK
	.align		4
.L_1744:
        /*0078*/ 	.byte	0x03, 0x50
        /*007a*/ 	.short	0x0000


	//----- nvinfo : EIATTR_MAXREG_COUNT
	.align		4
        /*007c*/ 	.byte	0x03, 0x1b
        /*007e*/ 	.short	0x00ff


	//----- nvinfo : EIATTR_MERCURY_ISA_VERSION
	.align		4
        /*0080*/ 	.byte	0x03, 0x5f
        /*0082*/ 	.short	0x0101


	//----- nvinfo : EIATTR_EXIT_INSTR_OFFSETS
	.align		4
        /*0084*/ 	.byte	0x04, 0x1c
        /*0086*/ 	.short	(.L_1746 - .L_1745)


	//   ....[0]....
.L_1745:
        /*0088*/ 	.word	0x000001f0


	//   ....[1]....
        /*008c*/ 	.word	0x00000250


	//----- nvinfo : EIATTR_MAX_THREADS
	.align		4
.L_1746:
        /*0090*/ 	.byte	0x04, 0x05
        /*0092*/ 	.short	(.L_1748 - .L_1747)
.L_1747:
        /*0094*/ 	.word	0x00000080
        /*0098*/ 	.word	0x00000001
        /*009c*/ 	.word	0x00000001


	//----- nvinfo : EIATTR_CRS_STACK_SIZE
	.align		4
.L_1748:
        /*00a0*/ 	.byte	0x04, 0x1e
        /*00a2*/ 	.short	(.L_1750 - .L_1749)
.L_1749:
        /*00a4*/ 	.word	0x00000000


	//----- nvinfo : EIATTR_CBANK_PARAM_SIZE
	.align		4
.L_1750:
        /*00a8*/ 	.byte	0x03, 0x19
        /*00aa*/ 	.short	0x0014


	//----- nvinfo : EIATTR_PARAM_CBANK
	.align		4
        /*00ac*/ 	.byte	0x04, 0x0a
        /*00ae*/ 	.short	(.L_1752 - .L_1751)
	.align		4
.L_1751:
        /*00b0*/ 	.word	index@(.nv.constant0._ZN2at6native27unrolled_elementwise_kernelINS0_11FillFunctorIN3c1013Float8_e4m3fnEEESt5arrayIPcLm1EELi4E23TrivialOffsetCalculatorILi0EjES9_ILi1EjENS0_6memory15LoadWithoutCastENSC_16StoreWithoutCastEEEviT_T0_T2_T3_T4_T5_)
        /*00b4*/ 	.short	0x0210
        /*00b6*/ 	.short	0x0014


	//----- nvinfo : EIATTR_SW_WAR
	.align		4
.L_1752:
        /*00b8*/ 	.byte	0x04, 0x36
        /*00ba*/ 	.short	(.L_1754 - .L_1753)
.L_1753:
        /*00bc*/ 	.word	0x00000008
.L_1754:


//--------------------- .nv.info._ZN2at6native29vectorized_elementwise_kernelILi2ENS0_11FillFunctorIN3c1013Float8_e4m3fnEEESt5arrayIPcLm1EEEEviT0_T1_ --------------------------
	.section	.nv.info._ZN2at6native29vectorized_elementwise_kernelILi2ENS0_11FillFunctorIN3c1013Float8_e4m3fnEEESt5arrayIPcLm1EEEEviT0_T1_,"",@"SHT_CUDA_INFO"
	.sectionflags	@""
	.align	4


	//----- nvinfo : EIATTR_CUDA_API_VERSION
	.align		4
        /*0000*/ 	.byte	0x04, 0x37
        /*0002*/ 	.short	(.L_1756 - .L_1755)
.L_1755:
        /*0004*/ 	.word	0x00000082


	//----- nvinfo : EIATTR_KPARAM_INFO
	.align		4
.L_1756:
        /*0008*/ 	.byte	0x04, 0x17
        /*000a*/ 	.short	(.L_1758 - .L_1757)
.L_1757:
        /*000c*/ 	.word	0x00000000
        /*0010*/ 	.short	0x0002
        /*0012*/ 	.short	0x0008
        /*0014*/ 	.byte	0x00, 0xf0, 0x21, 0x00


	//----- nvinfo : EIATTR_KPARAM_INFO
	.align		4
.L_1758:
        /*0018*/ 	.byte	0x04, 0x17
        /*001a*/ 	.short	(.L_1760 - .L_1759)
.L_1759:
        /*001c*/ 	.word	0x00000000
        /*0020*/ 	.short	0x0001
        /*0022*/ 	.short	0x0004
        /*0024*/ 	.byte	0x00, 0xf0, 0x05, 0x00


	//----- nvinfo : EIATTR_KPARAM_INFO
	.align		4
.L_1760:
        /*0028*/ 	.byte	0x04, 0x17
        /*002a*/ 	.short	(.L_1762 - .L_1761)
.L_1761:
        /*002c*/ 	.word	0x00000000
        /*0030*/ 	.short	0x0000
        /*0032*/ 	.short	0x0000
        /*0034*/ 	.byte	0x00, 0xf0, 0x11, 0x00


	//----- nvinfo : EIATTR_SPARSE_MMA_MASK
	.align		4
.L_1762:
        /*0038*/ 	.byte	0x03, 0x50
        /*003a*/ 	.short	0x0000


	//----- nvinfo : EIATTR_MAXREG_COUNT
	.align		4
        /*003c*/ 	.byte	0x03, 0x1b
        /*003e*/ 	.short	0x00ff


	//----- nvinfo : EIATTR_MERCURY_ISA_VERSION
	.align		4
        /*0040*/ 	.byte	0x03, 0x5f
        /*0042*/ 	.short	0x0101


	//----- nvinfo : EIATTR_EXIT_INSTR_OFFSETS
	.align		4
        /*0044*/ 	.byte	0x04, 0x1c
        /*0046*/ 	.short	(.L_1764 - .L_1763)


	//   ....[0]....
.L_1763:
        /*0048*/ 	.word	0x00000190


	//   ....[1]....
        /*004c*/ 	.word	0x00000980


	//   ....[2]....
        /*0050*/ 	.word	0x000009e0


	//----- nvinfo : EIATTR_MAX_THREADS
	.align		4
.L_1764:
        /*0054*/ 	.byte	0x04, 0x05
        /*0056*/ 	.short	(.L_1766 - .L_1765)
.L_1765:
        /*0058*/ 	.word	0x00000080
        /*005c*/ 	.word	0x00000001
        /*0060*/ 	.word	0x00000001


	//----- nvinfo : EIATTR_CRS_STACK_SIZE
	.align		4
.L_1766:
        /*0064*/ 	.byte	0x04, 0x1e
        /*0066*/ 	.short	(.L_1768 - .L_1767)
.L_1767:
        /*0068*/ 	.word	0x00000000


	//----- nvinfo : EIATTR_CBANK_PARAM_SIZE
	.align		4
.L_1768:
        /*006c*/ 	.byte	0x03, 0x19
        /*006e*/ 	.short	0x0010


	//----- nvinfo : EIATTR_PARAM_CBANK
	.align		4
        /*0070*/ 	.byte	0x04, 0x0a
        /*0072*/ 	.short	(.L_1770 - .L_1769)
	.align		4
.L_1769:
        /*0074*/ 	.word	index@(.nv.constant0._ZN2at6native29vectorized_elementwise_kernelILi2ENS0_11FillFunctorIN3c1013Float8_e4m3fnEEESt5arrayIPcLm1EEEEviT0_T1_)
        /*0078*/ 	.short	0x0210
        /*007a*/ 	.short	0x0010


	//----- nvinfo : EIATTR_SW_WAR
	.align		4
.L_1770:
        /*007c*/ 	.byte	0x04, 0x36
        /*007e*/ 	.short	(.L_1772 - .L_1771)
.L_1771:
        /*0080*/ 	.word	0x00000008
.L_1772:


//--------------------- .nv.info._ZN2at6native29vectorized_elementwise_kernelILi4ENS0_11FillFunctorIN3c1013Float8_e4m3fnEEESt5arrayIPcLm1EEEEviT0_T1_ --------------------------
	.section	.nv.info._ZN2at6native29vectorized_elementwise_kernelILi4ENS0_11FillFunctorIN3c1013Float8_e4m3fnEEESt5arrayIPcLm1EEEEviT0_T1_,"",@"SHT_CUDA_INFO"
	.sectionflags	@""
	.align	4


	//----- nvinfo : EIATTR_CUDA_API_VERSION
	.align		4
        /*0000*/ 	.byte	0x04, 0x37
        /*0002*/ 	.short	(.L_1774 - .L_1773)
.L_1773:
        /*0004*/ 	.word	0x00000082


	//----- nvinfo : EIATTR_KPARAM_INFO
	.align		4
.L_1774:
        /*0008*/ 	.byte	0x04, 0x17
        /*000a*/ 	.short	(.L_1776 - .L_1775)
.L_1775:
        /*000c*/ 	.word	0x00000000
        /*0010*/ 	.short	0x0002
        /*0012*/ 	.short	0x0008
        /*0014*/ 	.byte	0x00, 0xf0, 0x21, 0x00


	//----- nvinfo : EIATTR_KPARAM_INFO
	.align		4
.L_1776:
        /*0018*/ 	.byte	0x04, 0x17
        /*001a*/ 	.short	(.L_1778 - .L_1777)
.L_1777:
        /*001c*/ 	.word	0x00000000
        /*0020*/ 	.short	0x0001
        /*0022*/ 	.short	0x0004
        /*0024*/ 	.byte	0x00, 0xf0, 0x05, 0x00


	//----- nvinfo : EIATTR_KPARAM_INFO
	.align		4
.L_1778:
        /*0028*/ 	.byte	0x04, 0x17
        /*002a*/ 	.short	(.L_1780 - .L_1779)
.L_1779:
        /*002c*/ 	.word	0x00000000
        /*0030*/ 	.short	0x0000
        /*0032*/ 	.short	0x0000
        /*0034*/ 	.byte	0x00, 0xf0, 0x11, 0x00


	//----- nvinfo : EIATTR_SPARSE_MMA_MASK
	.align		4
.L_1780:
        /*0038*/ 	.byte	0x03, 0x50
        /*003a*/ 	.short	0x0000


	//----- nvinfo : EIATTR_MAXREG_COUNT
	.align		4
        /*003c*/ 	.byte	0x03, 0x1b
        /*003e*/ 	.short	0x00ff


	//----- nvinfo : EIATTR_MERCURY_ISA_VERSION
	.align		4
        /*0040*/ 	.byte	0x03, 0x5f
        /*0042*/ 	.short	0x0101


	//----- nvinfo : EIATTR_EXIT_INSTR_OFFSETS
	.align		4
        /*0044*/ 	.byte	0x04, 0x1c
        /*0046*/ 	.short	(.L_1782 - .L_1781)


	//   ....[0]....
.L_1781:
        /*0048*/ 	.word	0x00000170


	//   ....[1]....
        /*004c*/ 	.word	0x00000960


	//   ....[2]....
        /*0050*/ 	.word	0x000009c0


	//----- nvinfo : EIATTR_MAX_THREADS
	.align		4
.L_1782:
        /*0054*/ 	.byte	0x04, 0x05
        /*0056*/ 	.short	(.L_1784 - .L_1783)
.L_1783:
        /*0058*/ 	.word	0x00000080
        /*005c*/ 	.word	0x00000001
        /*0060*/ 	.word	0x00000001


	//----- nvinfo : EIATTR_CRS_STACK_SIZE
	.align		4
.L_1784:
        /*0064*/ 	.byte	0x04, 0x1e
        /*0066*/ 	.short	(.L_1786 - .L_1785)
.L_1785:
        /*0068*/ 	.word	0x00000000


	//----- nvinfo : EIATTR_CBANK_PARAM_SIZE
	.align		4
.L_1786:
        /*006c*/ 	.byte	0x03, 0x19
        /*006e*/ 	.short	0x0010


	//----- nvinfo : EIATTR_PARAM_CBANK
	.align		4
        /*0070*/ 	.byte	0x04, 0x0a
        /*0072*/ 	.short	(.L_1788 - .L_1787)
	.align		4
.L_1787:
        /*0074*/ 	.word	index@(.nv.constant0._ZN2at6native29vectorized_elementwise_kernelILi4ENS0_11FillFunctorIN3c1013Float8_e4m3fnEEESt5arrayIPcLm1EEEEviT0_T1_)
        /*0078*/ 	.short	0x0210
        /*007a*/ 	.short	0x0010


	//----- nvinfo : EIATTR_SW_WAR
	.align		4
.L_1788:
        /*007c*/ 	.byte	0x04, 0x36
        /*007e*/ 	.short	(.L_1790 - .L_1789)
.L_1789:
        /*0080*/ 	.word	0x00000008
.L_1790:


//--------------------- .nv.info._ZN2at6native29vectorized_elementwise_kernelILi8ENS0_11FillFunctorIN3c1013Float8_e4m3fnEEESt5arrayIPcLm1EEEEviT0_T1_ --------------------------
	.section	.nv.info._ZN2at6native29vectorized_elementwise_kernelILi8ENS0_11FillFunctorIN3c1013Float8_e4m3fnEEESt5arrayIPcLm1EEEEviT0_T1_,"",@"SHT_CUDA_INFO"
	.sectionflags	@""
	.align	4


	//----- nvinfo : EIATTR_CUDA_API_VERSION
	.align		4
        /*0000*/ 	.byte	0x04, 0x37
        /*0002*/ 	.short	(.L_1792 - .L_1791)
.L_1791:
        /*0004*/ 	.word	0x00000082


	//----- nvinfo : EIATTR_KPARAM_INFO
	.align		4
.L_1792:
        /*0008*/ 	.byte	0x04, 0x17
        /*000a*/ 	.short	(.L_1794 - .L_1793)
.L_1793:
        /*000c*/ 	.word	0x00000000
        /*0010*/ 	.short	0x0002
        /*0012*/ 	.short	0x0008
        /*0014*/ 	.byte	0x00, 0xf0, 0x21, 0x00


	//----- nvinfo : EIATTR_KPARAM_INFO
	.align		4
.L_1794:
        /*0018*/ 	.byte	0x04, 0x17
        /*001a*/ 	.short	(.L_1796 - .L_1795)
.L_1795:
        /*001c*/ 	.word	0x00000000
        /*0020*/ 	.short	0x0001
        /*0022*/ 	.short	0x0004
        /*0024*/ 	.byte	0x00, 0xf0, 0x05, 0x00


	//----- nvinfo : EIATTR_KPARAM_INFO
	.align		4
.L_1796:
        /*0028*/ 	.byte	0x04, 0x17
        /*002a*/ 	.short	(.L_1798 - .L_1797)
.L_1797:
        /*002c*/ 	.word	0x00000000
        /*0030*/ 	.short	0x0000
        /*0032*/ 	.short	0x0000
        /*0034*/ 	.byte	0x00, 0xf0, 0x11, 0x00


	//----- nvinfo : EIATTR_SPARSE_MMA_MASK
	.align		4
.L_1798:
        /*0038*/ 	.byte	0x03, 0x50
        /*003a*/ 	.short	0x0000


	//----- nvinfo : EIATTR_MAXREG_COUNT
	.align		4
        /*003c*/ 	.byte	0x03, 0x1b
        /*003e*/ 	.short	0x00ff


	//----- nvinfo : EIATTR_MERCURY_ISA_VERSION
	.align		4
        /*0040*/ 	.byte	0x03, 0x5f
        /*0042*/ 	.short	0x0101


	//----- nvinfo : EIATTR_EXIT_INSTR_OFFSETS
	.align		4
        /*0044*/ 	.byte	0x04, 0x1c
        /*0046*/ 	.short	(.L_1800 - .L_1799)


	//   ....[0]....
.L_1799:
        /*0048*/ 	.word	0x00000170


	//   ....[1]....
        /*004c*/ 	.word	0x00000960


	//   ....[2]....
        /*0050*/ 	.word	0x000009c0


	//----- nvinfo : EIATTR_MAX_THREADS
	.align		4
.L_1800:
        /*0054*/ 	.byte	0x04, 0x05
        /*0056*/ 	.short	(.L_1802 - .L_1801)
.L_1801:
        /*0058*/ 	.word	0x00000080
        /*005c*/ 	.word	0x00000001
        /*0060*/ 	.word	0x00000001


	//----- nvinfo : EIATTR_CRS_STACK_SIZE
	.align		4
.L_1802:
        /*0064*/ 	.byte	0x04, 0x1e
        /*0066*/ 	.short	(.L_1804 - .L_1803)
.L_1803:
        /*0068*/ 	.word	0x00000000


	//----- nvinfo : EIATTR_CBANK_PARAM_SIZE
	.align		4
.L_1804:
        /*006c*/ 	.byte	0x03, 0x19
        /*006e*/ 	.short	0x0010


	//----- nvinfo : EIATTR_PARAM_CBANK
	.align		4
        /*0070*/ 	.byte	0x04, 0x0a
        /*0072*/ 	.short	(.L_1806 - .L_1805)
	.align		4
.L_1805:
        /*0074*/ 	.word	index@(.nv.constant0._ZN2at6native29vectorized_elementwise_kernelILi8ENS0_11FillFunctorIN3c1013Float8_e4m3fnEEESt5arrayIPcLm1EEEEviT0_T1_)
        /*0078*/ 	.short	0x0210
        /*007a*/ 	.short	0x0010


	//----- nvinfo : EIATTR_SW_WAR
	.align		4
.L_1806:
        /*007c*/ 	.byte	0x04, 0x36
        /*007e*/ 	.short	(.L_1808 - .L_1807)
.L_1807:
        /*0080*/ 	.word	0x00000008
.L_1808:


//--------------------- .nv.info._ZN2at6native18elementwise_kernelILi128ELi4EZNS0_15gpu_kernel_implINS0_11FillFunctorIN3c1015Float8_e5m2fnuzEEEEEvRNS_18TensorIteratorBaseERKT_EUliE_EEviT1_ --------------------------
	.section	.nv.info._ZN2at6native18elementwise_kernelILi128ELi4EZNS0_15gpu_kernel_implINS0_11FillFunctorIN3c1015Float8_e5m2fnuzEEEEEvRNS_18TensorIteratorBaseERKT_EUliE_EEviT1_,"",@"SHT_CUDA_INFO"
	.sectionflags	@""
	.align	4


	//----- nvinfo : EIATTR_CUDA_API_VERSION
	.align		4
        /*0000*/ 	.byte	0x04, 0x37
        /*0002*/ 	.short	(.L_1810 - .L_1809)
.L_1809:
        /*0004*/ 	.word	0x00000082


	//----- nvinfo : EIATTR_KPARAM_INFO
	.align		4
.L_1810:
        /*0008*/ 	.byte	0x04, 0x17
        /*000a*/ 	.short	(.L_1812 - .L_1811)
.L_1811:
        /*000c*/ 	.word	0x00000000
        /*0010*/ 	.short	0x0001
        /*0012*/ 	.short	0x0008
        /*0014*/ 	.byte	0x00, 0xf0, 0xc1, 0x06


	//----- nvinfo : EIATTR_KPARAM_INFO
	.align		4
.L_1812:
        /*0018*/ 	.byte	0x04, 0x17
        /*001a*/ 	.short	(.L_1814 - .L_1813)
.L_1813:
        /*001c*/ 	.word	0x00000000
        /*0020*/ 	.short	0x0000
        /*0022*/ 	.short	0x0000
        /*0024*/ 	.byte	0x00, 0xf0, 0x11, 0x00


	//----- nvinfo : EIATTR_SPARSE_MMA_MASK
	.align		4
.L_1814:
        /*0028*/ 	.byte	0x03, 0x50
        /*002a*/ 	.short	0x0000


	//----- nvinfo : EIATTR_MAXREG_COUNT
	.align		4
        /*002c*/ 	.byte	0x03, 0x1b
        /*002e*/ 	.short	0x0080


	//----- nvinfo : EIATTR_EXTERNS
	.align		4
        /*0030*/ 	.byte	0x04, 0x0f
        /*0032*/ 	.short	(.L_1816 - .L_1815)


	//   ....[0]....
	.align		4
.L_1815:
        /*0034*/ 	.word	index@(__assertfail)


	//----- nvinfo : EIATTR_MERCURY_ISA_VERSION
	.align		4
.L_1816:
        /*0038*/ 	.byte	0x03, 0x5f
        /*003a*/ 	.short	0x0101


	//----- nvinfo : EIATTR_SYSCALL_OFFSETS
	.align		4
        /*003c*/ 	.byte	0x04, 0x46
        /*003e*/ 	.short	(.L_1818 - .L_1817)


	//   ....[0]....
.L_1817:
        /*0040*/ 	.word	0x000036e0


	//   ....[1]....
        /*0044*/ 	.word	0x000070c0


	//   ....[2]....
        /*0048*/ 	.word	0x0000aa90


	//   ....[3]....
        /*004c*/ 	.word	0x0000e470


	//----- nvinfo : EIATTR_EXIT_INSTR_OFFSETS
	.align		4
.L_1818:
        /*0050*/ 	.byte	0x04, 0x1c
        /*0052*/ 	.short	(.L_1820 - .L_1819)


	//   ....[0]....
.L_1819:
        /*0054*/ 	.word	0x0000ae00


	//   ....[1]....
        /*0058*/ 	.word	0x0000c1e0


	//   ....[2]....
        /*005c*/ 	.word	0x0000c380


	//   ....[3]....
        /*0060*/ 	.word	0x0000c570


	//   ....[4]....
        /*0064*/ 	.word	0x0000c700


	//   ....[5]....
        /*0068*/ 	.word	0x0000c890


	//   ....[6]....
        /*006c*/ 	.word	0x0000ca70


	//   ....[7]....
        /*0070*/ 	.word	0x0000cc00


	//   ....[8]....
        /*0074*/ 	.word	0x0000cdf0


	//   ....[9]....
        /*0078*/ 	.word	0x0000cf90


	//   ....[10]....
        /*007c*/ 	.word	0x0000d140


	//   ....[11]....
        /*0080*/ 	.word	0x0000d360


	//   ....[12]....
        /*0084*/ 	.word	0x0000d520


	//   ....[13]....
        /*0088*/ 	.word	0x0000d7e0


	//   ....[14]....
        /*008c*/ 	.word	0x0000da70


	//   ....[15]....
        /*0090*/ 	.word	0x0000dc00


	//   ....[16]....
        /*0094*/ 	.word	0x0000de10


	//   ....[17]....
        /*0098*/ 	.word	0x0000e0c0


	//   ....[18]....
        /*009c*/ 	.word	0x0000e0e0


	//   ....[19]....
        /*00a0*/ 	.word	0x0000e370


	//   ....[20]....
        /*00a4*/ 	.word	0x0000e480


	//   ....[21]....
        /*00a8*/ 	.word	0x0000e610


	//   ....[22]....
        /*00ac*/ 	.word	0x0000e7a0


	//----- nvinfo : EIATTR_MAX_THREADS
	.align		4
.L_1820:
        /*00b0*/ 	.byte	0x04, 0x05
        /*00b2*/ 	.short	(.L_1822 - .L_1821)
.L_1821:
        /*00b4*/ 	.word	0x00000080
        /*00b8*/ 	.word	0x00000001
        /*00bc*/ 	.word	0x00000001


	//----- nvinfo : EIATTR_CRS_STACK_SIZE
	.align		4
.L_1822:
        /*00c0*/ 	.byte	0x04, 0x1e
        /*00c2*/ 	.short	(.L_1824 - .L_1823)
.L_1823:
        /*00c4*/ 	.word	0x00000000


	//----- nvinfo : EIATTR_CBANK_PARAM_SIZE
	.align		4
.L_1824:
        /*00c8*/ 	.byte	0x03, 0x19
        /*00ca*/ 	.short	0x01b8


	//----- nvinfo : EIATTR_PARAM_CBANK
	.align		4
        /*00cc*/ 	.byte	0x04, 0x0a
        /*00ce*/ 	.short	(.L_1826 - .L_1825)
	.align		4
.L_1825:
        /*00d0*/ 	.word	index@(.nv.constant0._ZN2at6native18elementwise_kernelILi128ELi4EZNS0_15gpu_kernel_implINS0_11FillFunctorIN3c1015Float8_e5m2fnuzEEEEEvRNS_18TensorIteratorBaseERKT_EUliE_EEviT1_)
        /*00d4*/ 	.short	0x0210
        /*00d6*/ 	.short	0x01b8


	//----- nvinfo : EIATTR_SW_WAR
	.align		4
.L_1826:
        /*00d8*/ 	.byte	0x04, 0x36
        /*00da*/ 	.short	(.L_1828 - .L_1827)
.L_1827:
        /*00dc*/ 	.word	0x00000008
.L_1828:


//--------------------- .nv.info._ZN2at6native27unrolled_elementwise_kernelINS0_11FillFunctorIN3c1015Float8_e5m2fnuzEEESt5arrayIPcLm1EELi4E23TrivialOffsetCalculatorILi0EjES9_ILi1EjENS0_6memory12LoadWithCastILi0EEENSC_13StoreWithCastILi1EEEEEviT_T0_T2_T3_T4_T5_ --------------------------
	.section	.nv.info._ZN2at6native27unrolled_elementwise_kernelINS0_11FillFunctorIN3c1015Float8_e5m2fnuzEEESt5arrayIPcLm1EELi4E23TrivialOffsetCalculatorILi0EjES9_ILi1EjENS0_6memory12LoadWithCastILi0EEENSC_13StoreWithCastILi1EEEEEviT_T0_T2_T3_T4_T5_,"",@"SHT_CUDA_INFO"
	.sectionflags	@""
	.align	4


	//----- nvinfo : EIATTR_CUDA_API_VERSION
	.align		4
        /*0000*/ 	.byte	0x04, 0x37
        /*0002*/ 	.short	(.L_1830 - .L_1829)
.L_1829:
        /*0004*/ 	.word	0x00000082


	//----- nvinfo : EIATTR_KPARAM_INFO
	.align		4
.L_1830:
        /*0008*/ 	.byte	0x04, 0x17
        /*000a*/ 	.short	(.L_1832 - .L_1831)
.L_1831:
        /*000c*/ 	.word	0x00000000
        /*0010*/ 	.short	0x0006
        /*0012*/ 	.short	0x001c
        /*0014*/ 	.byte	0x00, 0xf0, 0x21, 0x00


	//----- nvinfo : EIATTR_KPARAM_INFO
	.align		4
.L_1832:
        /*0018*/ 	.byte	0x04, 0x17
        /*001a*/ 	.short	(.L_1834 - .L_1833)
.L_1833:
        /*001c*/ 	.word	0x00000000
        /*0020*/ 	.short	0x0005
        /*0022*/ 	.short	0x0014
        /*0024*/ 	.byte	0x00, 0xf0, 0x21, 0x00


	//----- nvinfo : EIATTR_KPARAM_INFO
	.align		4
.L_1834:
        /*0028*/ 	.byte	0x04, 0x17
        /*002a*/ 	.short	(.L_1836 - .L_1835)
.L_1835:
        /*002c*/ 	.word	0x00000000
        /*0030*/ 	.short	0x0004
        /*0032*/ 	.short	0x0011
        /*0034*/ 	.byte	0x00, 0xf0, 0x05, 0x00


	//----- nvinfo : EIATTR_KPARAM_INFO
	.align		4
.L_1836:
        /*0038*/ 	.byte	0x04, 0x17
        /*003a*/ 	.short	(.L_1838 - .L_1837)
.L_1837:
        /*003c*/ 	.word	0x00000000
        /*0040*/ 	.short	0x0003
        /*0042*/ 	.short	0x0010
        /*0044*/ 	.byte	0x00, 0xf0, 0x05, 0x00


	//----- nvinfo : EIATTR_KPARAM_INFO
	.align		4
.L_1838:
        /*0048*/ 	.byte	0x04, 0x17
        /*004a*/ 	.short	(.L_1840 - .L_1839)
.L_1839:
        /*004c*/ 	.word	0x00000000
        /*0050*/ 	.short	0x0002
        /*0052*/ 	.short	0x0008
        /*0054*/ 	.byte	0x00, 0xf0, 0x21, 0x00


	//----- nvinfo : EIATTR_KPARAM_INFO
	.align		4
.L_1840:
        /*0058*/ 	.byte	0x04, 0x17
        /*005a*/ 	.short	(.L_1842 - .L_1841)
.L_1841:
        /*005c*/ 	.word	0x00000000
        /*0060*/ 	.short	0x0001
        /*0062*/ 	.short	0x0004
        /*0064*/ 	.byte	0x00, 0xf0, 0x05, 0x00


	//----- nvinfo : EIATTR_KPARAM_INFO
	.align		4
.L_1842:
        /*0068*/ 	.byte	0x04, 0x17
        /*006a*/ 	.short	(.L_1844 - .L_1843)
.L_1843:
        /*006c*/ 	.word	0x00000000
        /*0070*/ 	.short	0x0000
        /*0072*/ 	.short	0x0000
        /*0074*/ 	.byte	0x00, 0xf0, 0x11, 0x00


	//----- nvinfo : EIATTR_SPARSE_MMA_MASK
	.align		4
.L_1844:
        /*0078*/ 	.byte	0x03, 0x50
        /*007a*/ 	.short	0x0000


	//----- nvinfo : EIATTR_MAXREG_COUNT
	.align		4
        /*007c*/ 	.byte	0x03, 0x1b
        /*007e*/ 	.short	0x00ff


	//----- nvinfo : EIATTR_EXTERNS
	.align		4
        /*0080*/ 	.byte	0x04, 0x0f
        /*0082*/ 	.short	(.L_1846 - .L_1845)


	//   ....[0]....
	.align		4
.L_1845:
        /*0084*/ 	.word	index@(__assertfail)


	//----- nvinfo : EIATTR_MERCURY_ISA_VERSION
	.align		4
.L_1846:
        /*0088*/ 	.byte	0x03, 0x5f
        /*008a*/ 	.short	0x0101


	//----- nvinfo : EIATTR_SYSCALL_OFFSETS
	.align		4
        /*008c*/ 	.byte	0x04, 0x46
        /*008e*/ 	.short	(.L_1848 - .L_1847)


	//   ....[0]....
.L_1847:
        /*0090*/ 	.word	0x000025d0


	//   ....[1]....
        /*0094*/ 	.word	0x00004e50


	//   ....[2]....
        /*0098*/ 	.word	0x000076c0


	//   ....[3]....
        /*009c*/ 	.word	0x00009f50


	//----- nvinfo : EIATTR_EXIT_INSTR_OFFSETS
	.align		4
.L_1848:
        /*00a0*/ 	.byte	0x04, 0x1c
        /*00a2*/ 	.short	(.L_1850 - .L_1849)


	//   ....[0]....
.L_1849:
        /*00a4*/ 	.word	0x00007a20


	//   ....[1]....
        /*00a8*/ 	.word	0x00007cc0


	//   ....[2]....
        /*00ac*/ 	.word	0x00007e60


	//   ....[3]....
        /*00b0*/ 	.word	0x00008050


	//   ....[4]....
        /*00b4*/ 	.word	0x000081e0


	//   ....[5]....
        /*00b8*/ 	.word	0x00008370


	//   ....[6]....
        /*00bc*/ 	.word	0x00008550


	//   ....[7]....
        /*00c0*/ 	.word	0x000086e0


	//   ....[8]....
        /*00c4*/ 	.word	0x000088d0


	//   ....[9]....
        /*00c8*/ 	.word	0x00008a70


	//   ....[10]....
        /*00cc*/ 	.word	0x00008c20


	//   ....[11]....
        /*00d0*/ 	.word	0x00008e40


	//   ....[12]....
        /*00d4*/ 	.word	0x00009000


	//   ....[13]....
        /*00d8*/ 	.word	0x000092c0


	//   ....[14]....
        /*00dc*/ 	.word	0x00009550


	//   ....[15]....
        /*00e0*/ 	.word	0x000096e0


	//   ....[16]....
        /*00e4*/ 	.word	0x000098f0


	//   ....[17]....
        /*00e8*/ 	.word	0x00009ba0


	//   ....[18]....
        /*00ec*/ 	.word	0x00009bc0


	//   ....[19]....
        /*00f0*/ 	.word	0x00009e50


	//   ....[20]....
        /*00f4*/ 	.word	0x00009f60


	//   ....[21]....
        /*00f8*/ 	.word	0x0000a0f0


	//   ....[22]....
        /*00fc*/ 	.word	0x0000a280


	//----- nvinfo : EIATTR_MAX_THREADS
	.align		4
.L_1850:
        /*0100*/ 	.byte	0x04, 0x05
        /*0102*/ 	.short	(.L_1852 - .L_1851)
.L_1851:
        /*0104*/ 	.word	0x00000080
        /*0108*/ 	.word	0x00000001
        /*010c*/ 	.word	0x00000001


	//----- nvinfo : EIATTR_CRS_STACK_SIZE
	.align		4
.L_1852:
        /*0110*/ 	.byte	0x04, 0x1e
        /*0112*/ 	.short	(.L_1854 - .L_1853)
.L_1853:
        /*0114*/ 	.word	0x00000000


	//----- nvinfo : EIATTR_CBANK_PARAM_SIZE
	.align		4
.L_1854:
        /*0118*/ 	.byte	0x03, 0x19
        /*011a*/ 	.short	0x0024


	//----- nvinfo : EIATTR_PARAM_CBANK
	.align		4
        /*011c*/ 	.byte	0x04, 0x0a
        /*011e*/ 	.short	(.L_1856 - .L_1855)
	.align		4
.L_1855:
        /*0120*/ 	.word	index@(.nv.constant0._ZN2at6native27unrolled_elementwise_kernelINS0_11FillFunctorIN3c1015Float8_e5m2fnuzEEESt5arrayIPcLm1EELi4E23TrivialOffsetCalculatorILi0EjES9_ILi1EjENS0_6memory12LoadWithCastILi0EEENSC_13StoreWithCastILi1EEEEEviT_T0_T2_T3_T4_T5_)
        /*0124*/ 	.short	0x0210
        /*0126*/ 	.short	0x0024


	//----- nvinfo : EIATTR_SW_WAR
	.align		4
.L_1856:
        /*0128*/ 	.byte	0x04, 0x36
        /*012a*/ 	.short	(.L_1858 - .L_1857)
.L_1857:
        /*012c*/ 	.word	0x00000008
.L_1858:


//--------------------- .nv.info._ZN2at6native18elementwise_kernelILi128ELi4EZNS0_22gpu_kernel_impl_nocastINS0_11FillFunctorIN3c1015Float8_e5m2fnuzEEEEEvRNS_18TensorIteratorBaseERKT_EUliE_EEviT1_ --------------------------
	.section	.nv.info._ZN2at6native18elementwise_kernelILi128ELi4EZNS0_22gpu_kernel_impl_nocastINS0_11FillFunctorIN3c1015Float8_e5m2fnuzEEEEEvRNS_18TensorIteratorBaseERKT_EUliE_EEviT1_,"",@"SHT_CUDA_INFO"
	.sectionflags	@""
	.align	4


	//----- nvinfo : EIATTR_CUDA_API_VERSION
	.align		4
        /*0000*/ 	.byte	0x04, 0x37
        /*0002*/ 	.short	(.L_1860 - .L_1859)
.L_1859:
        /*0004*/ 	.word	0x00000082


	//----- nvinfo : EIATTR_KPARAM_INFO
	.align		4
.L_1860:
        /*0008*/ 	.byte	0x04, 0x17
        /*000a*/ 	.short	(.L_1862 - .L_1861)
.L_1861:
        /*000c*/ 	.word	0x00000000
        /*0010*/ 	.short	0x0001
        /*0012*/ 	.short	0x0008
        /*0014*/ 	.byte	0x00, 0xf0, 0xc1, 0x06


	//----- nvinfo : EIATTR_KPARAM_INFO
	.align		4
.L_1862:
        /*0018*/ 	.byte	0x04, 0x17
        /*001a*/ 	.short	(.L_1864 - .L_1863)
.L_1863:
        /*001c*/ 	.word	0x00000000
        /*0020*/ 	.short	0x0000
        /*0022*/ 	.short	0x0000
        /*0024*/ 	.byte	0x00, 0xf0, 0x11, 0x00


	//----- nvinfo : EIATTR_SPARSE_MMA_MASK
	.align		4
.L_1864:
        /*0028*/ 	.byte	0x03, 0x50
        /*002a*/ 	.short	0x0000


	//----- nvinfo : EIATTR_MAXREG_COUNT
	.align		4
        /*002c*/ 	.byte	0x03, 0x1b
        /*002e*/ 	.short	0x0080


	//----- nvinfo : EIATTR_MERCURY_ISA_VERSION
	.align		4
        /*0030*/ 	.byte	0x03, 0x5f
        /*0032*/ 	.short	0x0101


	//----- nvinfo : EIATTR_EXIT_INSTR_OFFSETS
	.align		4
        /*0034*/ 	.byte	0x04, 0x1c
        /*0036*/ 	.short	(.L_1866 - .L_1865)


	//   ....[0]....
.L_1865:
        /*0038*/ 	.word	0x000035d0


	//   ....[1]....
        /*003c*/ 	.word	0x00004740


	//   ....[2]....
        /*0040*/ 	.word	0x00004810


	//   ....[3]....
        /*0044*/ 	.word	0x00004840


	//----- nvinfo : EIATTR_MAX_THREADS
	.align		4
.L_1866:
        /*0048*/ 	.byte	0x04, 0x05
        /*004a*/ 	.short	(.L_1868 - .L_1867)
.L_1867:
        /*004c*/ 	.word	0x00000080
        /*0050*/ 	.word	0x00000001
        /*0054*/ 	.word	0x00000001


	//----- nvinfo : EIATTR_CRS_STACK_SIZE
	.align		4
.L_1868:
        /*0058*/ 	.byte	0x04, 0x1e
        /*005a*/ 	.short	(.L_1870 - .L_1869)
.L_1869:
        /*005c*/ 	.word	0x00000000


	//----- nvinfo : EIATTR_CBANK_PARAM_SIZE
	.align		4
.L_1870:
        /*0060*/ 	.byte	0x03, 0x19
        /*0062*/ 	.short	0x01b8


	//----- nvinfo : EIATTR_PARAM_CBANK
	.align		4
        /*0064*/ 	.byte	0x04, 0x0a
        /*0066*/ 	.short	(.L_1872 - .L_1871)
	.align		4
.L_1871:
        /*0068*/ 	.word	index@(.nv.constant0._ZN2at6native18elementwise_kernelILi128ELi4EZNS0_22gpu_kernel_impl_nocastINS0_11FillFunctorIN3c1015Float8_e5m2fnuzEEEEEvRNS_18TensorIteratorBaseERKT_EUliE_EEviT1_)
        /*006c*/ 	.short	0x0210
        /*006e*/ 	.short	0x01b8


	//----- nvinfo : EIATTR_SW_WAR
	.align		4
.L_1872:
        /*0070*/ 	.byte	0x04, 0x36
        /*0072*/ 	.short	(.L_1874 - .L_1873)
.L_1873:
        /*0074*/ 	.word	0x00000008
.L_1874:


//--------------------- .nv.info._ZN2at6native27unrolled_elementwise_kernelINS0_11FillFunctorIN3c1015Float8_e5m2fnuzEEESt5arrayIPcLm1EELi4E23TrivialOffsetCalculatorILi0EjES9_ILi1EjENS0_6memory15LoadWithoutCastENSC_16StoreWithoutCastEEEviT_T0_T2_T3_T4_T5_ --------------------------
	.section	.nv.info._ZN2at6native27unrolled_elementwise_kernelINS0_11FillFunctorIN3c1015Float8_e5m2fnuzEEESt5arrayIPcLm1EELi4E23TrivialOffsetCalculatorILi0EjES9_ILi1EjENS0_6memory15LoadWithoutCastENSC_16StoreWithoutCastEEEviT_T0_T2_T3_T4_T5_,"",@"SHT_CUDA_INFO"
	.sectionflags	@""
	.align	4


	//----- nvinfo : EIATTR_CUDA_API_VERSION
	.align		4
        /*0000*/ 	.byte	0x04, 0x37
        /*0002*/ 	.short	(.L_1876 - .L_1875)
.L_1875:
        /*0004*/ 	.word	0x00000082


	//----- nvinfo : EIATTR_KPARAM_INFO
	.align		4
.L_1876:
        /*0008*/ 	.byte	0x04, 0x17
        /*000a*/ 	.short	(.L_1878 - .L_1877)
.L_1877:
        /*000c*/ 	.word	0x00000000
        /*0010*/ 	.short	0x0006
        /*0012*/ 	.short	0x0013
        /*0014*/ 	.byte	0x00, 0xf0, 0x05, 0x00


	//----- nvinfo : EIATTR_KPARAM_INFO
	.align		4
.L_1878:
        /*0018*/ 	.byte	0x04, 0x17
        /*001a*/ 	.short	(.L_1880 - .L_1879)
.L_1879:
        /*001c*/ 	.word	0x00000000
        /*0020*/ 	.short	0x0005
        /*0022*/ 	.short	0x0012
        /*0024*/ 	.byte	0x00, 0xf0, 0x05, 0x00


	//----- nvinfo : EIATTR_KPARAM_INFO
	.align		4
.L_1880:
        /*0028*/ 	.byte	0x04, 0x17
        /*002a*/ 	.short	(.L_1882 - .L_1881)
.L_1881:
        /*002c*/ 	.word	0x00000000
        /*0030*/ 	.short	0x0004
        /*0032*/ 	.short	0x0011
        /*0034*/ 	.byte	0x00, 0xf0, 0x05, 0x00


	//----- nvinfo : EIATTR_KPARAM_INFO
	.align		4
.L_1882:
        /*0038*/ 	.byte	0x04, 0x17
        /*003a*/ 	.short	(.L_1884 - .L_1883)
.L_1883:
        /*003c*/ 	.word	0x00000000
        /*0040*/ 	.short	0x0003
        /*0042*/ 	.short	0x0010
        /*0044*/ 	.byte	0x00, 0xf0, 0x05, 0x00


	//----- nvinfo : EIATTR_KPARAM_INFO
	.align		4
.L_1884:
        /*0048*/ 	.byte	0x04, 0x17
        /*004a*/ 	.short	(.L_1886 - .L_1885)
.L_1885:
        /*004c*/ 	.word	0x00000000
        /*0050*/ 	.short	0x0002
        /*0052*/ 	.short	0x0008
        /*0054*/ 	.byte	0x00, 0xf0, 0x21, 0x00


	//----- nvinfo : EIATTR_KPARAM_INFO
	.align		4
.L_1886:
        /*0058*/ 	.byte	0x04, 0x17
        /*005a*/ 	.short	(.L_1888 - .L_1887)
.L_1887:
        /*005c*/ 	.word	0x00000000
        /*0060*/ 	.short	0x0001
        /*0062*/ 	.short	0x0004
        /*0064*/ 	.byte	0x00, 0xf0, 0x05, 0x00


	//----- nvinfo : EIATTR_KPARAM_INFO
	.align		4
.L_1888:
        /*0068*/ 	.byte	0x04, 0x17
        /*006a*/ 	.short	(.L_1890 - .L_1889)
.L_1889:
        /*006c*/ 	.word	0x00000000
        /*0070*/ 	.short	0x0000
        /*0072*/ 	.short	0x0000
        /*0074*/ 	.byte	0x00, 0xf0, 0x11, 0x00


	//----- nvinfo : EIATTR_SPARSE_MMA_MASK
	.align		4
.L_1890:
        /*0078*/ 	.byte	0x03, 0x50
        /*007a*/ 	.short	0x0000


	//----- nvinfo : EIATTR_MAXREG_COUNT
	.align		4
        /*007c*/ 	.byte	0x03, 0x1b
        /*007e*/ 	.short	0x00ff


	//----- nvinfo : EIATTR_MERCURY_ISA_VERSION
	.align		4
        /*0080*/ 	.byte	0x03, 0x5f
        /*0082*/ 	.short	0x0101


	//----- nvinfo : EIATTR_EXIT_INSTR_OFFSETS
	.align		4
        /*0084*/ 	.byte	0x04, 0x1c
        /*0086*/ 	.short	(.L_1892 - .L_1891)


	//   ....[0]....
.L_1891:
        /*0088*/ 	.word	0x000001f0


	//   ....[1]....
        /*008c*/ 	.word	0x00000250


	//----- nvinfo : EIATTR_MAX_THREADS
	.align		4
.L_1892:
        /*0090*/ 	.byte	0x04, 0x05
        /*0092*/ 	.short	(.L_1894 - .L_1893)
.L_1893:
        /*0094*/ 	.word	0x00000080
        /*0098*/ 	.word	0x00000001
        /*009c*/ 	.word	0x00000001


	//----- nvinfo : EIATTR_CRS_STACK_SIZE
	.align		4
.L_1894:
        /*00a0*/ 	.byte	0x04, 0x1e
        /*00a2*/ 	.short	(.L_1896 - .L_1895)
.L_1895:
        /*00a4*/ 	.word	0x00000000


	//----- nvinfo : EIATTR_CBANK_PARAM_SIZE
	.align		4
.L_1896:
        /*00a8*/ 	.byte	0x03, 0x19
        /*00aa*/ 	.short	0x0014


	//----- nvinfo : EIATTR_PARAM_CBANK
	.align		4
        /*00ac*/ 	.byte	0x04, 0x0a
        /*00ae*/ 	.short	(.L_1898 - .L_1897)
	.align		4
.L_1897:
        /*00b0*/ 	.word	index@(.nv.constant0._ZN2at6native27unrolled_elementwise_kernelINS0_11FillFunctorIN3c1015Float8_e5m2fnuzEEESt5arrayIPcLm1EELi4E23TrivialOffsetCalculatorILi0EjES9_ILi1EjENS0_6memory15LoadWithoutCastENSC_16StoreWithoutCastEEEviT_T0_T2_T3_T4_T5_)
        /*00b4*/ 	.short	0x0210
        /*00b6*/ 	.short	0x0014


	//----- nvinfo : EIATTR_SW_WAR
	.align		4
.L_1898:
        /*00b8*/ 	.byte	0x04, 0x36
        /*00ba*/ 	.short	(.L_1900 - .L_1899)
.L_1899:
        /*00bc*/ 	.word	0x00000008
.L_1900:


//--------------------- .nv.info._ZN2at6native29vectorized_elementwise_kernelILi2ENS0_11FillFunctorIN3c1015Float8_e5m2fnuzEEESt5arrayIPcLm1EEEEviT0_T1_ --------------------------
	.section	.nv.info._ZN2at6native29vectorized_elementwise_kernelILi2ENS0_11FillFunctorIN3c1015Float8_e5m2fnuzEEESt5arrayIPcLm1EEEEviT0_T1_,"",@"SHT_CUDA_INFO"
	.sectionflags	@""
	.align	4


	//----- nvinfo : EIATTR_CUDA_API_VERSION
	.align		4
        /*0000*/ 	.byte	0x04, 0x37
        /*0002*/ 	.short	(.L_1902 - .L_1901)
.L_1901:
        /*0004*/ 	.word	0x00000082


	//----- nvinfo : EIATTR_KPARAM_INFO
	.align		4
.L_1902:
        /*0008*/ 	.byte	0x04, 0x17
        /*000a*/ 	.short	(.L_1904 - .L_1903)
.L_1903:
        /*000c*/ 	.word	0x00000000
        /*0010*/ 	.short	0x0002
        /*0012*/ 	.short	0x0008
        /*0014*/ 	.byte	0x00, 0xf0, 0x21, 0x00


	//----- nvinfo : EIATTR_KPARAM_INFO
	.align		4
.L_1904:
        /*0018*/ 	.byte	0x04, 0x17
        /*001a*/ 	.short	(.L_1906 - .L_1905)
.L_1905:
        /*001c*/ 	.word	0x00000000
        /*0020*/ 	.short	0x0001
        /*0022*/ 	.short	0x0004
        /*0024*/ 	.byte	0x00, 0xf0, 0x05, 0x00


	//----- nvinfo : EIATTR_KPARAM_INFO
	.align		4
.L_1906:
        /*0028*/ 	.byte	0x04, 0x17
        /*002a*/ 	.short	(.L_1908 - .L_1907)
.L_1907:
        /*002c*/ 	.word	0x00000000
        /*0030*/ 	.short	0x0000
        /*0032*/ 	.short	0x0000
        /*0034*/ 	.byte	0x00, 0xf0, 0x11, 0x00


	//----- nvinfo : EIATTR_SPARSE_MMA_MASK
	.align		4
.L_1908:
        /*0038*/ 	.byte	0x03, 0x50
        /*003a*/ 	.short	0x0000


	//----- nvinfo : EIATTR_MAXREG_COUNT
	.align		4
        /*003c*/ 	.byte	0x03, 0x1b
        /*003e*/ 	.short	0x00ff


	//----- nvinfo : EIATTR_MERCURY_ISA_VERSION
	.align		4
        /*0040*/ 	.byte	0x03, 0x5f
        /*0042*/ 	.short	0x0101


	//----- nvinfo : EIATTR_EXIT_INSTR_OFFSETS
	.align		4
        /*0044*/ 	.byte	0x04, 0x1c
        /*0046*/ 	.short	(.L_1910 - .L_1909)


	//   ....[0]....
.L_1909:
        /*0048*/ 	.word	0x00000190


	//   ....[1]....
        /*004c*/ 	.word	0x00000980


	//   ....[2]....
        /*0050*/ 	.word	0x000009e0


	//----- nvinfo : EIATTR_MAX_THREADS
	.align		4
.L_1910:
        /*0054*/ 	.byte	0x04, 0x05
        /*0056*/ 	.short	(.L_1912 - .L_1911)
.L_1911:
        /*0058*/ 	.word	0x00000080
        /*005c*/ 	.word	0x00000001
        /*0060*/ 	.word	0x00000001


	//----- nvinfo : EIATTR_CRS_STACK_SIZE
	.align		4
.L_1912:
        /*0064*/ 	.byte	0x04, 0x1e
        /*0066*/ 	.short	(.L_1914 - .L_1913)
.L_1913:
        /*0068*/ 	.word	0x00000000


	//----- nvinfo : EIATTR_CBANK_PARAM_SIZE
	.align		4
.L_1914:
        /*006c*/ 	.byte	0x03, 0x19
        /*006e*/ 	.short	0x0010


	//----- nvinfo : EIATTR_PARAM_CBANK
	.align		4
        /*0070*/ 	.byte	0x04, 0x0a
        /*0072*/ 	.short	(.L_1916 - .L_1915)
	.align		4
.L_1915:
        /*0074*/ 	.word	index@(.nv.constant0._ZN2at6native29vectorized_elementwise_kernelILi2ENS0_11FillFunctorIN3c1015Float8_e5m2fnuzEEESt5arrayIPcLm1EEEEviT0_T1_)
        /*0078*/ 	.short	0x0210
        /*007a*/ 	.short	0x0010


	//----- nvinfo : EIATTR_SW_WAR
	.align		4
.L_1916:
        /*007c*/ 	.byte	0x04, 0x36
        /*007e*/ 	.short	(.L_1918 - .L_1917)
.L_1917:
        /*0080*/ 	.word	0x00000008
.L_1918:


//--------------------- .nv.info._ZN2at6native29vectorized_elementwise_kernelILi4ENS0_11FillFunctorIN3c1015Float8_e5m2fnuzEEESt5arrayIPcLm1EEEEviT0_T1_ --------------------------
	.section	.nv.info._ZN2at6native29vectorized_elementwise_kernelILi4ENS0_11FillFunctorIN3c1015Float8_e5m2fnuzEEESt5arrayIPcLm1EEEEviT0_T1_,"",@"SHT_CUDA_INFO"
	.sectionflags	@""
	.align	4


	//----- nvinfo : EIATTR_CUDA_API_VERSION
	.align		4
        /*0000*/ 	.byte	0x04, 0x37
        /*0002*/ 	.short	(.L_1920 - .L_1919)
.L_1919:
        /*0004*/ 	.word	0x00000082


	//----- nvinfo : EIATTR_KPARAM_INFO
	.align		4
.L_1920:
        /*0008*/ 	.byte	0x04, 0x17
        /*000a*/ 	.short	(.L_1922 - .L_1921)
.L_1921:
        /*000c*/ 	.word	0x00000000
        /*0010*/ 	.short	0x0002
        /*0012*/ 	.short	0x0008
        /*0014*/ 	.byte	0x00, 0xf0, 0x21, 0x00


	//----- nvinfo : EIATTR_KPARAM_INFO
	.align		4
.L_1922:
        /*0018*/ 	.byte	0x04, 0x17
        /*001a*/ 	.short	(.L_1924 - .L_1923)
.L_1923:
        /*001c*/ 	.word	0x00000000
        /*0020*/ 	.short	0x0001
        /*0022*/ 	.short	0x0004
        /*0024*/ 	.byte	0x00, 0xf0, 0x05, 0x00


	//----- nvinfo : EIATTR_KPARAM_INFO
	.align		4
.L_1924:
        /*0028*/ 	.byte	0x04, 0x17
        /*002a*/ 	.short	(.L_1926 - .L_1925)
.L_1925:
        /*002c*/ 	.word	0x00000000
        /*0030*/ 	.short	0x0000
        /*0032*/ 	.short	0x0000
        /*0034*/ 	.byte	0x00, 0xf0, 0x11, 0x00


	//----- nvinfo : EIATTR_SPARSE_MMA_MASK
	.align		4
.L_1926:
        /*0038*/ 	.byte	0x03, 0x50
        /*003a*/ 	.short	0x0000


	//----- nvinfo : EIATTR_MAXREG_COUNT
	.align		4
        /*003c*/ 	.byte	0x03, 0x1b
        /*003e*/ 	.short	0x00ff


	//----- nvinfo : EIATTR_MERCURY_ISA_VERSION
	.align		4
        /*0040*/ 	.byte	0x03, 0x5f
        /*0042*/ 	.short	0x0101


	//----- nvinfo : EIATTR_EXIT_INSTR_OFFSETS
	.align		4
        /*0044*/ 	.byte	0x04, 0x1c
        /*0046*/ 	.short	(.L_1928 - .L_1927)


	//   ....[0]....
.L_1927:
        /*0048*/ 	.word	0x00000170


	//   ....[1]....
        /*004c*/ 	.word	0x00000960


	//   ....[2]....
        /*0050*/ 	.word	0x000009c0


	//----- nvinfo : EIATTR_MAX_THREADS
	.align		4
.L_1928:
        /*0054*/ 	.byte	0x04, 0x05
        /*0056*/ 	.short	(.L_1930 - .L_1929)
.L_1929:
        /*0058*/ 	.word	0x00000080
        /*005c*/ 	.word	0x00000001
        /*0060*/ 	.word	0x00000001


	//----- nvinfo : EIATTR_CRS_STACK_SIZE
	.align		4
.L_1930:
        /*0064*/ 	.byte	0x04, 0x1e
        /*0066*/ 	.short	(.L_1932 - .L_1931)
.L_1931:
        /*0068*/ 	.word	0x00000000


	//----- nvinfo : EIATTR_CBANK_PARAM_SIZE
	.align		4
.L_1932:
        /*006c*/ 	.byte	0x03, 0x19
        /*006e*/ 	.short	0x0010


	//----- nvinfo : EIATTR_PARAM_CBANK
	.align		4
        /*0070*/ 	.byte	0x04, 0x0a
        /*0072*/ 	.short	(.L_1934 - .L_1933)
	.align		4
.L_1933:
        /*0074*/ 	.word	index@(.nv.constant0._ZN2at6native29vectorized_elementwise_kernelILi4ENS0_11FillFunctorIN3c1015Float8_e5m2fnuzEEESt5arrayIPcLm1EEEEviT0_T1_)
        /*0078*/ 	.short	0x0210
        /*007a*/ 	.short	0x0010


	//----- nvinfo : EIATTR_SW_WAR
	.align		4
.L_1934:
        /*007c*/ 	.byte	0x04, 0x36
        /*007e*/ 	.short	(.L_1936 - .L_1935)
.L_1935:
        /*0080*/ 	.word	0x00000008
.L_1936:


//--------------------- .nv.info._ZN2at6native29vectorized_elementwise_kernelILi8ENS0_11FillFunctorIN3c1015Float8_e5m2fnuzEEESt5arrayIPcLm1EEEEviT0_T1_ --------------------------
	.section	.nv.info._ZN2at6native29vectorized_elementwise_kernelILi8ENS0_11FillFunctorIN3c1015Float8_e5m2fnuzEEESt5arrayIPcLm1EEEEviT0_T1_,"",@"SHT_CUDA_INFO"
	.sectionflags	@""
	.align	4


	//----- nvinfo : EIATTR_CUDA_API_VERSION
	.align		4
        /*0000*/ 	.byte	0x04, 0x37
        /*0002*/ 	.short	(.L_1938 - .L_1937)
.L_1937:
        /*0004*/ 	.word	0x00000082


	//----- nvinfo : EIATTR_KPARAM_INFO
	.align		4
.L_1938:
        /*0008*/ 	.byte	0x04, 0x17
        /*000a*/ 	.short	(.L_1940 - .L_1939)
.L_1939:
        /*000c*/ 	.word	0x00000000
        /*0010*/ 	.short	0x0002
        /*0012*/ 	.short	0x0008
        /*0014*/ 	.byte	0x00, 0xf0, 0x21, 0x00


	//----- nvinfo : EIATTR_KPARAM_INFO
	.align		4
.L_1940:
        /*0018*/ 	.byte	0x04, 0x17
        /*001a*/ 	.short	(.L_1942 - .L_1941)
.L_1941:
        /*001c*/ 	.word	0x00000000
        /*0020*/ 	.short	0x0001
        /*0022*/ 	.short	0x0004
        /*0024*/ 	.byte	0x00, 0xf0, 0x05, 0x00


	//----- nvinfo : EIATTR_KPARAM_INFO
	.align		4
.L_1942:
        /*0028*/ 	.byte	0x04, 0x17
        /*002a*/ 	.short	(.L_1944 - .L_1943)
.L_1943:
        /*002c*/ 	.word	0x00000000
        /*0030*/ 	.short	0x0000
        /*0032*/ 	.short	0x0000
        /*0034*/ 	.byte	0x00, 0xf0, 0x11, 0x00


	//----- nvinfo : EIATTR_SPARSE_MMA_MASK
	.align		4
.L_1944:
        /*0038*/ 	.byte	0x03, 0x50
        /*003a*/ 	.short	0x0000


	//----- nvinfo : EIATTR_MAXREG_COUNT
	.align		4
        /*003c*/ 	.byte	0x03, 0x1b
        /*003e*/ 	.short	0x00ff


	//----- nvinfo : EIATTR_MERCURY_ISA_VERSION
	.align		4
        /*0040*/ 	.byte	0x03, 0x5f
        /*0042*/ 	.short	0x0101


	//----- nvinfo : EIATTR_EXIT_INSTR_OFFSETS
	.align		4
        /*0044*/ 	.byte	0x04, 0x1c
        /*0046*/ 	.short	(.L_1946 - .L_1945)


	//   ....[0]....
.L_1945:
        /*0048*/ 	.word	0x00000170


	//   ....[1]....
        /*004c*/ 	.word	0x00000960


	//   ....[2]....
        /*0050*/ 	.word	0x000009c0


	//----- nvinfo : EIATTR_MAX_THREADS
	.align		4
.L_1946:
        /*0054*/ 	.byte	0x04, 0x05
        /*0056*/ 	.short	(.L_1948 - .L_1947)
.L_1947:
        /*0058*/ 	.word	0x00000080
        /*005c*/ 	.word	0x00000001
        /*0060*/ 	.word	0x00000001


	//----- nvinfo : EIATTR_CRS_STACK_SIZE
	.align		4
.L_1948:
        /*0064*/ 	.byte	0x04, 0x1e
        /*0066*/ 	.short	(.L_1950 - .L_1949)
.L_1949:
        /*0068*/ 	.word	0x00000000


	//----- nvinfo : EIATTR_CBANK_PARAM_SIZE
	.align		4
.L_1950:
        /*006c*/ 	.byte	0x03, 0x19
        /*006e*/ 	.short	0x0010


	//----- nvinfo : EIATTR_PARAM_CBANK
	.align		4
        /*0070*/ 	.byte	0x04, 0x0a
        /*0072*/ 	.short	(.L_1952 - .L_1951)
	.align		4
.L_1951:
        /*0074*/ 	.word	index@(.nv.constant0._ZN2at6native29vectorized_elementwise_kernelILi8ENS0_11FillFunctorIN3c1015Float8_e5m2fnuzEEESt5arrayIPcLm1EEEEviT0_T1_)
        /*0078*/ 	.short	0x0210
        /*007a*/ 	.short	0x0010


	//----- nvinfo : EIATTR_SW_WAR
	.align		4
.L_1952:
        /*007c*/ 	.byte	0x04, 0x36
        /*007e*/ 	.short	(.L_1954 - .L_1953)
.L_1953:
        /*0080*/ 	.word	0x00000008
.L_1954:


//--------------------- .nv.info._ZN2at6native18elementwise_kernelILi128ELi4EZNS0_15gpu_kernel_implINS0_11FillFunctorIN3c1011Float8_e5m2EEEEEvRNS_18TensorIteratorBaseERKT_EUliE_EEviT1_ --------------------------
	.section	.nv.info._ZN2at6native18elementwise_kernelILi128ELi4EZNS0_15gpu_kernel_implINS0_11FillFunctorIN3c1011Float8_e5m2EEEEEvRNS_18TensorIteratorBaseERKT_EUliE_EEviT1_,"",@"SHT_CUDA_INFO"
	.sectionflags	@""
	.align	4


	//----- nvinfo : EIATTR_CUDA_API_VERSION
	.align		4
        /*0000*/ 	.byte	0x04, 0x37
        /*0002*/ 	.short	(.L_1956 - .L_1955)
.L_1955:
        /*0004*/ 	.word	0x00000082


	//----- nvinfo : EIATTR_KPARAM_INFO
	.align		4
.L_1956:
        /*0008*/ 	.byte	0x04, 0x17
        /*000a*/ 	.short	(.L_1958 - .L_1957)
.L_1957:
        /*000c*/ 	.word	0x00000000
        /*0010*/ 	.short	0x0001
        /*0012*/ 	.short	0x0008
        /*0014*/ 	.byte	0x00, 0xf0, 0xc1, 0x06


	//----- nvinfo : EIATTR_KPARAM_INFO
	.align		4
.L_1958:
        /*0018*/ 	.byte	0x04, 0x17
        /*001a*/ 	.short	(.L_1960 - .L_1959)
.L_1959:
        /*001c*/ 	.word	0x00000000
        /*0020*/ 	.short	0x0000
        /*0022*/ 	.short	0x0000
        /*0024*/ 	.byte	0x00, 0xf0, 0x11, 0x00


	//----- nvinfo : EIATTR_SPARSE_MMA_MASK
	.align		4
.L_1960:
        /*0028*/ 	.byte	0x03, 0x50
        /*002a*/ 	.short	0x0000


	//----- nvinfo : EIATTR_MAXREG_COUNT
	.align		4
        /*002c*/ 	.byte	0x03, 0x1b
        /*002e*/ 	.short	0x0080


	//----- nvinfo : EIATTR_EXTERNS
	.align		4
        /*0030*/ 	.byte	0x04, 0x0f
        /*0032*/ 	.short	(.L_1962 - .L_1961)


	//   ....[0]....
	.align		4
.L_1961:
        /*0034*/ 	.word	index@(__assertfail)


	//----- nvinfo : EIATTR_MERCURY_ISA_VERSION
	.align		4
.L_1962:
        /*0038*/ 	.byte	0x03, 0x5f
        /*003a*/ 	.short	0x0101


	//----- nvinfo : EIATTR_SYSCALL_OFFSETS
	.align		4
        /*003c*/ 	.byte	0x04, 0x46
        /*003e*/ 	.short	(.L_1964 - .L_1963)


	//   ....[0]....
.L_1963:
        /*0040*/ 	.word	0x00002a70


	//   ....[1]....
        /*0044*/ 	.word	0x00005680


	//   ....[2]....
        /*0048*/ 	.word	0x00008280


	//   ....[3]....
        /*004c*/ 	.word	0x0000ae70


	//----- nvinfo : EIATTR_EXIT_INSTR_OFFSETS
	.align		4
.L_1964:
        /*0050*/ 	.byte	0x04, 0x1c
        /*0052*/ 	.short	(.L_1966 - .L_1965)


	//   ....[0]....
.L_1965:
        /*0054*/ 	.word	0x00008490


	//   ....[1]....
        /*0058*/ 	.word	0x000097c0


	//   ....[2]....
        /*005c*/ 	.word	0x000098a0


	//   ....[3]....
        /*0060*/ 	.word	0x000099e0


	//   ....[4]....
        /*0064*/ 	.word	0x00009ac0


	//   ....[5]....
        /*0068*/ 	.word	0x00009ba0


	//   ....[6]....
        /*006c*/ 	.word	0x00009cd0


	//   ....[7]....
        /*0070*/ 	.word	0x00009db0


	//   ....[8]....
        /*0074*/ 	.word	0x00009ef0


	//   ....[9]....
        /*0078*/ 	.word	0x00009fe0


	//   ....[10]....
        /*007c*/ 	.word	0x0000a0d0


	//   ....[11]....
        /*0080*/ 	.word	0x0000a240


	//   ....[12]....
        /*0084*/ 	.word	0x0000a340


	//   ....[13]....
        /*0088*/ 	.word	0x0000a550


	//   ....[14]....
        /*008c*/ 	.word	0x0000a570


	//   ....[15]....
        /*0090*/ 	.word	0x0000a650


	//   ....[16]....
        /*0094*/ 	.word	0x0000a7b0


	//   ....[17]....
        /*0098*/ 	.word	0x0000a9a0


	//   ....[18]....
        /*009c*/ 	.word	0x0000ab90


	//   ....[19]....
        /*00a0*/ 	.word	0x0000ad70


	//   ....[20]....
        /*00a4*/ 	.word	0x0000ae80


	//   ....[21]....
        /*00a8*/ 	.word	0x0000af60


	//   ....[22]....
        /*00ac*/ 	.word	0x0000b040


	//----- nvinfo : EIATTR_MAX_THREADS
	.align		4
.L_1966:
        /*00b0*/ 	.byte	0x04, 0x05
        /*00b2*/ 	.short	(.L_1968 - .L_1967)
.L_1967:
        /*00b4*/ 	.word	0x00000080
        /*00b8*/ 	.word	0x00000001
        /*00bc*/ 	.word	0x00000001


	//----- nvinfo : EIATTR_CRS_STACK_SIZE
	.align		4
.L_1968:
        /*00c0*/ 	.byte	0x04, 0x1e
        /*00c2*/ 	.short	(.L_1970 - .L_1969)
.L_1969:
        /*00c4*/ 	.word	0x00000000


	//----- nvinfo : EIATTR_CBANK_PARAM_SIZE
	.align		4
.L_1970:
        /*00c8*/ 	.byte	0x03, 0x19
        /*00ca*/ 	.short	0x01b8


	//----- nvinfo : EIATTR_PARAM_CBANK
	.align		4
        /*00cc*/ 	.byte	0x04, 0x0a
        /*00ce*/ 	.short	(.L_1972 - .L_1971)
	.align		4
.L_1971:
        /*00d0*/ 	.word	index@(.nv.constant0._ZN2at6native18elementwise_kernelILi128ELi4EZNS0_15gpu_kernel_implINS0_11FillFunctorIN3c1011Float8_e5m2EEEEEvRNS_18TensorIteratorBaseERKT_EUliE_EEviT1_)
        /*00d4*/ 	.short	0x0210
        /*00d6*/ 	.short	0x01b8


	//----- nvinfo : EIATTR_SW_WAR
	.align		4
.L_1972:
        /*00d8*/ 	.byte	0x04, 0x36
        /*00da*/ 	.short	(.L_1974 - .L_1973)
.L_1973:
        /*00dc*/ 	.word	0x00000008
.L_1974:


//--------------------- .nv.info._ZN2at6native27unrolled_elementwise_kernelINS0_11FillFunctorIN3c1011Float8_e5m2EEESt5arrayIPcLm1EELi4E23TrivialOffsetCalculatorILi0EjES9_ILi1EjENS0_6memory12LoadWithCastILi0EEENSC_13StoreWithCastILi1EEEEEviT_T0_T2_T3_T4_T5_ --------------------------
	.section	.nv.info._ZN2at6native27unrolled_elementwise_kernelINS0_11FillFunctorIN3c1011Float8_e5m2EEESt5arrayIPcLm1EELi4E23TrivialOffsetCalculatorILi0EjES9_ILi1EjENS0_6memory12LoadWithCastILi0EEENSC_13StoreWithCastILi1EEEEEviT_T0_T2_T3_T4_T5_,"",@"SHT_CUDA_INFO"
	.sectionflags	@""
	.align	4


	//----- nvinfo : EIATTR_CUDA_API_VERSION
	.align		4
        /*0000*/ 	.byte	0x04, 0x37
        /*0002*/ 	.short	(.L_1976 - .L_1975)
.L_1975:
        /*0004*/ 	.word	0x00000082


	//----- nvinfo : EIATTR_KPARAM_INFO
	.align		4
.L_1976:
        /*0008*/ 	.byte	0x04, 0x17
        /*000a*/ 	.short	(.L_1978 - .L_1977)
.L_1977:
        /*000c*/ 	.word	0x00000000
        /*0010*/ 	.short	0x0006
        /*0012*/ 	.short	0x001c
        /*0014*/ 	.byte	0x00, 0xf0, 0x21, 0x00


	//----- nvinfo : EIATTR_KPARAM_INFO
	.align		4
.L_1978:
        /*0018*/ 	.byte	0x04, 0x17
        /*001a*/ 	.short	(.L_1980 - .L_1979)
.L_1979:
        /*001c*/ 	.word	0x00000000
        /*0020*/ 	.short	0x0005
        /*0022*/ 	.short	0x0014
        /*0024*/ 	.byte	0x00, 0xf0, 0x21, 0x00


	//----- nvinfo : EIATTR_KPARAM_INFO
	.align		4
.L_1980:
        /*0028*/ 	.byte	0x04, 0x17
        /*002a*/ 	.short	(.L_1982 - .L_1981)
.L_1981:
        /*002c*/ 	.word	0x00000000
        /*0030*/ 	.short	0x0004
        /*0032*/ 	.short	0x0011
        /*0034*/ 	.byte	0x00, 0xf0, 0x05, 0x00


	//----- nvinfo : EIATTR_KPARAM_INFO
	.align		4
.L_1982:
        /*0038*/ 	.byte	0x04, 0x17
        /*003a*/ 	.short	(.L_1984 - .L_1983)
.L_1983:
        /*003c*/ 	.word	0x00000000
        /*0040*/ 	.short	0x0003
        /*0042*/ 	.short	0x0010
        /*0044*/ 	.byte	0x00, 0xf0, 0x05, 0x00


	//----- nvinfo : EIATTR_KPARAM_INFO
	.align		4
.L_1984:
        /*0048*/ 	.byte	0x04, 0x17
        /*004a*/ 	.short	(.L_1986 - .L_1985)
.L_1985:
        /*004c*/ 	.word	0x00000000
        /*0050*/ 	.short	0x0002
        /*0052*/ 	.short	0x0008
        /*0054*/ 	.byte	0x00, 0xf0, 0x21, 0x00


	//----- nvinfo : EIATTR_KPARAM_INFO
	.align		4
.L_1986:
        /*0058*/ 	.byte	0x04, 0x17
        /*005a*/ 	.short	(.L_1988 - .L_1987)
.L_1987:
        /*005c*/ 	.word	0x00000000
        /*0060*/ 	.short	0x0001
        /*0062*/ 	.short	0x0004
        /*0064*/ 	.byte	0x00, 0xf0, 0x05, 0x00


	//----- nvinfo : EIATTR_KPARAM_INFO
	.align		4
.L_1988:
        /*0068*/ 	.byte	0x04, 0x17
        /*006a*/ 	.short	(.L_1990 - .L_1989)
.L_1989:
        /*006c*/ 	.word	0x00000000
        /*0070*/ 	.short	0x0000
        /*0072*/ 	.short	0x0000
        /*0074*/ 	.byte	0x00, 0xf0, 0x11, 0x00


	//----- nvinfo : EIATTR_SPARSE_MMA_MASK
	.align		4
.L_1990:
        /*0078*/ 	.byte	0x03, 0x50
        /*007a*/ 	.short	0x0000


	//----- nvinfo : EIATTR_MAXREG_COUNT
	.align		4
        /*007c*/ 	.byte	0x03, 0x1b
        /*007e*/ 	.short	0x00ff


	//----- nvinfo : EIATTR_EXTERNS
	.align		4
        /*0080*/ 	.byte	0x04, 0x0f
        /*0082*/ 	.short	(.L_1992 - .L_1991)


	//   ....[0]....
	.align		4
.L_1991:
        /*0084*/ 	.word	index@(__assertfail)


	//----- nvinfo : EIATTR_MERCURY_ISA_VERSION
	.align		4
.L_1992:
        /*0088*/ 	.byte	0x03, 0x5f
        /*008a*/ 	.short	0x0101


	//----- nvinfo : EIATTR_SYSCALL_OFFSETS
	.align		4
        /*008c*/ 	.byte	0x04, 0x46
        /*008e*/ 	.short	(.L_1994 - .L_1993)


	//   ....[0]....
.L_1993:
        /*0090*/ 	.word	0x00001960


	//   ....[1]....
        /*0094*/ 	.word	0x00003410


	//   ....[2]....
        /*0098*/ 	.word	0x00004eb0


	//   ....[3]....
        /*009c*/ 	.word	0x00006950


	//----- nvinfo : EIATTR_EXIT_INSTR_OFFSETS
	.align		4
.L_1994:
        /*00a0*/ 	.byte	0x04, 0x1c
        /*00a2*/ 	.short	(.L_1996 - .L_1995)


	//   ....[0]....
.L_1995:
        /*00a4*/ 	.word	0x000050b0


	//   ....[1]....
        /*00a8*/ 	.word	0x000052a0


	//   ....[2]....
        /*00ac*/ 	.word	0x00005380


	//   ....[3]....
        /*00b0*/ 	.word	0x000054c0


	//   ....[4]....
        /*00b4*/ 	.word	0x000055a0


	//   ....[5]....
        /*00b8*/ 	.word	0x00005680


	//   ....[6]....
        /*00bc*/ 	.word	0x000057b0


	//   ....[7]....
        /*00c0*/ 	.word	0x00005890


	//   ....[8]....
        /*00c4*/ 	.word	0x000059d0


	//   ....[9]....
        /*00c8*/ 	.word	0x00005ac0


	//   ....[10]....
        /*00cc*/ 	.word	0x00005bb0


	//   ....[11]....
        /*00d0*/ 	.word	0x00005d20


	//   ....[12]....
        /*00d4*/ 	.word	0x00005e20


	//   ....[13]....
        /*00d8*/ 	.word	0x00006030


	//   ....[14]....
        /*00dc*/ 	.word	0x00006050


	//   ....[15]....
        /*00e0*/ 	.word	0x00006130


	//   ....[16]....
        /*00e4*/ 	.word	0x00006290


	//   ....[17]....
        /*00e8*/ 	.word	0x00006480


	//   ....[18]....
        /*00ec*/ 	.word	0x00006670


	//   ....[19]....
        /*00f0*/ 	.word	0x00006850


	//   ....[20]....
        /*00f4*/ 	.word	0x00006960


	//   ....[21]....
        /*00f8*/ 	.word	0x00006a40


	//   ....[22]....
        /*00fc*/ 	.word	0x00006b20


	//----- nvinfo : EIATTR_MAX_THREADS
	.align		4
.L_1996:
        /*0100*/ 	.byte	0x04, 0x05
        /*0102*/ 	.short	(.L_1998 - .L_1997)
.L_1997:
        /*0104*/ 	.word	0x00000080
        /*0108*/ 	.word	0x00000001
        /*010c*/ 	.word	0x00000001


	//----- nvinfo : EIATTR_CRS_STACK_SIZE
	.align		4
.L_1998:
        /*0110*/ 	.byte	0x04, 0x1e
        /*0112*/ 	.short	(.L_2000 - .L_1999)
.L_1999:
        /*0114*/ 	.word	0x00000000


	//----- nvinfo : EIATTR_CBANK_PARAM_SIZE
	.align		4
.L_2000:
        /*0118*/ 	.byte	0x03, 0x19
        /*011a*/ 	.short	0x0024


	//----- nvinfo : EIATTR_PARAM_CBANK
	.align		4
        /*011c*/ 	.byte	0x04, 0x0a
        /*011e*/ 	.short	(.L_2002 - .L_2001)
	.align		4
.L_2001:
        /*0120*/ 	.word	index@(.nv.constant0._ZN2at6native27unrolled_elementwise_kernelINS0_11FillFunctorIN3c1011Float8_e5m2EEESt5arrayIPcLm1EELi4E23TrivialOffsetCalculatorILi0EjES9_ILi1EjENS0_6memory12LoadWithCastILi0EEENSC_13StoreWithCastILi1EEEEEviT_T0_T2_T3_T4_T5_)
        /*0124*/ 	.short	0x0210
        /*0126*/ 	.short	0x0024


	//----- nvinfo : EIATTR_SW_WAR
	.align		4
.L_2002:
        /*0128*/ 	.byte	0x04, 0x36
        /*012a*/ 	.short	(.L_2004 - .L_2003)
.L_2003:
        /*012c*/ 	.word	0x00000008
.L_2004:


//--------------------- .nv.info._ZN2at6native18elementwise_kernelILi128ELi4EZNS0_22gpu_kernel_impl_nocastINS0_11FillFunctorIN3c1011Float8_e5m2EEEEEvRNS_18TensorIteratorBaseERKT_EUliE_EEviT1_ --------------------------
	.section	.nv.info._ZN2at6native18elementwise_kernelILi128ELi4EZNS0_22gpu_kernel_impl_nocastINS0_11FillFunctorIN3c1011Float8_e5m2EEEEEvRNS_18TensorIteratorBaseERKT_EUliE_EEviT1_,"",@"SHT_CUDA_INFO"
	.sectionflags	@""
	.align	4


	//----- nvinfo : EIATTR_CUDA_API_VERSION
	.align		4
        /*0000*/ 	.byte	0x04, 0x37
        /*0002*/ 	.short	(.L_2006 - .L_2005)
.L_2005:
        /*0004*/ 	.word	0x00000082


	//----- nvinfo : EIATTR_KPARAM_INFO
	.align		4
.L_2006:
        /*0008*/ 	.byte	0x04, 0x17
        /*000a*/ 	.short	(.L_2008 - .L_2007)
.L_2007:
        /*000c*/ 	.word	0x00000000
        /*0010*/ 	.short	0x0001
        /*0012*/ 	.short	0x0008
        /*0014*/ 	.byte	0x00, 0xf0, 0xc1, 0x06


	//----- nvinfo : EIATTR_KPARAM_INFO
	.align		4
.L_2008:
        /*0018*/ 	.byte	0x04, 0x17
        /*001a*/ 	.short	(.L_2010 - .L_2009)
.L_2009:
        /*001c*/ 	.word	0x00000000
        /*0020*/ 	.short	0x0000
        /*0022*/ 	.short	0x0000
        /*0024*/ 	.byte	0x00, 0xf0, 0x11, 0x00


	//----- nvinfo : EIATTR_SPARSE_MMA_MASK
	.align		4
.L_2010:
        /*0028*/ 	.byte	0x03, 0x50
        /*002a*/ 	.short	0x0000


	//----- nvinfo : EIATTR_MAXREG_COUNT
	.align		4
        /*002c*/ 	.byte	0x03, 0x1b
        /*002e*/ 	.short	0x0080


	//----- nvinfo : EIATTR_MERCURY_ISA_VERSION
	.align		4
        /*0030*/ 	.byte	0x03, 0x5f
        /*0032*/ 	.short	0x0101


	//----- nvinfo : EIATTR_EXIT_INSTR_OFFSETS
	.align		4
        /*0034*/ 	.byte	0x04, 0x1c
        /*0036*/ 	.short	(.L_2012 - .L_2011)


	//   ....[0]....
.L_2011:
        /*0038*/ 	.word	0x000035d0


	//   ....[1]....
        /*003c*/ 	.word	0x00004740


	//   ....[2]....
        /*0040*/ 	.word	0x00004810


	//   ....[3]....
        /*0044*/ 	.word	0x00004840


	//----- nvinfo : EIATTR_MAX_THREADS
	.align		4
.L_2012:
        /*0048*/ 	.byte	0x04, 0x05
        /*004a*/ 	.short	(.L_2014 - .L_2013)
.L_2013:
        /*004c*/ 	.word	0x00000080
        /*0050*/ 	.word	0x00000001
        /*0054*/ 	.word	0x00000001


	//----- nvinfo : EIATTR_CRS_STACK_SIZE
	.align		4
.L_2014:
        /*0058*/ 	.byte	0x04, 0x1e
        /*005a*/ 	.short	(.L_2016 - .L_2015)
.L_2015:
        /*005c*/ 	.word	0x00000000


	//----- nvinfo : EIATTR_CBANK_PARAM_SIZE
	.align		4
.L_2016:
        /*0060*/ 	.byte	0x03, 0x19
        /*0062*/ 	.short	0x01b8


	//----- nvinfo : EIATTR_PARAM_CBANK
	.align		4
        /*0064*/ 	.byte	0x04, 0x0a
        /*0066*/ 	.short	(.L_2018 - .L_2017)
	.align		4
.L_2017:
        /*0068*/ 	.word	index@(.nv.constant0._ZN2at6native18elementwise_kernelILi128ELi4EZNS0_22gpu_kernel_impl_nocastINS0_11FillFunctorIN3c1011Float8_e5m2EEEEEvRNS_18TensorIteratorBaseERKT_EUliE_EEviT1_)
        /*006c*/ 	.short	0x0210
        /*006e*/ 	.short	0x01b8


	//----- nvinfo : EIATTR_SW_WAR
	.align		4
.L_2018:
        /*0070*/ 	.byte	0x04, 0x36
        /*0072*/ 	.short	(.L_2020 - .L_2019)
.L_2019:
        /*0074*/ 	.word	0x00000008
.L_2020:


//--------------------- .nv.info._ZN2at6native27unrolled_elementwise_kernelINS0_11FillFunctorIN3c1011Float8_e5m2EEESt5arrayIPcLm1EELi4E23TrivialOffsetCalculatorILi0EjES9_ILi1EjENS0_6memory15LoadWithoutCastENSC_16StoreWithoutCastEEEviT_T0_T2_T3_T4_T5_ --------------------------
	.section	.nv.info._ZN2at6native27unrolled_elementwise_kernelINS0_11FillFunctorIN3c1011Float8_e5m2EEESt5arrayIPcLm1EELi4E23TrivialOffsetCalculatorILi0EjES9_ILi1EjENS0_6memory15LoadWithoutCastENSC_16StoreWithoutCastEEEviT_T0_T2_T3_T4_T5_,"",@"SHT_CUDA_INFO"
	.sectionflags	@""
	.align	4


	//----- nvinfo : EIATTR_CUDA_API_VERSION
	.align		4
        /*0000*/ 	.byte	0x04, 0x37
        /*0002*/ 	.short	(.L_2022 - .L_2021)
.L_2021:
        /*0004*/ 	.word	0x00000082


	//----- nvinfo : EIATTR_KPARAM_INFO
	.align		4
.L_2022:
        /*0008*/ 	.byte	0x04, 0x17
        /*000a*/ 	.short	(.L_2024 - .L_2023)
.L_2023:
        /*000c*/ 	.word	0x00000000
        /*0010*/ 	.short	0x0006
        /*0012*/ 	.short	0x0013
        /*0014*/ 	.byte	0x00, 0xf0, 0x05, 0x00


	//----- nvinfo : EIATTR_KPARAM_INFO
	.align		4
.L_2024:
        /*0018*/ 	.byte	0x04, 0x17
        /*001a*/ 	.short	(.L_2026 - .L_2025)
.L_2025:
        /*001c*/ 	.word	0x00000000
        /*0020*/ 	.short	0x0005
        /*0022*/ 	.short	0x0012
        /*0024*/ 	.byte	0x00, 0xf0, 0x05, 0x00


	//----- nvinfo : EIATTR_KPARAM_INFO
	.align		4
.L_2026:
        /*0028*/ 	.byte	0x04, 0x17
        /*002a*/ 	.short	(.L_2028 - .L_2027)
.L_2027:
        /*002c*/ 	.word	0x00000000
        /*0030*/ 	.short	0x0004
        /*0032*/ 	.short	0x0011
        /*0034*/ 	.byte	0x00, 0xf0, 0x05, 0x00


	//----- nvinfo : EIATTR_KPARAM_INFO
	.align		4
.L_2028:
        /*0038*/ 	.byte	0x04, 0x17
        /*003a*/ 	.short	(.L_2030 - .L_2029)
.L_2029:
        /*003c*/ 	.word	0x00000000
        /*0040*/ 	.short	0x0003
        /*0042*/ 	.short	0x0010
        /*0044*/ 	.byte	0x00, 0xf0, 0x05, 0x00


	//----- nvinfo : EIATTR_KPARAM_INFO
	.align		4
.L_2030:
        /*0048*/ 	.byte	0x04, 0x17
        /*004a*/ 	.short	(.L_2032 - .L_2031)
.L_2031:
        /*004c*/ 	.word	0x00000000
        /*0050*/ 	.short	0x0002
        /*0052*/ 	.short	0x0008
        /*0054*/ 	.byte	0x00, 0xf0, 0x21, 0x00


	//----- nvinfo : EIATTR_KPARAM_INFO
	.align		4
.L_2032:
        /*0058*/ 	.byte	0x04, 0x17
        /*005a*/ 	.short	(.L_2034 - .L_2033)
.L_2033:
        /*005c*/ 	.word	0x00000000
        /*0060*/ 	.short	0x0001
        /*0062*/ 	.short	0x0004
        /*0064*/ 	.byte	0x00, 0xf0, 0x05, 0x00


	//----- nvinfo : EIATTR_KPARAM_INFO
	.align		4
.L_2034:
        /*0068*/ 	.byte	0x04, 0x17
        /*006a*/ 	.short	(.L_2036 - .L_2035)
.L_2035:
        /*006c*/ 	.word	0x00000000
        /*0070*/ 	.short	0x0000
        /*0072*/ 	.short	0x0000
        /*0074*/ 	.byte	0x00, 0xf0, 0x11, 0x00


	//----- nvinfo : EIATTR_SPARSE_MMA_MASK
	.align		4
.L_2036:
        /*0078*/ 	.byte	0x03, 0x50
        /*007a*/ 	.short	0x0000


	//----- nvinfo : EIATTR_MAXREG_COUNT
	.align		4
        /*007c*/ 	.byte	0x03, 0x1b
        /*007e*/ 	.short	0x00ff


	//----- nvinfo : EIATTR_MERCURY_ISA_VERSION
	.align		4
        /*0080*/ 	.byte	0x03, 0x5f
        /*0082*/ 	.short	0x0101


	//----- nvinfo : EIATTR_EXIT_INSTR_OFFSETS
	.align		4
        /*0084*/ 	.byte	0x04, 0x1c
        /*0086*/ 	.short	(.L_2038 - .L_2037)


	//   ....[0]....
.L_2037:
        /*0088*/ 	.word	0x000001f0


	//   ....[1]....
        /*008c*/ 	.word	0x00000250


	//----- nvinfo : EIATTR_MAX_THREADS
	.align		4
.L_2038:
        /*0090*/ 	.byte	0x04, 0x05
        /*0092*/ 	.short	(.L_2040 - .L_2039)
.L_2039:
        /*0094*/ 	.word	0x00000080
        /*0098*/ 	.word	0x00000001
        /*009c*/ 	.word	0x00000001


	//----- nvinfo : EIATTR_CRS_STACK_SIZE
	.align		4
.L_2040:
        /*00a0*/ 	.byte	0x04, 0x1e
        /*00a2*/ 	.short	(.L_2042 - .L_2041)
.L_2041:
        /*00a4*/ 	.word	0x00000000


	//----- nvinfo : EIATTR_CBANK_PARAM_SIZE
	.align		4
.L_2042:
        /*00a8*/ 	.byte	0x03, 0x19
        /*00aa*/ 	.short	0x0014


	//----- nvinfo : EIATTR_PARAM_CBANK
	.align		4
        /*00ac*/ 	.byte	0x04, 0x0a
        /*00ae*/ 	.short	(.L_2044 - .L_2043)
	.align		4
.L_2043:
        /*00b0*/ 	.word	index@(.nv.constant0._ZN2at6native27unrolled_elementwise_kernelINS0_11FillFunctorIN3c1011Float8_e5m2EEESt5arrayIPcLm1EELi4E23TrivialOffsetCalculatorILi0EjES9_ILi1EjENS0_6memory15LoadWithoutCastENSC_16StoreWithoutCastEEEviT_T0_T2_T3_T4_T5_)
        /*00b4*/ 	.short	0x0210
        /*00b6*/ 	.short	0x0014


	//----- nvinfo : EIATTR_SW_WAR
	.align		4
.L_2044:
        /*00b8*/ 	.byte	0x04, 0x36
        /*00ba*/ 	.short	(.L_2046 - .L_2045)
.L_2045:
        /*00bc*/ 	.word	0x00000008
.L_2046:


//--------------------- .nv.info._ZN2at6native29vectorized_elementwise_kernelILi2ENS0_11FillFunctorIN3c1011Float8_e5m2EEESt5arrayIPcLm1EEEEviT0_T1_ --------------------------
	.section	.nv.info._ZN2at6native29vectorized_elementwise_kernelILi2ENS0_11FillFunctorIN3c1011Float8_e5m2EEESt5arrayIPcLm1EEEEviT0_T1_,"",@"SHT_CUDA_INFO"
	.sectionflags	@""
	.align	4


	//----- nvinfo : EIATTR_CUDA_API_VERSION
	.align		4
        /*0000*/ 	.byte	0x04, 0x37
        /*0002*/ 	.short	(.L_2048 - .L_2047)
.L_2047:
        /*0004*/ 	.word	0x00000082


	//----- nvinfo : EIATTR_KPARAM_INFO
	.align		4
.L_2048:
        /*0008*/ 	.byte	0x04, 0x17
        /*000a*/ 	.short	(.L_2050 - .L_2049)
.L_2049:
        /*000c*/ 	.word	0x00000000
        /*0010*/ 	.short	0x0002
        /*0012*/ 	.short	0x0008
        /*0014*/ 	.byte	0x00, 0xf0, 0x21, 0x00


	//----- nvinfo : EIATTR_KPARAM_INFO
	.align		4
.L_2050:
        /*0018*/ 	.byte	0x04, 0x17
        /*001a*/ 	.short	(.L_2052 - .L_2051)
.L_2051:
        /*001c*/ 	.word	0x00000000
        /*0020*/ 	.short	0x0001
        /*0022*/ 	.short	0x0004
        /*0024*/ 	.byte	0x00, 0xf0, 0x05, 0x00


	//----- nvinfo : EIATTR_KPARAM_INFO
	.align		4
.L_2052:
        /*0028*/ 	.byte	0x04, 0x17
        /*002a*/ 	.short	(.L_2054 - .L_2053)
.L_2053:
        /*002c*/ 	.word	0x00000000
        /*0030*/ 	.short	0x0000
        /*0032*/ 	.short	0x0000
        /*0034*/ 	.byte	0x00, 0xf0, 0x11, 0x00


	//----- nvinfo : EIATTR_SPARSE_MMA_MASK
	.align		4
.L_2054:
        /*0038*/ 	.byte	0x03, 0x50
        /*003a*/ 	.short	0x0000


	//----- nvinfo : EIATTR_MAXREG_COUNT
	.align		4
        /*003c*/ 	.byte	0x03, 0x1b
        /*003e*/ 	.short	0x00ff


	//----- nvinfo : EIATTR_MERCURY_ISA_VERSION
	.align		4
        /*0040*/ 	.byte	0x03, 0x5f
        /*0042*/ 	.short	0x0101


	//----- nvinfo : EIATTR_EXIT_INSTR_OFFSETS
	.align		4
        /*0044*/ 	.byte	0x04, 0x1c
        /*0046*/ 	.short	(.L_2056 - .L_2055)


	//   ....[0]....
.L_2055:
        /*0048*/ 	.word	0x00000190


	//   ....[1]....
        /*004c*/ 	.word	0x00000980


	//   ....[2]....
        /*0050*/ 	.word	0x000009e0


	//----- nvinfo : EIATTR_MAX_THREADS
	.align		4
.L_2056:
        /*0054*/ 	.byte	0x04, 0x05
        /*0056*/ 	.short	(.L_2058 - .L_2057)
.L_2057:
        /*0058*/ 	.word	0x00000080
        /*005c*/ 	.word	0x00000001
        /*0060*/ 	.word	0x00000001


	//----- nvinfo : EIATTR_CRS_STACK_SIZE
	.align		4
.L_2058:
        /*0064*/ 	.byte	0x04, 0x1e
        /*0066*/ 	.short	(.L_2060 - .L_2059)
.L_2059:
        /*0068*/ 	.word	0x00000000


	//----- nvinfo : EIATTR_CBANK_PARAM_SIZE
	.align		4
.L_2060:
        /*006c*/ 	.byte	0x03, 0x19
        /*006e*/ 	.short	0x0010


	//----- nvinfo : EIATTR_PARAM_CBANK
	.align		4
        /*0070*/ 	.byte	0x04, 0x0a
        /*0072*/ 	.short	(.L_2062 - .L_2061)
	.align		4
.L_2061:
        /*0074*/ 	.word	index@(.nv.constant0._ZN2at6native29vectorized_elementwise_kernelILi2ENS0_11FillFunctorIN3c1011Float8_e5m2EEESt5arrayIPcLm1EEEEviT0_T1_)
        /*0078*/ 	.short	0x0210
        /*007a*/ 	.short	0x0010


	//----- nvinfo : EIATTR_SW_WAR
	.align		4
.L_2062:
        /*007c*/ 	.byte	0x04, 0x36
        /*007e*/ 	.short	(.L_2064 - .L_2063)
.L_2063:
        /*0080*/ 	.word	0x00000008
.L_2064:


//--------------------- .nv.info._ZN2at6native29vectorized_elementwise_kernelILi4ENS0_11FillFunctorIN3c1011Float8_e5m2EEESt5arrayIPcLm1EEEEviT0_T1_ --------------------------
	.section	.nv.info._ZN2at6native29vectorized_elementwise_kernelILi4ENS0_11FillFunctorIN3c1011Float8_e5m2EEESt5arrayIPcLm1EEEEviT0_T1_,"",@"SHT_CUDA_INFO"
	.sectionflags	@""
	.align	4


	//----- nvinfo : EIATTR_CUDA_API_VERSION
	.align		4
        /*0000*/ 	.byte	0x04, 0x37
        /*0002*/ 	.short	(.L_2066 - .L_2065)
.L_2065:
        /*0004*/ 	.word	0x00000082


	//----- nvinfo : EIATTR_KPARAM_INFO
	.align		4
.L_2066:
        /*0008*/ 	.byte	0x04, 0x17
        /*000a*/ 	.short	(.L_2068 - .L_2067)
.L_2067:
        /*000c*/ 	.word	0x00000000
        /*0010*/ 	.short	0x0002
        /*0012*/ 	.short	0x0008
        /*0014*/ 	.byte	0x00, 0xf0, 0x21, 0x00


	//----- nvinfo : EIATTR_KPARAM_INFO
	.align		4
.L_2068:
        /*0018*/ 	.byte	0x04, 0x17
        /*001a*/ 	.short	(.L_2070 - .L_2069)
.L_2069:
        /*001c*/ 	.word	0x00000000
        /*0020*/ 	.short	0x0001
        /*0022*/ 	.short	0x0004
        /*0024*/ 	.byte	0x00, 0xf0, 0x05, 0x00


	//----- nvinfo : EIATTR_KPARAM_INFO
	.align		4
.L_2070:
        /*0028*/ 	.byte	0x04, 0x17
        /*002a*/ 	.short	(.L_2072 - .L_2071)
.L_2071:
        /*002c*/ 	.word	0x00000000
        /*0030*/ 	.short	0x0000
        /*0032*/ 	.short	0x0000
        /*0034*/ 	.byte	0x00, 0xf0, 0x11, 0x00


	//----- nvinfo : EIATTR_SPARSE_MMA_MASK
	.align		4
.L_2072:
        /*0038*/ 	.byte	0x03, 0x50
        /*003a*/ 	.short	0x0000


	//----- nvinfo : EIATTR_MAXREG_COUNT
	.align		4
        /*003c*/ 	.byte	0x03, 0x1b
        /*003e*/ 	.short	0x00ff


	//----- nvinfo : EIATTR_MERCURY_ISA_VERSION
	.align		4
        /*0040*/ 	.byte	0x03, 0x5f
        /*0042*/ 	.short	0x0101


	//----- nvinfo : EIATTR_EXIT_INSTR_OFFSETS
	.align		4
        /*0044*/ 	.byte	0x04, 0x1c
        /*0046*/ 	.short	(.L_2074 - .L_2073)


	//   ....[0]....
.L_2073:
        /*0048*/ 	.word	0x00000170


	//   ....[1]....
        /*004c*/ 	.word	0x00000960


	//   ....[2]....
        /*0050*/ 	.word	0x000009c0


	//----- nvinfo : EIATTR_MAX_THREADS
	.align		4
.L_2074:
        /*0054*/ 	.byte	0x04, 0x05
        /*0056*/ 	.short	(.L_2076 - .L_2075)
.L_2075:
        /*0058*/ 	.word	0x00000080
        /*005c*/ 	.word	0x00000001
        /*0060*/ 	.word	0x00000001


	//----- nvinfo : EIATTR_CRS_STACK_SIZE
	.align		4
.L_2076:
        /*0064*/ 	.byte	0x04, 0x1e
        /*0066*/ 	.short	(.L_2078 - .L_2077)
.L_2077:
        /*0068*/ 	.word	0x00000000


	//----- nvinfo : EIATTR_CBANK_PARAM_SIZE
	.align		4
.L_2078:
        /*006c*/ 	.byte	0x03, 0x19
        /*006e*/ 	.short	0x0010


	//----- nvinfo : EIATTR_PARAM_CBANK
	.align		4
        /*0070*/ 	.byte	0x04, 0x0a
        /*0072*/ 	.short	(.L_2080 - .L_2079)
	.align		4
.L_2079:
        /*0074*/ 	.word	index@(.nv.constant0._ZN2at6native29vectorized_elementwise_kernelILi4ENS0_11FillFunctorIN3c1011Float8_e5m2EEESt5arrayIPcLm1EEEEviT0_T1_)
        /*0078*/ 	.short	0x0210
        /*007a*/ 	.short	0x0010


	//----- nvinfo : EIATTR_SW_WAR
	.align		4
.L_2080:
        /*007c*/ 	.byte	0x04, 0x36
        /*007e*/ 	.short	(.L_2082 - .L_2081)
.L_2081:
        /*0080*/ 	.word	0x00000008
.L_2082:


//--------------------- .nv.info._ZN2at6native29vectorized_elementwise_kernelILi8ENS0_11FillFunctorIN3c1011Float8_e5m2EEESt5arrayIPcLm1EEEEviT0_T1_ --------------------------
	.section	.nv.info._ZN2at6native29vectorized_elementwise_kernelILi8ENS0_11FillFunctorIN3c1011Float8_e5m2EEESt5arrayIPcLm1EEEEviT0_T1_,"",@"SHT_CUDA_INFO"
	.sectionflags	@""
	.align	4


	//----- nvinfo : EIATTR_CUDA_API_VERSION
	.align		4
        /*0000*/ 	.byte	0x04, 0x37
        /*0002*/ 	.short	(.L_2084 - .L_2083)
.L_2083:
        /*0004*/ 	.word	0x00000082


	//----- nvinfo : EIATTR_KPARAM_INFO
	.align		4
.L_2084:
        /*0008*/ 	.byte	0x04, 0x17
        /*000a*/ 	.short	(.L_2086 - .L_2085)
.L_2085:
        /*000c*/ 	.word	0x00000000
        /*0010*/ 	.short	0x0002
        /*0012*/ 	.short	0x0008
        /*0014*/ 	.byte	0x00, 0xf0, 0x21, 0x00


	//----- nvinfo : EIATTR_KPARAM_INFO
	.align		4
.L_2086:
        /*0018*/ 	.byte	0x04, 0x17
        /*001a*/ 	.short	(.L_2088 - .L_2087)
.L_2087:
        /*001c*/ 	.word	0x00000000
        /*0020*/ 	.short	0x0001
        /*0022*/ 	.short	0x0004
        /*0024*/ 	.byte	0x00, 0xf0, 0x05, 0x00


	//----- nvinfo : EIATTR_KPARAM_INFO
	.align		4
.L_2088:
        /*0028*/ 	.byte	0x04, 0x17
        /*002a*/ 	.short	(.L_2090 - .L_2089)
.L_2089:
        /*002c*/ 	.word	0x00000000
        /*0030*/ 	.short	0x0000
        /*0032*/ 	.short	0x0000
        /*0034*/ 	.byte	0x00, 0xf0, 0x11, 0x00


	//----- nvinfo : EIATTR_SPARSE_MMA_MASK
	.align		4
.L_2090:
        /*0038*/ 	.byte	0x03, 0x50
        /*003a*/ 	.short	0x0000


	//----- nvinfo : EIATTR_MAXREG_COUNT
	.align		4
        /*003c*/ 	.byte	0x03, 0x1b
        /*003e*/ 	.short	0x00ff


	//----- nvinfo : EIATTR_MERCURY_ISA_VERSION
	.align		4
        /*0040*/ 	.byte	0x03, 0x5f
        /*0042*/ 	.short	0x0101


	//----- nvinfo : EIATTR_EXIT_INSTR_OFFSETS
	.align		4
        /*0044*/ 	.byte	0x04, 0x1c
        /*0046*/ 	.short	(.L_2092 - .L_2091)


	//   ....[0]....
.L_2091:
        /*0048*/ 	.word	0x00000170


	//   ....[1]....
        /*004c*/ 	.word	0x00000960


	//   ....[2]....
        /*0050*/ 	.word	0x000009c0


	//----- nvinfo : EIATTR_MAX_THREADS
	.align		4
.L_2092:
        /*0054*/ 	.byte	0x04, 0x05
        /*0056*/ 	.short	(.L_2094 - .L_2093)
.L_2093:
        /*0058*/ 	.word	0x00000080
        /*005c*/ 	.word	0x00000001
        /*0060*/ 	.word	0x00000001


	//----- nvinfo : EIATTR_CRS_STACK_SIZE
	.align		4
.L_2094:
        /*0064*/ 	.byte	0x04, 0x1e
        /*0066*/ 	.short	(.L_2096 - .L_2095)
.L_2095:
        /*0068*/ 	.word	0x00000000


	//----- nvinfo : EIATTR_CBANK_PARAM_SIZE
	.align		4
.L_2096:
        /*006c*/ 	.byte	0x03, 0x19
        /*006e*/ 	.short	0x0010


	//----- nvinfo : EIATTR_PARAM_CBANK
	.align		4
        /*0070*/ 	.byte	0x04, 0x0a
        /*0072*/ 	.short	(.L_2098 - .L_2097)
	.align		4
.L_2097:
        /*0074*/ 	.word	index@(.nv.constant0._ZN2at6native29vectorized_elementwise_kernelILi8ENS0_11FillFunctorIN3c1011Float8_e5m2EEESt5arrayIPcLm1EEEEviT0_T1_)
        /*0078*/ 	.short	0x0210
        /*007a*/ 	.short	0x0010


	//----- nvinfo : EIATTR_SW_WAR
	.align		4
.L_2098:
        /*007c*/ 	.byte	0x04, 0x36
        /*007e*/ 	.short	(.L_2100 - .L_2099)
.L_2099:
        /*0080*/ 	.word	0x00000008
.L_2100:


//--------------------- .nv.info._ZN2at6native18elementwise_kernelILi128ELi4EZNS0_15gpu_kernel_implINS0_11FillFunctorIN3c108BFloat16EEEEEvRNS_18TensorIteratorBaseERKT_EUliE_EEviT1_ --------------------------
	.section	.nv.info._ZN2at6native18elementwise_kernelILi128ELi4EZNS0_15gpu_kernel_implINS0_11FillFunctorIN3c108BFloat16EEEEEvRNS_18TensorIteratorBaseERKT_EUliE_EEviT1_,"",@"SHT_CUDA_INFO"
	.sectionflags	@""
	.align	4


	//----- nvinfo : EIATTR_CUDA_API_VERSION
	.align		4
        /*0000*/ 	.byte	0x04, 0x37
        /*0002*/ 	.short	(.L_2102 - .L_2101)
.L_2101:
        /*0004*/ 	.word	0x00000082


	//----- nvinfo : EIATTR_KPARAM_INFO
	.align		4
.L_2102:
        /*0008*/ 	.byte	0x04, 0x17
        /*000a*/ 	.short	(.L_2104 - .L_2103)
.L_2103:
        /*000c*/ 	.word	0x00000000
        /*0010*/ 	.short	0x0001
        /*0012*/ 	.short	0x0008
        /*0014*/ 	.byte	0x00, 0xf0, 0xc1, 0x06


	//----- nvinfo : EIATTR_KPARAM_INFO
	.align		4
.L_2104:
        /*0018*/ 	.byte	0x04, 0x17
        /*001a*/ 	.short	(.L_2106 - .L_2105)
.L_2105:
        /*001c*/ 	.word	0x00000000
        /*0020*/ 	.short	0x0000
        /*0022*/ 	.short	0x0000
        /*0024*/ 	.byte	0x00, 0xf0, 0x11, 0x00


	//----- nvinfo : EIATTR_SPARSE_MMA_MASK
	.align		4
.L_2106:
        /*0028*/ 	.byte	0x03, 0x50
        /*002a*/ 	.short	0x0000


	//----- nvinfo : EIATTR_MAXREG_COUNT
	.align		4
        /*002c*/ 	.byte	0x03, 0x1b
        /*002e*/ 	.short	0x0080


	//----- nvinfo : EIATTR_EXTERNS
	.align		4
        /*0030*/ 	.byte	0x04, 0x0f
        /*0032*/ 	.short	(.L_2108 - .L_2107)


	//   ....[0]....
	.align		4
.L_2107:
        /*0034*/ 	.word	index@(__assertfail)


	//----- nvinfo : EIATTR_MERCURY_ISA_VERSION
	.align		4
.L_2108:
        /*0038*/ 	.byte	0x03, 0x5f
        /*003a*/ 	.short	0x0101


	//----- nvinfo : EIATTR_SYSCALL_OFFSETS
	.align		4
        /*003c*/ 	.byte	0x04, 0x46
        /*003e*/ 	.short	(.L_2110 - .L_2109)


	//   ....[0]....
.L_2109:
        /*0040*/ 	.word	0x00002050


	//   ....[1]....
        /*0044*/ 	.word	0x00004100


	//   ....[2]....
        /*0048*/ 	.word	0x000061a0


	//   ....[3]....
        /*004c*/ 	.word	0x00008230


	//----- nvinfo : EIATTR_EXIT_INSTR_OFFSETS
	.align		4
.L_2110:
        /*0050*/ 	.byte	0x04, 0x1c
        /*0052*/ 	.short	(.L_2112 - .L_2111)


	//   ....[0]....
.L_2111:
        /*0054*/ 	.word	0x00006270


	//   ....[1]....
        /*0058*/ 	.word	0x00007500


	//   ....[2]....
        /*005c*/ 	.word	0x00007540


	//   ....[3]....
        /*0060*/ 	.word	0x000075e0


	//   ....[4]....
        /*0064*/ 	.word	0x00007620


	//   ....[5]....
        /*0068*/ 	.word	0x00007660


	//   ....[6]....
        /*006c*/ 	.word	0x000076f0


	//   ....[7]....
        /*0070*/ 	.word	0x00007730


	//   ....[8]....
        /*0074*/ 	.word	0x000077d0


	//   ....[9]....
        /*0078*/ 	.word	0x00007820


	//   ....[10]....
        /*007c*/ 	.word	0x00007870


	//   ....[11]....
        /*0080*/ 	.word	0x00007940


	//   ....[12]....
        /*0084*/ 	.word	0x000079a0


	//   ....[13]....
        /*0088*/ 	.word	0x00007b10


	//   ....[14]....
        /*008c*/ 	.word	0x00007c50


	//   ....[15]....
        /*0090*/ 	.word	0x00007c70


	//   ....[16]....
        /*0094*/ 	.word	0x00007d30


	//   ....[17]....
        /*0098*/ 	.word	0x00007e90


	//   ....[18]....
        /*009c*/ 	.word	0x00007ff0


	//   ....[19]....
        /*00a0*/ 	.word	0x00008130


	//   ....[20]....
        /*00a4*/ 	.word	0x00008240


	//   ....[21]....
        /*00a8*/ 	.word	0x00008280


	//   ....[22]....
        /*00ac*/ 	.word	0x000082c0


	//----- nvinfo : EIATTR_MAX_THREADS
	.align		4
.L_2112:
        /*00b0*/ 	.byte	0x04, 0x05
        /*00b2*/ 	.short	(.L_2114 - .L_2113)
.L_2113:
        /*00b4*/ 	.word	0x00000080
        /*00b8*/ 	.word	0x00000001
        /*00bc*/ 	.word	0x00000001


	//----- nvinfo : EIATTR_CRS_STACK_SIZE
	.align		4
.L_2114:
        /*00c0*/ 	.byte	0x04, 0x1e
        /*00c2*/ 	.short	(.L_2116 - .L_2115)
.L_2115:
        /*00c4*/ 	.word	0x00000000


	//----- nvinfo : EIATTR_CBANK_PARAM_SIZE
	.align		4
.L_2116:
        /*00c8*/ 	.byte	0x03, 0x19
        /*00ca*/ 	.short	0x01b8


	//----- nvinfo : EIATTR_PARAM_CBANK
	.align		4
        /*00cc*/ 	.byte	0x04, 0x0a
        /*00ce*/ 	.short	(.L_2118 - .L_2117)
	.align		4
.L_2117:
        /*00d0*/ 	.word	index@(.nv.constant0._ZN2at6native18elementwise_kernelILi128ELi4EZNS0_15gpu_kernel_implINS0_11FillFunctorIN3c108BFloat16EEEEEvRNS_18TensorIteratorBaseERKT_EUliE_EEviT1_)
        /*00d4*/ 	.short	0x0210
        /*00d6*/ 	.short	0x01b8


	//----- nvinfo : EIATTR_SW_WAR
	.align		4
.L_2118:
        /*00d8*/ 	.byte	0x04, 0x36
        /*00da*/ 	.short	(.L_2120 - .L_2119)
.L_2119:
        /*00dc*/ 	.word	0x00000008
.L_2120:


//--------------------- .nv.info._ZN2at6native27unrolled_elementwise_kernelINS0_11FillFunctorIN3c108BFloat16EEESt5arrayIPcLm1EELi4E23TrivialOffsetCalculatorILi0EjES9_ILi1EjENS0_6memory12LoadWithCastILi0EEENSC_13StoreWithCastILi1EEEEEviT_T0_T2_T3_T4_T5_ --------------------------
	.section	.nv.info._ZN2at6native27unrolled_elementwise_kernelINS0_11FillFunctorIN3c108BFloat16EEESt5arrayIPcLm1EELi4E23TrivialOffsetCalculatorILi0EjES9_ILi1EjENS0_6memory12LoadWithCastILi0EEENSC_13StoreWithCastILi1EEEEEviT_T0_T2_T3_T4_T5_,"",@"SHT_CUDA_INFO"
	.sectionflags	@""
	.align	4


	//----- nvinfo : EIATTR_CUDA_API_VERSION
	.align		4
        /*0000*/ 	.byte	0x04, 0x37
        /*0002*/ 	.short	(.L_2122 - .L_2121)
.L_2121:
        /*0004*/ 	.word	0x00000082


	//----- nvinfo : EIATTR_KPARAM_INFO
	.align		4
.L_2122:
        /*0008*/ 	.byte	0x04, 0x17
        /*000a*/ 	.short	(.L_2124 - .L_2123)
.L_2123:
        /*000c*/ 	.word	0x00000000
        /*0010*/ 	.short	0x0006
        /*0012*/ 	.short	0x001c
        /*0014*/ 	.byte	0x00, 0xf0, 0x21, 0x00


	//----- nvinfo : EIATTR_KPARAM_INFO
	.align		4
.L_2124:
        /*0018*/ 	.byte	0x04, 0x17
        /*001a*/ 	.short	(.L_2126 - .L_2125)
.L_2125:
        /*001c*/ 	.word	0x00000000
        /*0020*/ 	.short	0x0005
        /*0022*/ 	.short	0x0014
        /*0024*/ 	.byte	0x00, 0xf0, 0x21, 0x00


	//----- nvinfo : EIATTR_KPARAM_INFO
	.align		4
.L_2126:
        /*0028*/ 	.byte	0x04, 0x17
        /*002a*/ 	.short	(.L_2128 - .L_2127)
.L_2127:
        /*002c*/ 	.word	0x00000000
        /*0030*/ 	.short	0x0004
        /*0032*/ 	.short	0x0011
        /*0034*/ 	.byte	0x00, 0xf0, 0x05, 0x00


	//----- nvinfo : EIATTR_KPARAM_INFO
	.align		4
.L_2128:
        /*0038*/ 	.byte	0x04, 0x17
        /*003a*/ 	.short	(.L_2130 - .L_2129)
.L_2129:
        /*003c*/ 	.word	0x00000000
        /*0040*/ 	.short	0x0003
        /*0042*/ 	.short	0x0010
        /*0044*/ 	.byte	0x00, 0xf0, 0x05, 0x00


	//----- nvinfo : EIATTR_KPARAM_INFO
	.align		4
.L_2130:
        /*0048*/ 	.byte	0x04, 0x17
        /*004a*/ 	.short	(.L_2132 - .L_2131)
.L_2131:
        /*004c*/ 	.word	0x00000000
        /*0050*/ 	.short	0x0002
        /*0052*/ 	.short	0x0008
        /*0054*/ 	.byte	0x00, 0xf0, 0x21, 0x00


	//----- nvinfo : EIATTR_KPARAM_INFO
	.align		4
.L_2132:
        /*0058*/ 	.byte	0x04, 0x17
        /*005a*/ 	.short	(.L_2134 - .L_2133)
.L_2133:
        /*005c*/ 	.word	0x00000000
        /*0060*/ 	.short	0x0001
        /*0062*/ 	.short	0x0004
        /*0064*/ 	.byte	0x00, 0xf0, 0x09, 0x00


	//----- nvinfo : EIATTR_KPARAM_INFO
	.align		4
.L_2134:
        /*0068*/ 	.byte	0x04, 0x17
        /*006a*/ 	.short	(.L_2136 - .L_2135)
.L_2135:
        /*006c*/ 	.word	0x00000000
        /*0070*/ 	.short	0x0000
        /*0072*/ 	.short	0x0000
        /*0074*/ 	.byte	0x00, 0xf0, 0x11, 0x00


	//----- nvinfo : EIATTR_SPARSE_MMA_MASK
	.align		4
.L_2136:
        /*0078*/ 	.byte	0x03, 0x50
        /*007a*/ 	.short	0x0000


	//----- nvinfo : EIATTR_MAXREG_COUNT
	.align		4
        /*007c*/ 	.byte	0x03, 0x1b
        /*007e*/ 	.short	0x00ff


	//----- nvinfo : EIATTR_EXTERNS
	.align		4
        /*0080*/ 	.byte	0x04, 0x0f
        /*0082*/ 	.short	(.L_2138 - .L_2137)


	//   ....[0]....
	.align		4
.L_2137:
        /*0084*/ 	.word	index@(__assertfail)


	//----- nvinfo : EIATTR_MERCURY_ISA_VERSION
	.align		4
.L_2138:
        /*0088*/ 	.byte	0x03, 0x5f
        /*008a*/ 	.short	0x0101


	//----- nvinfo : EIATTR_SYSCALL_OFFSETS
	.align		4
        /*008c*/ 	.byte	0x04, 0x46
        /*008e*/ 	.short	(.L_2140 - .L_2139)


	//   ....[0]....
.L_2139:
        /*0090*/ 	.word	0x00000f40


	//   ....[1]....
        /*0094*/ 	.word	0x00001ea0


	//   ....[2]....
        /*0098*/ 	.word	0x00002df0


	//   ....[3]....
        /*009c*/ 	.word	0x00003d50


	//----- nvinfo : EIATTR_EXIT_INSTR_OFFSETS
	.align		4
.L_2140:
        /*00a0*/ 	.byte	0x04, 0x1c
        /*00a2*/ 	.short	(.L_2142 - .L_2141)


	//   ....[0]....
.L_2141:
        /*00a4*/ 	.word	0x00002eb0


	//   ....[1]....
        /*00a8*/ 	.word	0x00003000


	//   ....[2]....
        /*00ac*/ 	.word	0x00003050


	//   ....[3]....
        /*00b0*/ 	.word	0x000030f0


	//   ....[4]....
        /*00b4*/ 	.word	0x00003130


	//   ....[5]....
        /*00b8*/ 	.word	0x00003170


	//   ....[6]....
        /*00bc*/ 	.word	0x00003200


	//   ....[7]....
        /*00c0*/ 	.word	0x00003240


	//   ....[8]....
        /*00c4*/ 	.word	0x000032e0


	//   ....[9]....
        /*00c8*/ 	.word	0x00003330


	//   ....[10]....
        /*00cc*/ 	.word	0x00003380


	//   ....[11]....
        /*00d0*/ 	.word	0x00003450


	//   ....[12]....
        /*00d4*/ 	.word	0x000034b0


	//   ....[13]....
        /*00d8*/ 	.word	0x00003620


	//   ....[14]....
        /*00dc*/ 	.word	0x00003760


	//   ....[15]....
        /*00e0*/ 	.word	0x00003790


	//   ....[16]....
        /*00e4*/ 	.word	0x00003850


	//   ....[17]....
        /*00e8*/ 	.word	0x000039b0


	//   ....[18]....
        /*00ec*/ 	.word	0x00003b10


	//   ....[19]....
        /*00f0*/ 	.word	0x00003c50


	//   ....[20]....
        /*00f4*/ 	.word	0x00003d60


	//   ....[21]....
        /*00f8*/ 	.word	0x00003da0


	//   ....[22]....
        /*00fc*/ 	.word	0x00003de0


	//----- nvinfo : EIATTR_MAX_THREADS
	.align		4
.L_2142:
        /*0100*/ 	.byte	0x04, 0x05
        /*0102*/ 	.short	(.L_2144 - .L_2143)
.L_2143:
        /*0104*/ 	.word	0x00000080
        /*0108*/ 	.word	0x00000001
        /*010c*/ 	.word	0x00000001


	//----- nvinfo : EIATTR_CRS_STACK_SIZE
	.align		4
.L_2144:
        /*0110*/ 	.byte	0x04, 0x1e
        /*0112*/ 	.short	(.L_2146 - .L_2145)
.L_2145:
        /*0114*/ 	.word	0x00000000


	//----- nvinfo : EIATTR_CBANK_PARAM_SIZE
	.align		4
.L_2146:
        /*0118*/ 	.byte	0x03, 0x19
        /*011a*/ 	.short	0x0024


	//----- nvinfo : EIATTR_PARAM_CBANK
	.align		4
        /*011c*/ 	.byte	0x04, 0x0a
        /*011e*/ 	.short	(.L_2148 - .L_2147)
	.align		4
.L_2147:
        /*0120*/ 	.word	index@(.nv.constant0._ZN2at6native27unrolled_elementwise_kernelINS0_11FillFunctorIN3c108BFloat16EEESt5arrayIPcLm1EELi4E23TrivialOffsetCalculatorILi0EjES9_ILi1EjENS0_6memory12LoadWithCastILi0EEENSC_13StoreWithCastILi1EEEEEviT_T0_T2_T3_T4_T5_)
        /*0124*/ 	.short	0x0210
        /*0126*/ 	.short	0x0024


	//----- nvinfo : EIATTR_SW_WAR
	.align		4
.L_2148:
        /*0128*/ 	.byte	0x04, 0x36
        /*012a*/ 	.short	(.L_2150 - .L_2149)
.L_2149:
        /*012c*/ 	.word	0x00000008
.L_2150:


//--------------------- .nv.info._ZN2at6native18elementwise_kernelILi128ELi4EZNS0_22gpu_kernel_impl_nocastINS0_11FillFunctorIN3c108BFloat16EEEEEvRNS_18TensorIteratorBaseERKT_EUliE_EEviT1_ --------------------------
	.section	.nv.info._ZN2at6native18elementwise_kernelILi128ELi4EZNS0_22gpu_kernel_impl_nocastINS0_11FillFunctorIN3c108BFloat16EEEEEvRNS_18TensorIteratorBaseERKT_EUliE_EEviT1_,"",@"SHT_CUDA_INFO"
	.sectionflags	@""
	.align	4


	//----- nvinfo : EIATTR_CUDA_API_VERSION
	.align		4
        /*0000*/ 	.byte	0x04, 0x37
        /*0002*/ 	.short	(.L_2152 - .L_2151)
.L_2151:
        /*0004*/ 	.word	0x00000082


	//----- nvinfo : EIATTR_KPARAM_INFO
	.align		4
.L_2152:
        /*0008*/ 	.byte	0x04, 0x17
        /*000a*/ 	.short	(.L_2154 - .L_2153)
.L_2153:
        /*000c*/ 	.word	0x00000000
        /*0010*/ 	.short	0x0001
        /*0012*/ 	.short	0x0008
        /*0014*/ 	.byte	0x00, 0xf0, 0xc1, 0x06


	//----- nvinfo : EIATTR_KPARAM_INFO
	.align		4
.L_2154:
        /*0018*/ 	.byte	0x04, 0x17
        /*001a*/ 	.short	(.L_2156 - .L_2155)
.L_2155:
        /*001c*/ 	.word	0x00000000
        /*0020*/ 	.short	0x0000
        /*0022*/ 	.short	0x0000
        /*0024*/ 	.byte	0x00, 0xf0, 0x11, 0x00


	//----- nvinfo : EIATTR_SPARSE_MMA_MASK
	.align		4
.L_2156:
        /*0028*/ 	.byte	0x03, 0x50
        /*002a*/ 	.short	0x0000


	//----- nvinfo : EIATTR_MAXREG_COUNT
	.align		4
        /*002c*/ 	.byte	0x03, 0x1b
        /*002e*/ 	.short	0x0080


	//----- nvinfo : EIATTR_MERCURY_ISA_VERSION
	.align		4
        /*0030*/ 	.byte	0x03, 0x5f
        /*0032*/ 	.short	0x0101


	//----- nvinfo : EIATTR_EXIT_INSTR_OFFSETS
	.align		4
        /*0034*/ 	.byte	0x04, 0x1c
        /*0036*/ 	.short	(.L_2158 - .L_2157)


	//   ....[0]....
.L_2157:
        /*0038*/ 	.word	0x000035f0


	//   ....[1]....
        /*003c*/ 	.word	0x00004770


	//   ....[2]....
        /*0040*/ 	.word	0x00004910


	//   ....[3]....
        /*0044*/ 	.word	0x00004950


	//----- nvinfo : EIATTR_MAX_THREADS
	.align		4
.L_2158:
        /*0048*/ 	.byte	0x04, 0x05
        /*004a*/ 	.short	(.L_2160 - .L_2159)
.L_2159:
        /*004c*/ 	.word	0x00000080
        /*0050*/ 	.word	0x00000001
        /*0054*/ 	.word	0x00000001


	//----- nvinfo : EIATTR_CRS_STACK_SIZE
	.align		4
.L_2160:
        /*0058*/ 	.byte	0x04, 0x1e
        /*005a*/ 	.short	(.L_2162 - .L_2161)
.L_2161:
        /*005c*/ 	.word	0x00000000


	//----- nvinfo : EIATTR_CBANK_PARAM_SIZE
	.align		4
.L_2162:
        /*0060*/ 	.byte	0x03, 0x19
        /*0062*/ 	.short	0x01b8


	//----- nvinfo : EIATTR_PARAM_CBANK
	.align		4
        /*0064*/ 	.byte	0x04, 0x0a
        /*0066*/ 	.short	(.L_2164 - .L_2163)
	.align		4
.L_2163:
        /*0068*/ 	.word	index@(.nv.constant0._ZN2at6native18elementwise_kernelILi128ELi4EZNS0_22gpu_kernel_impl_nocastINS0_11FillFunctorIN3c108BFloat16EEEEEvRNS_18TensorIteratorBaseERKT_EUliE_EEviT1_)
        /*006c*/ 	.short	0x0210
        /*006e*/ 	.short	0x01b8


	//----- nvinfo : EIATTR_SW_WAR
	.align		4
.L_2164:
        /*0070*/ 	.byte	0x04, 0x36
        /*0072*/ 	.short	(.L_2166 - .L_2165)
.L_2165:
        /*0074*/ 	.word	0x00000008
.L_2166:


//--------------------- .nv.info._ZN2at6native27unrolled_elementwise_kernelINS0_11FillFunctorIN3c108BFloat16EEESt5arrayIPcLm1EELi4E23TrivialOffsetCalculatorILi0EjES9_ILi1EjENS0_6memory15LoadWithoutCastENSC_16StoreWithoutCastEEEviT_T0_T2_T3_T4_T5_ --------------------------
	.section	.nv.info._ZN2at6native27unrolled_elementwise_kernelINS0_11FillFunctorIN3c108BFloat16EEESt5arrayIPcLm1EELi4E23TrivialOffsetCalculatorILi0EjES9_ILi1EjENS0_6memory15LoadWithoutCastENSC_16StoreWithoutCastEEEviT_T0_T2_T3_T4_T5_,"",@"SHT_CUDA_INFO"
	.sectionflags	@""
	.align	4


	//----- nvinfo : EIATTR_CUDA_API_VERSION
	.align		4
        /*0000*/ 	.byte	0x04, 0x37
        /*0002*/ 	.short	(.L_2168 - .L_2167)
.L_2167:
        /*0004*/ 	.word	0x00000082


	//----- nvinfo : EIATTR_KPARAM_INFO
	.align		4
.L_2168:
        /*0008*/ 	.byte	0x04, 0x17
        /*000a*/ 	.short	(.L_2170 - .L_2169)
.L_2169:
        /*000c*/ 	.word	0x00000000
        /*0010*/ 	.short	0x0006
        /*0012*/ 	.short	0x0013
        /*0014*/ 	.byte	0x00, 0xf0, 0x05, 0x00


	//----- nvinfo : EIATTR_KPARAM_INFO
	.align		4
.L_2170:
        /*0018*/ 	.byte	0x04, 0x17
        /*001a*/ 	.short	(.L_2172 - .L_2171)
.L_2171:
        /*001c*/ 	.word	0x00000000
        /*0020*/ 	.short	0x0005
        /*0022*/ 	.short	0x0012
        /*0024*/ 	.byte	0x00, 0xf0, 0x05, 0x00


	//----- nvinfo : EIATTR_KPARAM_INFO
	.align		4
.L_2172:
        /*0028*/ 	.byte	0x04, 0x17
        /*002a*/ 	.short	(.L_2174 - .L_2173)
.L_2173:
        /*002c*/ 	.word	0x00000000
        /*0030*/ 	.short	0x0004
        /*0032*/ 	.short	0x0011
        /*0034*/ 	.byte	0x00, 0xf0, 0x05, 0x00


	//----- nvinfo : EIATTR_KPARAM_INFO
	.align		4
.L_2174:
        /*0038*/ 	.byte	0x04, 0x17
        /*003a*/ 	.short	(.L_2176 - .L_2175)
.L_2175:
        /*003c*/ 	.word	0x00000000
        /*0040*/ 	.short	0x0003
        /*0042*/ 	.short	0x0010
        /*0044*/ 	.byte	0x00, 0xf0, 0x05, 0x00


	//----- nvinfo : EIATTR_KPARAM_INFO
	.align		4
.L_2176:
        /*0048*/ 	.byte	0x04, 0x17
        /*004a*/ 	.short	(.L_2178 - .L_2177)
.L_2177:
        /*004c*/ 	.word	0x00000000
        /*0050*/ 	.short	0x0002
        /*0052*/ 	.short	0x0008
        /*0054*/ 	.byte	0x00, 0xf0, 0x21, 0x00


	//----- nvinfo : EIATTR_KPARAM_INFO
	.align		4
.L_2178:
        /*0058*/ 	.byte	0x04, 0x17
        /*005a*/ 	.short	(.L_2180 - .L_2179)
.L_2179:
        /*005c*/ 	.word	0x00000000
        /*0060*/ 	.short	0x0001
        /*0062*/ 	.short	0x0004
        /*0064*/ 	.byte	0x00, 0xf0, 0x09, 0x00


	//----- nvinfo : EIATTR_KPARAM_INFO
	.align		4
.L_2180:
        /*0068*/ 	.byte	0x04, 0x17
        /*006a*/ 	.short	(.L_2182 - .L_2181)
.L_2181:
        /*006c*/ 	.word	0x00000000
        /*0070*/ 	.short	0x0000
        /*0072*/ 	.short	0x0000
        /*0074*/ 	.byte	0x00, 0xf0, 0x11, 0x00


	//----- nvinfo : EIATTR_SPARSE_MMA_MASK
	.align		4
.L_2182:
        /*0078*/ 	.byte	0x03, 0x50
        /*007a*/ 	.short	0x0000


	//----- nvinfo : EIATTR_MAXREG_COUNT
	.align		4
        /*007c*/ 	.byte	0x03, 0x1b
        /*007e*/ 	.short	0x00ff


	//----- nvinfo : EIATTR_MERCURY_ISA_VERSION
	.align		4
        /*0080*/ 	.byte	0x03, 0x5f
        /*0082*/ 	.short	0x0101


	//----- nvinfo : EIATTR_EXIT_INSTR_OFFSETS
	.align		4
        /*0084*/ 	.byte	0x04, 0x1c
        /*0086*/ 	.short	(.L_2184 - .L_2183)


	//   ....[0]....
.L_2183:
        /*0088*/ 	.word	0x000001e0


	//   ....[1]....
        /*008c*/ 	.word	0x00000240


	//----- nvinfo : EIATTR_MAX_THREADS
	.align		4
.L_2184:
        /*0090*/ 	.byte	0x04, 0x05
        /*0092*/ 	.short	(.L_2186 - .L_2185)
.L_2185:
        /*0094*/ 	.word	0x00000080
        /*0098*/ 	.word	0x00000001
        /*009c*/ 	.word	0x00000001


	//----- nvinfo : EIATTR_CRS_STACK_SIZE
	.align		4
.L_2186:
        /*00a0*/ 	.byte	0x04, 0x1e
        /*00a2*/ 	.short	(.L_2188 - .L_2187)
.L_2187:
        /*00a4*/ 	.word	0x00000000


	//----- nvinfo : EIATTR_CBANK_PARAM_SIZE
	.align		4
.L_2188:
        /*00a8*/ 	.byte	0x03, 0x19
        /*00aa*/ 	.short	0x0014


	//----- nvinfo : EIATTR_PARAM_CBANK
	.align		4
        /*00ac*/ 	.byte	0x04, 0x0a
        /*00ae*/ 	.short	(.L_2190 - .L_2189)
	.align		4
.L_2189:
        /*00b0*/ 	.word	index@(.nv.constant0._ZN2at6native27unrolled_elementwise_kernelINS0_11FillFunctorIN3c108BFloat16EEESt5arrayIPcLm1EELi4E23TrivialOffsetCalculatorILi0EjES9_ILi1EjENS0_6memory15LoadWithoutCastENSC_16StoreWithoutCastEEEviT_T0_T2_T3_T4_T5_)
        /*00b4*/ 	.short	0x0210
        /*00b6*/ 	.short	0x0014


	//----- nvinfo : EIATTR_SW_WAR
	.align		4
.L_2190:
        /*00b8*/ 	.byte	0x04, 0x36
        /*00ba*/ 	.short	(.L_2192 - .L_2191)
.L_2191:
        /*00bc*/ 	.word	0x00000008
.L_2192:


//--------------------- .nv.info._ZN2at6native29vectorized_elementwise_kernelILi2ENS0_11FillFunctorIN3c108BFloat16EEESt5arrayIPcLm1EEEEviT0_T1_ --------------------------
	.section	.nv.info._ZN2at6native29vectorized_elementwise_kernelILi2ENS0_11FillFunctorIN3c108BFloat16EEESt5arrayIPcLm1EEEEviT0_T1_,"",@"SHT_CUDA_INFO"
	.sectionflags	@""
	.align	4


	//----- nvinfo : EIATTR_CUDA_API_VERSION
	.align		4
        /*0000*/ 	.byte	0x04, 0x37
        /*0002*/ 	.short	(.L_2194 - .L_2193)
.L_2193:
        /*0004*/ 	.word	0x00000082


	//----- nvinfo : EIATTR_KPARAM_INFO
	.align		4
.L_2194:
        /*0008*/ 	.byte	0x04, 0x17
        /*000a*/ 	.short	(.L_2196 - .L_2195)
.L_2195:
        /*000c*/ 	.word	0x00000000
        /*0010*/ 	.short	0x0002
        /*0012*/ 	.short	0x0008
        /*0014*/ 	.byte	0x00, 0xf0, 0x21, 0x00


	//----- nvinfo : EIATTR_KPARAM_INFO
	.align		4
.L_2196:
        /*0018*/ 	.byte	0x04, 0x17
        /*001a*/ 	.short	(.L_2198 - .L_2197)
.L_2197:
        /*001c*/ 	.word	0x00000000
        /*0020*/ 	.short	0x0001
        /*0022*/ 	.short	0x0004
        /*0024*/ 	.byte	0x00, 0xf0, 0x09, 0x00


	//----- nvinfo : EIATTR_KPARAM_INFO
	.align		4
.L_2198:
        /*0028*/ 	.byte	0x04, 0x17
        /*002a*/ 	.short	(.L_2200 - .L_2199)
.L_2199:
        /*002c*/ 	.word	0x00000000
        /*0030*/ 	.short	0x0000
        /*0032*/ 	.short	0x0000
        /*0034*/ 	.byte	0x00, 0xf0, 0x11, 0x00


	//----- nvinfo : EIATTR_SPARSE_MMA_MASK
	.align		4
.L_2200:
        /*0038*/ 	.byte	0x03, 0x50
        /*003a*/ 	.short	0x0000


	//----- nvinfo : EIATTR_MAXREG_COUNT
	.align		4
        /*003c*/ 	.byte	0x03, 0x1b
        /*003e*/ 	.short	0x00ff


	//----- nvinfo : EIATTR_MERCURY_ISA_VERSION
	.align		4
        /*0040*/ 	.byte	0x03, 0x5f
        /*0042*/ 	.short	0x0101


	//----- nvinfo : EIATTR_EXIT_INSTR_OFFSETS
	.align		4
        /*0044*/ 	.byte	0x04, 0x1c
        /*0046*/ 	.short	(.L_2202 - .L_2201)


	//   ....[0]....
.L_2201:
        /*0048*/ 	.word	0x00000140


	//   ....[1]....
        /*004c*/ 	.word	0x00000540


	//   ....[2]....
        /*0050*/ 	.word	0x000005a0


	//----- nvinfo : EIATTR_MAX_THREADS
	.align		4
.L_2202:
        /*0054*/ 	.byte	0x04, 0x05
        /*0056*/ 	.short	(.L_2204 - .L_2203)
.L_2203:
        /*0058*/ 	.word	0x00000080
        /*005c*/ 	.word	0x00000001
        /*0060*/ 	.word	0x00000001


	//----- nvinfo : EIATTR_CRS_STACK_SIZE
	.align		4
.L_2204:
        /*0064*/ 	.byte	0x04, 0x1e
        /*0066*/ 	.short	(.L_2206 - .L_2205)
.L_2205:
        /*0068*/ 	.word	0x00000000


	//----- nvinfo : EIATTR_CBANK_PARAM_SIZE
	.align		4
.L_2206:
        /*006c*/ 	.byte	0x03, 0x19
        /*006e*/ 	.short	0x0010


	//----- nvinfo : EIATTR_PARAM_CBANK
	.align		4
        /*0070*/ 	.byte	0x04, 0x0a
        /*0072*/ 	.short	(.L_2208 - .L_2207)
	.align		4
.L_2207:
        /*0074*/ 	.word	index@(.nv.constant0._ZN2at6native29vectorized_elementwise_kernelILi2ENS0_11FillFunctorIN3c108BFloat16EEESt5arrayIPcLm1EEEEviT0_T1_)
        /*0078*/ 	.short	0x0210
        /*007a*/ 	.short	0x0010


	//----- nvinfo : EIATTR_SW_WAR
	.align		4
.L_2208:
        /*007c*/ 	.byte	0x04, 0x36
        /*007e*/ 	.short	(.L_2210 - .L_2209)
.L_2209:
        /*0080*/ 	.word	0x00000008
.L_2210:


//--------------------- .nv.info._ZN2at6native29vectorized_elementwise_kernelILi4ENS0_11FillFunctorIN3c108BFloat16EEESt5arrayIPcLm1EEEEviT0_T1_ --------------------------
	.section	.nv.info._ZN2at6native29vectorized_elementwise_kernelILi4ENS0_11FillFunctorIN3c108BFloat16EEESt5arrayIPcLm1EEEEviT0_T1_,"",@"SHT_CUDA_INFO"
	.sectionflags	@""
	.align	4


	//----- nvinfo : EIATTR_CUDA_API_VERSION
	.align		4
        /*0000*/ 	.byte	0x04, 0x37
        /*0002*/ 	.short	(.L_2212 - .L_2211)
.L_2211:
        /*0004*/ 	.word	0x00000082


	//----- nvinfo : EIATTR_KPARAM_INFO
	.align		4
.L_2212:
        /*0008*/ 	.byte	0x04, 0x17
        /*000a*/ 	.short	(.L_2214 - .L_2213)
.L_2213:
        /*000c*/ 	.word	0x00000000
        /*0010*/ 	.short	0x0002
        /*0012*/ 	.short	0x0008
        /*0014*/ 	.byte	0x00, 0xf0, 0x21, 0x00


	//----- nvinfo : EIATTR_KPARAM_INFO
	.align		4
.L_2214:
        /*0018*/ 	.byte	0x04, 0x17
        /*001a*/ 	.short	(.L_2216 - .L_2215)
.L_2215:
        /*001c*/ 	.word	0x00000000
        /*0020*/ 	.short	0x0001
        /*0022*/ 	.short	0x0004
        /*0024*/ 	.byte	0x00, 0xf0, 0x09, 0x00


	//----- nvinfo : EIATTR_KPARAM_INFO
	.align		4
.L_2216:
        /*0028*/ 	.byte	0x04, 0x17
        /*002a*/ 	.short	(.L_2218 - .L_2217)
.L_2217:
        /*002c*/ 	.word	0x00000000
        /*0030*/ 	.short	0x0000
        /*0032*/ 	.short	0x0000
        /*0034*/ 	.byte	0x00, 0xf0, 0x11, 0x00


	//----- nvinfo : EIATTR_SPARSE_MMA_MASK
	.align		4
.L_2218:
        /*0038*/ 	.byte	0x03, 0x50
        /*003a*/ 	.short	0x0000


	//----- nvinfo : EIATTR_MAXREG_COUNT
	.align		4
        /*003c*/ 	.byte	0x03, 0x1b
        /*003e*/ 	.short	0x00ff


	//----- nvinfo : EIATTR_MERCURY_ISA_VERSION
	.align		4
        /*0040*/ 	.byte	0x03, 0x5f
        /*0042*/ 	.short	0x0101


	//----- nvinfo : EIATTR_EXIT_INSTR_OFFSETS
	.align		4
        /*0044*/ 	.byte	0x04, 0x1c
        /*0046*/ 	.short	(.L_2220 - .L_2219)


	//   ....[0]....
.L_2219:
        /*0048*/ 	.word	0x00000150


	//   ....[1]....
        /*004c*/ 	.word	0x00000550


	//   ....[2]....
        /*0050*/ 	.word	0x000005b0


	//----- nvinfo : EIATTR_MAX_THREADS
	.align		4
.L_2220:
        /*0054*/ 	.byte	0x04, 0x05
        /*0056*/ 	.short	(.L_2222 - .L_2221)
.L_2221:
        /*0058*/ 	.word	0x00000080
        /*005c*/ 	.word	0x00000001
        /*0060*/ 	.word	0x00000001


	//----- nvinfo : EIATTR_CRS_STACK_SIZE
	.align		4
.L_2222:
        /*0064*/ 	.byte	0x04, 0x1e
        /*0066*/ 	.short	(.L_2224 - .L_2223)
.L_2223:
        /*0068*/ 	.word	0x00000000


	//----- nvinfo : EIATTR_CBANK_PARAM_SIZE
	.align		4
.L_2224:
        /*006c*/ 	.byte	0x03, 0x19
        /*006e*/ 	.short	0x0010


	//----- nvinfo : EIATTR_PARAM_CBANK
	.align		4
        /*0070*/ 	.byte	0x04, 0x0a
        /*0072*/ 	.short	(.L_2226 - .L_2225)
	.align		4
.L_2225:
        /*0074*/ 	.word	index@(.nv.constant0._ZN2at6native29vectorized_elementwise_kernelILi4ENS0_11FillFunctorIN3c108BFloat16EEESt5arrayIPcLm1EEEEviT0_T1_)
        /*0078*/ 	.short	0x0210
        /*007a*/ 	.short	0x0010


	//----- nvinfo : EIATTR_SW_WAR
	.align		4
.L_2226:
        /*007c*/ 	.byte	0x04, 0x36
        /*007e*/ 	.short	(.L_2228 - .L_2227)
.L_2227:
        /*0080*/ 	.word	0x00000008
.L_2228:


//--------------------- .nv.info._ZN2at6native29vectorized_elementwise_kernelILi8ENS0_11FillFunctorIN3c108BFloat16EEESt5arrayIPcLm1EEEEviT0_T1_ --------------------------
	.section	.nv.info._ZN2at6native29vectorized_elementwise_kernelILi8ENS0_11FillFunctorIN3c108BFloat16EEESt5arrayIPcLm1EEEEviT0_T1_,"",@"SHT_CUDA_INFO"
	.sectionflags	@""
	.align	4


	//----- nvinfo : EIATTR_CUDA_API_VERSION
	.align		4
        /*0000*/ 	.byte	0x04, 0x37
        /*0002*/ 	.short	(.L_2230 - .L_2229)
.L_2229:
        /*0004*/ 	.word	0x00000082


	//----- nvinfo : EIATTR_KPARAM_INFO
	.align		4
.L_2230:
        /*0008*/ 	.byte	0x04, 0x17
        /*000a*/ 	.short	(.L_2232 - .L_2231)
.L_2231:
        /*000c*/ 	.word	0x00000000
        /*0010*/ 	.short	0x0002
        /*0012*/ 	.short	0x0008
        /*0014*/ 	.byte	0x00, 0xf0, 0x21, 0x00


	//----- nvinfo : EIATTR_KPARAM_INFO
	.align		4
.L_2232:
        /*0018*/ 	.byte	0x04, 0x17
        /*001a*/ 	.short	(.L_2234 - .L_2233)
.L_2233:
        /*001c*/ 	.word	0x00000000
        /*0020*/ 	.short	0x0001
        /*0022*/ 	.short	0x0004
        /*0024*/ 	.byte	0x00, 0xf0, 0x09, 0x00


	//----- nvinfo : EIATTR_KPARAM_INFO
	.align		4
.L_2234:
        /*0028*/ 	.byte	0x04, 0x17
        /*002a*/ 	.short	(.L_2236 - .L_2235)
.L_2235:
        /*002c*/ 	.word	0x00000000
        /*0030*/ 	.short	0x0000
        /*0032*/ 	.short	0x0000
        /*0034*/ 	.byte	0x00, 0xf0, 0x11, 0x00


	//----- nvinfo : EIATTR_SPARSE_MMA_MASK
	.align		4
.L_2236:
        /*0038*/ 	.byte	0x03, 0x50
        /*003a*/ 	.short	0x0000


	//----- nvinfo : EIATTR_MAXREG_COUNT
	.align		4
        /*003c*/ 	.byte	0x03, 0x1b
        /*003e*/ 	.short	0x00ff


	//----- nvinfo : EIATTR_MERCURY_ISA_VERSION
	.align		4
        /*0040*/ 	.byte	0x03, 0x5f
        /*0042*/ 	.short	0x0101


	//----- nvinfo : EIATTR_EXIT_INSTR_OFFSETS
	.align		4
        /*0044*/ 	.byte	0x04, 0x1c
        /*0046*/ 	.short	(.L_2238 - .L_2237)


	//   ....[0]....
.L_2237:
        /*0048*/ 	.word	0x00000140


	//   ....[1]....
        /*004c*/ 	.word	0x00000540


	//   ....[2]....
        /*0050*/ 	.word	0x000005a0


	//----- nvinfo : EIATTR_MAX_THREADS
	.align		4
.L_2238:
        /*0054*/ 	.byte	0x04, 0x05
        /*0056*/ 	.short	(.L_2240 - .L_2239)
.L_2239:
        /*0058*/ 	.word	0x00000080
        /*005c*/ 	.word	0x00000001
        /*0060*/ 	.word	0x00000001


	//----- nvinfo : EIATTR_CRS_STACK_SIZE
	.align		4
.L_2240:
        /*0064*/ 	.byte	0x04, 0x1e
        /*0066*/ 	.short	(.L_2242 - .L_2241)
.L_2241:
        /*0068*/ 	.word	0x00000000


	//----- nvinfo : EIATTR_CBANK_PARAM_SIZE
	.align		4
.L_2242:
        /*006c*/ 	.byte	0x03, 0x19
        /*006e*/ 	.short	0x0010


	//----- nvinfo : EIATTR_PARAM_CBANK
	.align		4
        /*0070*/ 	.byte	0x04, 0x0a
        /*0072*/ 	.short	(.L_2244 - .L_2243)
	.align		4
.L_2243:
        /*0074*/ 	.word	index@(.nv.constant0._ZN2at6native29vectorized_elementwise_kernelILi8ENS0_11FillFunctorIN3c108BFloat16EEESt5arrayIPcLm1EEEEviT0_T1_)
        /*0078*/ 	.short	0x0210
        /*007a*/ 	.short	0x0010


	//----- nvinfo : EIATTR_SW_WAR
	.align		4
.L_2244:
        /*007c*/ 	.byte	0x04, 0x36
        /*007e*/ 	.short	(.L_2246 - .L_2245)
.L_2245:
        /*0080*/ 	.word	0x00000008
.L_2246:


//--------------------- .nv.info._ZN2at6native18elementwise_kernelILi128ELi4EZNS0_15gpu_kernel_implINS0_11FillFunctorIN3c104HalfEEEEEvRNS_18TensorIteratorBaseERKT_EUliE_EEviT1_ --------------------------
	.section	.nv.info._ZN2at6native18elementwise_kernelILi128ELi4EZNS0_15gpu_kernel_implINS0_11FillFunctorIN3c104HalfEEEEEvRNS_18TensorIteratorBaseERKT_EUliE_EEviT1_,"",@"SHT_CUDA_INFO"
	.sectionflags	@""
	.align	4


	//----- nvinfo : EIATTR_CUDA_API_VERSION
	.align		4
        /*0000*/ 	.byte	0x04, 0x37
        /*0002*/ 	.short	(.L_2248 - .L_2247)
.L_2247:
        /*0004*/ 	.word	0x00000082


	//----- nvinfo : EIATTR_KPARAM_INFO
	.align		4
.L_2248:
        /*0008*/ 	.byte	0x04, 0x17
        /*000a*/ 	.short	(.L_2250 - .L_2249)
.L_2249:
        /*000c*/ 	.word	0x00000000
        /*0010*/ 	.short	0x0001
        /*0012*/ 	.short	0x0008
        /*0014*/ 	.byte	0x00, 0xf0, 0xc1, 0x06


	//----- nvinfo : EIATTR_KPARAM_INFO
	.align		4
.L_2250:
        /*0018*/ 	.byte	0x04, 0x17
        /*001a*/ 	.short	(.L_2252 - .L_2251)
.L_2251:
        /*001c*/ 	.word	0x00000000
        /*0020*/ 	.short	0x0000
        /*0022*/ 	.short	0x0000
        /*0024*/ 	.byte	0x00, 0xf0, 0x11, 0x00


	//----- nvinfo : EIATTR_SPARSE_MMA_MASK
	.align		4
.L_2252:
        /*0028*/ 	.byte	0x03, 0x50
        /*002a*/ 	.short	0x0000


	//----- nvinfo : EIATTR_MAXREG_COUNT
	.align		4
        /*002c*/ 	.byte	0x03, 0x1b
        /*002e*/ 	.short	0x0080


	//----- nvinfo : EIATTR_EXTERNS
	.align		4
        /*0030*/ 	.byte	0x04, 0x0f
        /*0032*/ 	.short	(.L_2254 - .L_2253)


	//   ....[0]....
	.align		4
.L_2253:
        /*0034*/ 	.word	index@(__assertfail)


	//----- nvinfo : EIATTR_MERCURY_ISA_VERSION
	.align		4
.L_2254:
        /*0038*/ 	.byte	0x03, 0x5f
        /*003a*/ 	.short	0x0101


	//----- nvinfo : EIATTR_SYSCALL_OFFSETS
	.align		4
        /*003c*/ 	.byte	0x04, 0x46
        /*003e*/ 	.short	(.L_2256 - .L_2255)


	//   ....[0]....
.L_2255:
        /*0040*/ 	.word	0x00002170


	//   ....[1]....
        /*0044*/ 	.word	0x00004360


	//   ....[2]....
        /*0048*/ 	.word	0x00006540


	//   ....[3]....
        /*004c*/ 	.word	0x00008710


	//----- nvinfo : EIATTR_EXIT_INSTR_OFFSETS
	.align		4
.L_2256:
        /*0050*/ 	.byte	0x04, 0x1c
        /*0052*/ 	.short	(.L_2258 - .L_2257)


	//   ....[0]....
.L_2257:
        /*0054*/ 	.word	0x00006630


	//   ....[1]....
        /*0058*/ 	.word	0x000078c0


	//   ....[2]....
        /*005c*/ 	.word	0x00007910


	//   ....[3]....
        /*0060*/ 	.word	0x000079c0


	//   ....[4]....
        /*0064*/ 	.word	0x00007a10


	//   ....[5]....
        /*0068*/ 	.word	0x00007a60


	//   ....[6]....
        /*006c*/ 	.word	0x00007b00


	//   ....[7]....
        /*0070*/ 	.word	0x00007b30


	//   ....[8]....
        /*0074*/ 	.word	0x00007be0


	//   ....[9]....
        /*0078*/ 	.word	0x00007c40


	//   ....[10]....
        /*007c*/ 	.word	0x00007ca0


	//   ....[11]....
        /*0080*/ 	.word	0x00007d80


	//   ....[12]....
        /*0084*/ 	.word	0x00007df0


	//   ....[13]....
        /*0088*/ 	.word	0x00007f70


	//   ....[14]....
        /*008c*/ 	.word	0x000080c0


	//   ....[15]....
        /*0090*/ 	.word	0x00008110


	//   ....[16]....
        /*0094*/ 	.word	0x000081e0


	//   ....[17]....
        /*0098*/ 	.word	0x00008350


	//   ....[18]....
        /*009c*/ 	.word	0x000084c0


	//   ....[19]....
        /*00a0*/ 	.word	0x00008610


	//   ....[20]....
        /*00a4*/ 	.word	0x00008720


	//   ....[21]....
        /*00a8*/ 	.word	0x00008770


	//   ....[22]....
        /*00ac*/ 	.word	0x000087c0


	//----- nvinfo : EIATTR_MAX_THREADS
	.align		4
.L_2258:
        /*00b0*/ 	.byte	0x04, 0x05
        /*00b2*/ 	.short	(.L_2260 - .L_2259)
.L_2259:
        /*00b4*/ 	.word	0x00000080
        /*00b8*/ 	.word	0x00000001
        /*00bc*/ 	.word	0x00000001


	//----- nvinfo : EIATTR_CRS_STACK_SIZE
	.align		4
.L_2260:
        /*00c0*/ 	.byte	0x04, 0x1e
        /*00c2*/ 	.short	(.L_2262 - .L_2261)
.L_2261:
        /*00c4*/ 	.word	0x00000000


	//----- nvinfo : EIATTR_CBANK_PARAM_SIZE
	.align		4
.L_2262:
        /*00c8*/ 	.byte	0x03, 0x19
        /*00ca*/ 	.short	0x01b8


	//----- nvinfo : EIATTR_PARAM_CBANK
	.align		4
        /*00cc*/ 	.byte	0x04, 0x0a
        /*00ce*/ 	.short	(.L_2264 - .L_2263)
	.align		4
.L_2263:
        /*00d0*/ 	.word	index@(.nv.constant0._ZN2at6native18elementwise_kernelILi128ELi4EZNS0_15gpu_kernel_implINS0_11FillFunctorIN3c104HalfEEEEEvRNS_18TensorIteratorBaseERKT_EUliE_EEviT1_)
        /*00d4*/ 	.short	0x0210
        /*00d6*/ 	.short	0x01b8


	//----- nvinfo : EIATTR_SW_WAR
	.align		4
.L_2264:
        /*00d8*/ 	.byte	0x04, 0x36
        /*00da*/ 	.short	(.L_2266 - .L_2265)
.L_2265:
        /*00dc*/ 	.word	0x00000008
.L_2266:


//--------------------- .nv.info._ZN2at6native27unrolled_elementwise_kernelINS0_11FillFunctorIN3c104HalfEEESt5arrayIPcLm1EELi4E23TrivialOffsetCalculatorILi0EjES9_ILi1EjENS0_6memory12LoadWithCastILi0EEENSC_13StoreWithCastILi1EEEEEviT_T0_T2_T3_T4_T5_ --------------------------
	.section	.nv.info._ZN2at6native27unrolled_elementwise_kernelINS0_11FillFunctorIN3c104HalfEEESt5arrayIPcLm1EELi4E23TrivialOffsetCalculatorILi0EjES9_ILi1EjENS0_6memory12LoadWithCastILi0EEENSC_13StoreWithCastILi1EEEEEviT_T0_T2_T3_T4_T5_,"",@"SHT_CUDA_INFO"
	.sectionflags	@""
	.align	4


	//----- nvinfo : EIATTR_CUDA_API_VERSION
	.align		4
        /*0000*/ 	.byte	0x04, 0x37
        /*0002*/ 	.short	(.L_2268 - .L_2267)
.L_2267:
        /*0004*/ 	.word	0x00000082


	//----- nvinfo : EIATTR_KPARAM_INFO
	.align		4
.L_2268:
        /*0008*/ 	.byte	0x04, 0x17
        /*000a*/ 	.short	(.L_2270 - .L_2269)
.L_2269:
        /*000c*/ 	.word	0x00000000
        /*0010*/ 	.short	0x0006
        /*0012*/ 	.short	0x001c
        /*0014*/ 	.byte	0x00, 0xf0, 0x21, 0x00


	//----- nvinfo : EIATTR_KPARAM_INFO
	.align		4
.L_2270:
        /*0018*/ 	.byte	0x04, 0x17
        /*001a*/ 	.short	(.L_2272 - .L_2271)
.L_2271:
        /*001c*/ 	.word	0x00000000
        /*0020*/ 	.short	0x0005
        /*0022*/ 	.short	0x0014
        /*0024*/ 	.byte	0x00, 0xf0, 0x21, 0x00


	//----- nvinfo : EIATTR_KPARAM_INFO
	.align		4
.L_2272:
        /*0028*/ 	.byte	0x04, 0x17
        /*002a*/ 	.short	(.L_2274 - .L_2273)
.L_2273:
        /*002c*/ 	.word	0x00000000
        /*0030*/ 	.short	0x0004
        /*0032*/ 	.short	0x0011
        /*0034*/ 	.byte	0x00, 0xf0, 0x05, 0x00


	//----- nvinfo : EIATTR_KPARAM_INFO
	.align		4
.L_2274:
        /*0038*/ 	.byte	0x04, 0x17
        /*003a*/ 	.short	(.L_2276 - .L_2275)
.L_2275:
        /*003c*/ 	.word	0x00000000
        /*0040*/ 	.short	0x0003
        /*0042*/ 	.short	0x0010
        /*0044*/ 	.byte	0x00, 0xf0, 0x05, 0x00


	//----- nvinfo : EIATTR_KPARAM_INFO
	.align		4
.L_2276:
        /*0048*/ 	.byte	0x04, 0x17
        /*004a*/ 	.short	(.L_2278 - .L_2277)
.L_2277:
        /*004c*/ 	.word	0x00000000
        /*0050*/ 	.short	0x0002
        /*0052*/ 	.short	0x0008
        /*0054*/ 	.byte	0x00, 0xf0, 0x21, 0x00


	//----- nvinfo : EIATTR_KPARAM_INFO
	.align		4
.L_2278:
        /*0058*/ 	.byte	0x04, 0x17
        /*005a*/ 	.short	(.L_2280 - .L_2279)
.L_2279:
        /*005c*/ 	.word	0x00000000
        /*0060*/ 	.short	0x0001
        /*0062*/ 	.short	0x0004
        /*0064*/ 	.byte	0x00, 0xf0, 0x09, 0x00


	//----- nvinfo : EIATTR_KPARAM_INFO
	.align		4
.L_2280:
        /*0068*/ 	.byte	0x04, 0x17
        /*006a*/ 	.short	(.L_2282 - .L_2281)
.L_2281:
        /*006c*/ 	.word	0x00000000
        /*0070*/ 	.short	0x0000
        /*0072*/ 	.short	0x0000
        /*0074*/ 	.byte	0x00, 0xf0, 0x11, 0x00


	//----- nvinfo : EIATTR_SPARSE_MMA_MASK
	.align		4
.L_2282:
        /*0078*/ 	.byte	0x03, 0x50
        /*007a*/ 	.short	0x0000


	//----- nvinfo : EIATTR_MAXREG_COUNT
	.align		4
        /*007c*/ 	.byte	0x03, 0x1b
        /*007e*/ 	.short	0x00ff


	//----- nvinfo : EIATTR_EXTERNS
	.align		4
        /*0080*/ 	.byte	0x04, 0x0f
        /*0082*/ 	.short	(.L_2284 - .L_2283)


	//   ....[0]....
	.align		4
.L_2283:
        /*0084*/ 	.word	index@(__assertfail)


	//----- nvinfo : EIATTR_MERCURY_ISA_VERSION
	.align		4
.L_2284:
        /*0088*/ 	.byte	0x03, 0x5f
        /*008a*/ 	.short	0x0101


	//----- nvinfo : EIATTR_SYSCALL_OFFSETS
	.align		4
        /*008c*/ 	.byte	0x04, 0x46
        /*008e*/ 	.short	(.L_2286 - .L_2285)


	//   ....[0]....
.L_2285:
        /*0090*/ 	.word	0x00001060


	//   ....[1]....
        /*0094*/ 	.word	0x00002100


	//   ....[2]....
        /*0098*/ 	.word	0x00003190


	//   ....[3]....
        /*009c*/ 	.word	0x00004220


	//----- nvinfo : EIATTR_EXIT_INSTR_OFFSETS
	.align		4
.L_2286:
        /*00a0*/ 	.byte	0x04, 0x1c
        /*00a2*/ 	.short	(.L_2288 - .L_2287)


	//   ....[0]....
.L_2287:
        /*00a4*/ 	.word	0x00003270


	//   ....[1]....
        /*00a8*/ 	.word	0x000033d0


	//   ....[2]....
        /*00ac*/ 	.word	0x00003420


	//   ....[3]....
        /*00b0*/ 	.word	0x000034d0


	//   ....[4]....
        /*00b4*/ 	.word	0x00003520


	//   ....[5]....
        /*00b8*/ 	.word	0x00003570


	//   ....[6]....
        /*00bc*/ 	.word	0x00003610


	//   ....[7]....
        /*00c0*/ 	.word	0x00003640


	//   ....[8]....
        /*00c4*/ 	.word	0x000036f0


	//   ....[9]....
        /*00c8*/ 	.word	0x00003750


	//   ....[10]....
        /*00cc*/ 	.word	0x000037b0


	//   ....[11]....
        /*00d0*/ 	.word	0x00003890


	//   ....[12]....
        /*00d4*/ 	.word	0x00003900


	//   ....[13]....
        /*00d8*/ 	.word	0x00003a80


	//   ....[14]....
        /*00dc*/ 	.word	0x00003bd0


	//   ....[15]....
        /*00e0*/ 	.word	0x00003c20


	//   ....[16]....
        /*00e4*/ 	.word	0x00003cf0


	//   ....[17]....
        /*00e8*/ 	.word	0x00003e60


	//   ....[18]....
        /*00ec*/ 	.word	0x00003fd0


	//   ....[19]....
        /*00f0*/ 	.word	0x00004120


	//   ....[20]....
        /*00f4*/ 	.word	0x00004230


	//   ....[21]....
        /*00f8*/ 	.word	0x00004280


	//   ....[22]....
        /*00fc*/ 	.word	0x000042d0


	//----- nvinfo : EIATTR_MAX_THREADS
	.align		4
.L_2288:
        /*0100*/ 	.byte	0x04, 0x05
        /*0102*/ 	.short	(.L_2290 - .L_2289)
.L_2289:
        /*0104*/ 	.word	0x00000080
        /*0108*/ 	.word	0x00000001
        /*010c*/ 	.word	0x00000001


	//----- nvinfo : EIATTR_CRS_STACK_SIZE
	.align		4
.L_2290:
        /*0110*/ 	.byte	0x04, 0x1e
        /*0112*/ 	.short	(.L_2292 - .L_2291)
.L_2291:
        /*0114*/ 	.word	0x00000000


	//----- nvinfo : EIATTR_CBANK_PARAM_SIZE
	.align		4
.L_2292:
        /*0118*/ 	.byte	0x03, 0x19
        /*011a*/ 	.short	0x0024


	//----- nvinfo : EIATTR_PARAM_CBANK
	.align		4
        /*011c*/ 	.byte	0x04, 0x0a
        /*011e*/ 	.short	(.L_2294 - .L_2293)
	.align		4
.L_2293:
        /*0120*/ 	.word	index@(.nv.constant0._ZN2at6native27unrolled_elementwise_kernelINS0_11FillFunctorIN3c104HalfEEESt5arrayIPcLm1EELi4E23TrivialOffsetCalculatorILi0EjES9_ILi1EjENS0_6memory12LoadWithCastILi0EEENSC_13StoreWithCastILi1EEEEEviT_T0_T2_T3_T4_T5_)
        /*0124*/ 	.short	0x0210
        /*0126*/ 	.short	0x0024


	//----- nvinfo : EIATTR_SW_WAR
	.align		4
.L_2294:
        /*0128*/ 	.byte	0x04, 0x36
        /*012a*/ 	.short	(.L_2296 - .L_2295)
.L_2295:
        /*012c*/ 	.word	0x00000008
.L_2296:


//--------------------- .nv.info._ZN2at6native18elementwise_kernelILi128ELi4EZNS0_22gpu_kernel_impl_nocastINS0_11FillFunctorIN3c104HalfEEEEEvRNS_18TensorIteratorBaseERKT_EUliE_EEviT1_ --------------------------
	.section	.nv.info._ZN2at6native18elementwise_kernelILi128ELi4EZNS0_22gpu_kernel_impl_nocastINS0_11FillFunctorIN3c104HalfEEEEEvRNS_18TensorIteratorBaseERKT_EUliE_EEviT1_,"",@"SHT_CUDA_INFO"
	.sectionflags	@""
	.align	4


	//----- nvinfo : EIATTR_CUDA_API_VERSION
	.align		4
        /*0000*/ 	.byte	0x04, 0x37
        /*0002*/ 	.short	(.L_2298 - .L_2297)
.L_2297:
        /*0004*/ 	.word	0x00000082


	//----- nvinfo : EIATTR_KPARAM_INFO
	.align		4
.L_2298:
        /*0008*/ 	.byte	0x04, 0x17
        /*000a*/ 	.short	(.L_2300 - .L_2299)
.L_2299:
        /*000c*/ 	.word	0x00000000
        /*0010*/ 	.short	0x0001
        /*0012*/ 	.short	0x0008
        /*0014*/ 	.byte	0x00, 0xf0, 0xc1, 0x06


	//----- nvinfo : EIATTR_KPARAM_INFO
	.align		4
.L_2300:
        /*0018*/ 	.byte	0x04, 0x17
        /*001a*/ 	.short	(.L_2302 - .L_2301)
.L_2301:
        /*001c*/ 	.word	0x00000000
        /*0020*/ 	.short	0x0000
        /*0022*/ 	.short	0x0000
        /*0024*/ 	.byte	0x00, 0xf0, 0x11, 0x00


	//----- nvinfo : EIATTR_SPARSE_MMA_MASK
	.align		4
.L_2302:
        /*0028*/ 	.byte	0x03, 0x50
        /*002a*/ 	.short	0x0000


	//----- nvinfo : EIATTR_MAXREG_COUNT
	.align		4
        /*002c*/ 	.byte	0x03, 0x1b
        /*002e*/ 	.short	0x0080


	//----- nvinfo : EIATTR_MERCURY_ISA_VERSION
	.align		4
        /*0030*/ 	.byte	0x03, 0x5f
        /*0032*/ 	.short	0x0101


	//----- nvinfo : EIATTR_EXIT_INSTR_OFFSETS
	.align		4
        /*0034*/ 	.byte	0x04, 0x1c
        /*0036*/ 	.short	(.L_2304 - .L_2303)


	//   ....[0]....
.L_2303:
        /*0038*/ 	.word	0x000035f0


	//   ....[1]....
        /*003c*/ 	.word	0x00004770


	//   ....[2]....
        /*0040*/ 	.word	0x00004910


	//   ....[3]....
        /*0044*/ 	.word	0x00004950


	//----- nvinfo : EIATTR_MAX_THREADS
	.align		4
.L_2304:
        /*0048*/ 	.byte	0x04, 0x05
        /*004a*/ 	.short	(.L_2306 - .L_2305)
.L_2305:
        /*004c*/ 	.word	0x00000080
        /*0050*/ 	.word	0x00000001
        /*0054*/ 	.word	0x00000001


	//----- nvinfo : EIATTR_CRS_STACK_SIZE
	.align		4
.L_2306:
        /*0058*/ 	.byte	0x04, 0x1e
        /*005a*/ 	.short	(.L_2308 - .L_2307)
.L_2307:
        /*005c*/ 	.word	0x00000000


	//----- nvinfo : EIATTR_CBANK_PARAM_SIZE
	.align		4
.L_2308:
        /*0060*/ 	.byte	0x03, 0x19
        /*0062*/ 	.short	0x01b8


	//----- nvinfo : EIATTR_PARAM_CBANK
	.align		4
        /*0064*/ 	.byte	0x04, 0x0a
        /*0066*/ 	.short	(.L_2310 - .L_2309)
	.align		4
.L_2309:
        /*0068*/ 	.word	index@(.nv.constant0._ZN2at6native18elementwise_kernelILi128ELi4EZNS0_22gpu_kernel_impl_nocastINS0_11FillFunctorIN3c104HalfEEEEEvRNS_18TensorIteratorBaseERKT_EUliE_EEviT1_)
        /*006c*/ 	.short	0x0210
        /*006e*/ 	.short	0x01b8


	//----- nvinfo : EIATTR_SW_WAR
	.align		4
.L_2310:
        /*0070*/ 	.byte	0x04, 0x36
        /*0072*/ 	.short	(.L_2312 - .L_2311)
.L_2311:
        /*0074*/ 	.word	0x00000008
.L_2312:


//--------------------- .nv.info._ZN2at6native27unrolled_elementwise_kernelINS0_11FillFunctorIN3c104HalfEEESt5arrayIPcLm1EELi4E23TrivialOffsetCalculatorILi0EjES9_ILi1EjENS0_6memory15LoadWithoutCastENSC_16StoreWithoutCastEEEviT_T0_T2_T3_T4_T5_ --------------------------
	.section	.nv.info._ZN2at6native27unrolled_elementwise_kernelINS0_11FillFunctorIN3c104HalfEEESt5arrayIPcLm1EELi4E23TrivialOffsetCalculatorILi0EjES9_ILi1EjENS0_6memory15LoadWithoutCastENSC_16StoreWithoutCastEEEviT_T0_T2_T3_T4_T5_,"",@"SHT_CUDA_INFO"
	.sectionflags	@""
	.align	4


	//----- nvinfo : EIATTR_CUDA_API_VERSION
	.align		4
        /*0000*/ 	.byte	0x04, 0x37
        /*0002*/ 	.short	(.L_2314 - .L_2313)
.L_2313:
        /*0004*/ 	.word	0x00000082


	//----- nvinfo : EIATTR_KPARAM_INFO
	.align		4
.L_2314:
        /*0008*/ 	.byte	0x04, 0x17
        /*000a*/ 	.short	(.L_2316 - .L_2315)
.L_2315:
        /*000c*/ 	.word	0x00000000
        /*0010*/ 	.short	0x0006
        /*0012*/ 	.short	0x0013
        /*0014*/ 	.byte	0x00, 0xf0, 0x05, 0x00


	//----- nvinfo : EIATTR_KPARAM_INFO
	.align		4
.L_2316:
        /*0018*/ 	.byte	0x04, 0x17
        /*001a*/ 	.short	(.L_2318 - .L_2317)
.L_2317:
        /*001c*/ 	.word	0x00000000
        /*0020*/ 	.short	0x0005
        /*0022*/ 	.short	0x0012
        /*0024*/ 	.byte	0x00, 0xf0, 0x05, 0x00


	//----- nvinfo : EIATTR_KPARAM_INFO
	.align		4
.L_2318:
        /*0028*/ 	.byte	0x04, 0x17
        /*002a*/ 	.short	(.L_2320 - .L_2319)
.L_2319:
        /*002c*/ 	.word	0x00000000
        /*0030*/ 	.short	0x0004
        /*0032*/ 	.short	0x0011
        /*0034*/ 	.byte	0x00, 0xf0, 0x05, 0x00


	//----- nvinfo : EIATTR_KPARAM_INFO
	.align		4
.L_2320:
        /*0038*/ 	.byte	0x04, 0x17
        /*003a*/ 	.short	(.L_2322 - .L_2321)
.L_2321:
        /*003c*/ 	.word	0x00000000
        /*0040*/ 	.short	0x0003
        /*0042*/ 	.short	0x0010
        /*0044*/ 	.byte	0x00, 0xf0, 0x05, 0x00


	//----- nvinfo : EIATTR_KPARAM_INFO
	.align		4
.L_2322:
        /*0048*/ 	.byte	0x04, 0x17
        /*004a*/ 	.short	(.L_2324 - .L_2323)
.L_2323:
        /*004c*/ 	.word	0x00000000
        /*0050*/ 	.short	0x0002
        /*0052*/ 	.short	0x0008
        /*0054*/ 	.byte	0x00, 0xf0, 0x21, 0x00


	//----- nvinfo : EIATTR_KPARAM_INFO
	.align		4
.L_2324:
        /*0058*/ 	.byte	0x04, 0x17
        /*005a*/ 	.short	(.L_2326 - .L_2325)
.L_2325:
        /*005c*/ 	.word	0x00000000
        /*0060*/ 	.short	0x0001
        /*0062*/ 	.short	0x0004
        /*0064*/ 	.byte	0x00, 0xf0, 0x09, 0x00


	//----- nvinfo : EIATTR_KPARAM_INFO
	.align		4
.L_2326:
        /*0068*/ 	.byte	0x04, 0x17
        /*006a*/ 	.short	(.L_2328 - .L_2327)
.L_2327:
        /*006c*/ 	.word	0x00000000
        /*0070*/ 	.short	0x0000
        /*0072*/ 	.short	0x0000
        /*0074*/ 	.byte	0x00, 0xf0, 0x11, 0x00


	//----- nvinfo : EIATTR_SPARSE_MMA_MASK
	.align		4
.L_2328:
        /*0078*/ 	.byte	0x03, 0x50
        /*007a*/ 	.short	0x0000


	//----- nvinfo : EIATTR_MAXREG_COUNT
	.align		4
        /*007c*/ 	.byte	0x03, 0x1b
        /*007e*/ 	.short	0x00ff


	//----- nvinfo : EIATTR_MERCURY_ISA_VERSION
	.align		4
        /*0080*/ 	.byte	0x03, 0x5f
        /*0082*/ 	.short	0x0101


	//----- nvinfo : EIATTR_EXIT_INSTR_OFFSETS
	.align		4
        /*0084*/ 	.byte	0x04, 0x1c
        /*0086*/ 	.short	(.L_2330 - .L_2329)


	//   ....[0]....
.L_2329:
        /*0088*/ 	.word	0x000001e0


	//   ....[1]....
        /*008c*/ 	.word	0x00000240


	//----- nvinfo : EIATTR_MAX_THREADS
	.align		4
.L_2330:
        /*0090*/ 	.byte	0x04, 0x05
        /*0092*/ 	.short	(.L_2332 - .L_2331)
.L_2331:
        /*0094*/ 	.word	0x00000080
        /*0098*/ 	.word	0x00000001
        /*009c*/ 	.word	0x00000001


	//----- nvinfo : EIATTR_CRS_STACK_SIZE
	.align		4
.L_2332:
        /*00a0*/ 	.byte	0x04, 0x1e
        /*00a2*/ 	.short	(.L_2334 - .L_2333)
.L_2333:
        /*00a4*/ 	.word	0x00000000


	//----- nvinfo : EIATTR_CBANK_PARAM_SIZE
	.align		4
.L_2334:
        /*00a8*/ 	.byte	0x03, 0x19
        /*00aa*/ 	.short	0x0014


	//----- nvinfo : EIATTR_PARAM_CBANK
	.align		4
        /*00ac*/ 	.byte	0x04, 0x0a
        /*00ae*/ 	.short	(.L_2336 - .L_2335)
	.align		4
.L_2335:
        /*00b0*/ 	.word	index@(.nv.constant0._ZN2at6native27unrolled_elementwise_kernelINS0_11FillFunctorIN3c104HalfEEESt5arrayIPcLm1EELi4E23TrivialOffsetCalculatorILi0EjES9_ILi1EjENS0_6memory15LoadWithoutCastENSC_16StoreWithoutCastEEEviT_T0_T2_T3_T4_T5_)
        /*00b4*/ 	.short	0x0210
        /*00b6*/ 	.short	0x0014


	//----- nvinfo : EIATTR_SW_WAR
	.align		4
.L_2336:
        /*00b8*/ 	.byte	0x04, 0x36
        /*00ba*/ 	.short	(.L_2338 - .L_2337)
.L_2337:
        /*00bc*/ 	.word	0x00000008
.L_2338:


//--------------------- .nv.info._ZN2at6native29vectorized_elementwise_kernelILi2ENS0_11FillFunctorIN3c104HalfEEESt5arrayIPcLm1EEEEviT0_T1_ --------------------------
	.section	.nv.info._ZN2at6native29vectorized_elementwise_kernelILi2ENS0_11FillFunctorIN3c104HalfEEESt5arrayIPcLm1EEEEviT0_T1_,"",@"SHT_CUDA_INFO"
	.sectionflags	@""
	.align	4


	//----- nvinfo : EIATTR_CUDA_API_VERSION
	.align		4
        /*0000*/ 	.byte	0x04, 0x37
        /*0002*/ 	.short	(.L_2340 - .L_2339)
.L_2339:
        /*0004*/ 	.word	0x00000082


	//----- nvinfo : EIATTR_KPARAM_INFO
	.align		4
.L_2340:
        /*0008*/ 	.byte	0x04, 0x17
        /*000a*/ 	.short	(.L_2342 - .L_2341)
.L_2341:
        /*000c*/ 	.word	0x00000000
        /*0010*/ 	.short	0x0002
        /*0012*/ 	.short	0x0008
        /*0014*/ 	.byte	0x00, 0xf0, 0x21, 0x00


	//----- nvinfo : EIATTR_KPARAM_INFO
	.align		4
.L_2342:
        /*0018*/ 	.byte	0x04, 0x17
        /*001a*/ 	.short	(.L_2344 - .L_2343)
.L_2343:
        /*001c*/ 	.word	0x00000000
        /*0020*/ 	.short	0x0001
        /*0022*/ 	.short	0x0004
        /*0024*/ 	.byte	0x00, 0xf0, 0x09, 0x00


	//----- nvinfo : EIATTR_KPARAM_INFO
	.align		4
.L_2344:
        /*0028*/ 	.byte	0x04, 0x17
        /*002a*/ 	.short	(.L_2346 - .L_2345)
.L_2345:
        /*002c*/ 	.word	0x00000000
        /*0030*/ 	.short	0x0000
        /*0032*/ 	.short	0x0000
        /*0034*/ 	.byte	0x00, 0xf0, 0x11, 0x00


	//----- nvinfo : EIATTR_SPARSE_MMA_MASK
	.align		4
.L_2346:
        /*0038*/ 	.byte	0x03, 0x50
        /*003a*/ 	.short	0x0000


	//----- nvinfo : EIATTR_MAXREG_COUNT
	.align		4
        /*003c*/ 	.byte	0x03, 0x1b
        /*003e*/ 	.short	0x00ff


	//----- nvinfo : EIATTR_MERCURY_ISA_VERSION
	.align		4
        /*0040*/ 	.byte	0x03, 0x5f
        /*0042*/ 	.short	0x0101


	//----- nvinfo : EIATTR_EXIT_INSTR_OFFSETS
	.align		4
        /*0044*/ 	.byte	0x04, 0x1c
        /*0046*/ 	.short	(.L_2348 - .L_2347)


	//   ....[0]....
.L_2347:
        /*0048*/ 	.word	0x00000140


	//   ....[1]....
        /*004c*/ 	.word	0x00000540


	//   ....[2]....
        /*0050*/ 	.word	0x000005a0


	//----- nvinfo : EIATTR_MAX_THREADS
	.align		4
.L_2348:
        /*0054*/ 	.byte	0x04, 0x05
        /*0056*/ 	.short	(.L_2350 - .L_2349)
.L_2349:
        /*0058*/ 	.word	0x00000080
        /*005c*/ 	.word	0x00000001
        /*0060*/ 	.word	0x00000001


	//----- nvinfo : EIATTR_CRS_STACK_SIZE
	.align		4
.L_2350:
        /*0064*/ 	.byte	0x04, 0x1e
        /*0066*/ 	.short	(.L_2352 - .L_2351)
.L_2351:
        /*0068*/ 	.word	0x00000000


	//----- nvinfo : EIATTR_CBANK_PARAM_SIZE
	.align		4
.L_2352:
        /*006c*/ 	.byte	0x03, 0x19
        /*006e*/ 	.short	0x0010


	//----- nvinfo : EIATTR_PARAM_CBANK
	.align		4
        /*0070*/ 	.byte	0x04, 0x0a
        /*0072*/ 	.short	(.L_2354 - .L_2353)
	.align		4
.L_2353:
        /*0074*/ 	.word	index@(.nv.constant0._ZN2at6native29vectorized_elementwise_kernelILi2ENS0_11FillFunctorIN3c104HalfEEESt5arrayIPcLm1EEEEviT0_T1_)
        /*0078*/ 	.short	0x0210
        /*007a*/ 	.short	0x0010


	//----- nvinfo : EIATTR_SW_WAR
	.align		4
.L_2354:
        /*007c*/ 	.byte	0x04, 0x36
        /*007e*/ 	.short	(.L_2356 - .L_2355)
.L_2355:
        /*0080*/ 	.word	0x00000008
.L_2356:


//--------------------- .nv.info._ZN2at6native29vectorized_elementwise_kernelILi4ENS0_11FillFunctorIN3c104HalfEEESt5arrayIPcLm1EEEEviT0_T1_ --------------------------
	.section	.nv.info._ZN2at6native29vectorized_elementwise_kernelILi4ENS0_11FillFunctorIN3c104HalfEEESt5arrayIPcLm1EEEEviT0_T1_,"",@"SHT_CUDA_INFO"
	.sectionflags	@""
	.align	4


	//----- nvinfo : EIATTR_CUDA_API_VERSION
	.align		4
        /*0000*/ 	.byte	0x04, 0x37
        /*0002*/ 	.short	(.L_2358 - .L_2357)
.L_2357:
        /*0004*/ 	.word	0x00000082


	//----- nvinfo : EIATTR_KPARAM_INFO
	.align		4
.L_2358:
        /*0008*/ 	.byte	0x04, 0x17
        /*000a*/ 	.short	(.L_2360 - .L_2359)
.L_2359:
        /*000c*/ 	.word	0x00000000
        /*0010*/ 	.short	0x0002
        /*0012*/ 	.short	0x0008
        /*0014*/ 	.byte	0x00, 0xf0, 0x21, 0x00


	//----- nvinfo : EIATTR_KPARAM_INFO
	.align		4
.L_2360:
        /*0018*/ 	.byte	0x04, 0x17
        /*001a*/ 	.short	(.L_2362 - .L_2361)
.L_2361:
        /*001c*/ 	.word	0x00000000
        /*0020*/ 	.short	0x0001
        /*0022*/ 	.short	0x0004
        /*0024*/ 	.byte	0x00, 0xf0, 0x09, 0x00


	//----- nvinfo : EIATTR_KPARAM_INFO
	.align		4
.L_2362:
        /*0028*/ 	.byte	0x04, 0x17
        /*002a*/ 	.short	(.L_2364 - .L_2363)
.L_2363:
        /*002c*/ 	.word	0x00000000
        /*0030*/ 	.short	0x0000
        /*0032*/ 	.short	0x0000
        /*0034*/ 	.byte	0x00, 0xf0, 0x11, 0x00


	//----- nvinfo : EIATTR_SPARSE_MMA_MASK
	.align		4
.L_2364:
        /*0038*/ 	.byte	0x03, 0x50
        /*003a*/ 	.short	0x0000


	//----- nvinfo : EIATTR_MAXREG_COUNT
	.align		4
        /*003c*/ 	.byte	0x03, 0x1b
        /*003e*/ 	.short	0x00ff


	//----- nvinfo : EIATTR_MERCURY_ISA_VERSION
	.align		4
        /*0040*/ 	.byte	0x03, 0x5f
        /*0042*/ 	.short	0x0101


	//----- nvinfo : EIATTR_EXIT_INSTR_OFFSETS
	.align		4
        /*0044*/ 	.byte	0x04, 0x1c
        /*0046*/ 	.short	(.L_2366 - .L_2365)


	//   ....[0]....
.L_2365:
        /*0048*/ 	.word	0x00000150


	//   ....[1]....
        /*004c*/ 	.word	0x00000550


	//   ....[2]....
        /*0050*/ 	.word	0x000005b0


	//----- nvinfo : EIATTR_MAX_THREADS
	.align		4
.L_2366:
        /*0054*/ 	.byte	0x04, 0x05
        /*0056*/ 	.short	(.L_2368 - .L_2367)
.L_2367:
        /*0058*/ 	.word	0x00000080
        /*005c*/ 	.word	0x00000001
        /*0060*/ 	.word	0x00000001


	//----- nvinfo : EIATTR_CRS_STACK_SIZE
	.align		4
.L_2368:
        /*0064*/ 	.byte	0x04, 0x1e
        /*0066*/ 	.short	(.L_2370 - .L_2369)
.L_2369:
        /*0068*/ 	.word	0x00000000


	//----- nvinfo : EIATTR_CBANK_PARAM_SIZE
	.align		4
.L_2370:
        /*006c*/ 	.byte	0x03, 0x19
        /*006e*/ 	.short	0x0010


	//----- nvinfo : EIATTR_PARAM_CBANK
	.align		4
        /*0070*/ 	.byte	0x04, 0x0a
        /*0072*/ 	.short	(.L_2372 - .L_2371)
	.align		4
.L_2371:
        /*0074*/ 	.word	index@(.nv.constant0._ZN2at6native29vectorized_elementwise_kernelILi4ENS0_11FillFunctorIN3c104HalfEEESt5arrayIPcLm1EEEEviT0_T1_)
        /*0078*/ 	.short	0x0210
        /*007a*/ 	.short	0x0010


	//----- nvinfo : EIATTR_SW_WAR
	.align		4
.L_2372:
        /*007c*/ 	.byte	0x04, 0x36
        /*007e*/ 	.short	(.L_2374 - .L_2373)
.L_2373:
        /*0080*/ 	.word	0x00000008
.L_2374:


//--------------------- .nv.info._ZN2at6native29vectorized_elementwise_kernelILi8ENS0_11FillFunctorIN3c104HalfEEESt5arrayIPcLm1EEEEviT0_T1_ --------------------------
	.section	.nv.info._ZN2at6native29vectorized_elementwise_kernelILi8ENS0_11FillFunctorIN3c104HalfEEESt5arrayIPcLm1EEEEviT0_T1_,"",@"SHT_CUDA_INFO"
	.sectionflags	@""
	.align	4


	//----- nvinfo : EIATTR_CUDA_API_VERSION
	.align		4
        /*0000*/ 	.byte	0x04, 0x37
        /*0002*/ 	.short	(.L_2376 - .L_2375)
.L_2375:
        /*0004*/ 	.word	0x00000082


	//----- nvinfo : EIATTR_KPARAM_INFO
	.align		4
.L_2376:
        /*0008*/ 	.byte	0x04, 0x17
        /*000a*/ 	.short	(.L_2378 - .L_2377)
.L_2377:
        /*000c*/ 	.word	0x00000000
        /*0010*/ 	.short	0x0002
        /*0012*/ 	.short	0x0008
        /*0014*/ 	.byte	0x00, 0xf0, 0x21, 0x00


	//----- nvinfo : EIATTR_KPARAM_INFO
	.align		4
.L_2378:
        /*0018*/ 	.byte	0x04, 0x17
        /*001a*/ 	.short	(.L_2380 - .L_2379)
.L_2379:
        /*001c*/ 	.word	0x00000000
        /*0020*/ 	.short	0x0001
        /*0022*/ 	.short	0x0004
        /*0024*/ 	.byte	0x00, 0xf0, 0x09, 0x00


	//----- nvinfo : EIATTR_KPARAM_INFO
	.align		4
.L_2380:
        /*0028*/ 	.byte	0x04, 0x17
        /*002a*/ 	.short	(.L_2382 - .L_2381)
.L_2381:
        /*002c*/ 	.word	0x00000000
        /*0030*/ 	.short	0x0000
        /*0032*/ 	.short	0x0000
        /*0034*/ 	.byte	0x00, 0xf0, 0x11, 0x00


	//----- nvinfo : EIATTR_SPARSE_MMA_MASK
	.align		4
.L_2382:
        /*0038*/ 	.byte	0x03, 0x50
        /*003a*/ 	.short	0x0000


	//----- nvinfo : EIATTR_MAXREG_COUNT
	.align		4
        /*003c*/ 	.byte	0x03, 0x1b
        /*003e*/ 	.short	0x00ff


	//----- nvinfo : EIATTR_MERCURY_ISA_VERSION
	.align		4
        /*0040*/ 	.byte	0x03, 0x5f
        /*0042*/ 	.short	0x0101


	//----- nvinfo : EIATTR_EXIT_INSTR_OFFSETS
	.align		4
        /*0044*/ 	.byte	0x04, 0x1c
        /*0046*/ 	.short	(.L_2384 - .L_2383)


	//   ....[0]....
.L_2383:
        /*0048*/ 	.word	0x00000140


	//   ....[1]....
        /*004c*/ 	.word	0x00000540


	//   ....[2]....
        /*0050*/ 	.word	0x000005a0


	//----- nvinfo : EIATTR_MAX_THREADS
	.align		4
.L_2384:
        /*0054*/ 	.byte	0x04, 0x05
        /*0056*/ 	.short	(.L_2386 - .L_2385)
.L_2385:
        /*0058*/ 	.word	0x00000080
        /*005c*/ 	.word	0x00000001
        /*0060*/ 	.word	0x00000001


	//----- nvinfo : EIATTR_CRS_STACK_SIZE
	.align		4
.L_2386:
        /*0064*/ 	.byte	0x04, 0x1e
        /*0066*/ 	.short	(.L_2388 - .L_2387)
.L_2387:
        /*0068*/ 	.word	0x00000000


	//----- nvinfo : EIATTR_CBANK_PARAM_SIZE
	.align		4
.L_2388:
        /*006c*/ 	.byte	0x03, 0x19
        /*006e*/ 	.short	0x0010


	//----- nvinfo : EIATTR_PARAM_CBANK
	.align		4
        /*0070*/ 	.byte	0x04, 0x0a
        /*0072*/ 	.short	(.L_2390 - .L_2389)
	.align		4
.L_2389:
        /*0074*/ 	.word	index@(.nv.constant0._ZN2at6native29vectorized_elementwise_kernelILi8ENS0_11FillFunctorIN3c104HalfEEESt5arrayIPcLm1EEEEviT0_T1_)
        /*0078*/ 	.short	0x0210
        /*007a*/ 	.short	0x0010


	//----- nvinfo : EIATTR_SW_WAR
	.align		4
.L_2390:
        /*007c*/ 	.byte	0x04, 0x36
        /*007e*/ 	.short	(.L_2392 - .L_2391)
.L_2391:
        /*0080*/ 	.word	0x00000008
.L_2392:


//--------------------- .nv.info._ZN2at6native18elementwise_kernelILi128ELi4EZNS0_15gpu_kernel_implINS0_11FillFunctorIbEEEEvRNS_18TensorIteratorBaseERKT_EUliE_EEviT1_ --------------------------
	.section	.nv.info._ZN2at6native18elementwise_kernelILi128ELi4EZNS0_15gpu_kernel_implINS0_11FillFunctorIbEEEEvRNS_18TensorIteratorBaseERKT_EUliE_EEviT1_,"",@"SHT_CUDA_INFO"
	.sectionflags	@""
	.align	4


	//----- nvinfo : EIATTR_CUDA_API_VERSION
	.align		4
        /*0000*/ 	.byte	0x04, 0x37
        /*0002*/ 	.short	(.L_2394 - .L_2393)
.L_2393:
        /*0004*/ 	.word	0x00000082


	//----- nvinfo : EIATTR_KPARAM_INFO
	.align		4
.L_2394:
        /*0008*/ 	.byte	0x04, 0x17
        /*000a*/ 	.short	(.L_2396 - .L_2395)
.L_2395:
        /*000c*/ 	.word	0x00000000
        /*0010*/ 	.short	0x0001
        /*0012*/ 	.short	0x0008
        /*0014*/ 	.byte	0x00, 0xf0, 0xc1, 0x06


	//----- nvinfo : EIATTR_KPARAM_INFO
	.align		4
.L_2396:
        /*0018*/ 	.byte	0x04, 0x17
        /*001a*/ 	.short	(.L_2398 - .L_2397)
.L_2397:
        /*001c*/ 	.word	0x00000000
        /*0020*/ 	.short	0x0000
        /*0022*/ 	.short	0x0000
        /*0024*/ 	.byte	0x00, 0xf0, 0x11, 0x00


	//----- nvinfo : EIATTR_SPARSE_MMA_MASK
	.align		4
.L_2398:
        /*0028*/ 	.byte	0x03, 0x50
        /*002a*/ 	.short	0x0000


	//----- nvinfo : EIATTR_MAXREG_COUNT
	.align		4
        /*002c*/ 	.byte	0x03, 0x1b
        /*002e*/ 	.short	0x0080


	//----- nvinfo : EIATTR_EXTERNS
	.align		4
        /*0030*/ 	.byte	0x04, 0x0f
        /*0032*/ 	.short	(.L_2400 - .L_2399)


	//   ....[0]....
	.align		4
.L_2399:
        /*0034*/ 	.word	index@(__assertfail)


	//----- nvinfo : EIATTR_MERCURY_ISA_VERSION
	.align		4
.L_2400:
        /*0038*/ 	.byte	0x03, 0x5f
        /*003a*/ 	.short	0x0101


	//----- nvinfo : EIATTR_SYSCALL_OFFSETS
	.align		4
        /*003c*/ 	.byte	0x04, 0x46
        /*003e*/ 	.short	(.L_2402 - .L_2401)


	//   ....[0]....
.L_2401:
        /*0040*/ 	.word	0x00002010


	//   ....[1]....
        /*0044*/ 	.word	0x00004080


	//   ....[2]....
        /*0048*/ 	.word	0x000060f0


	//   ....[3]....
        /*004c*/ 	.word	0x00008150


	//----- nvinfo : EIATTR_EXIT_INSTR_OFFSETS
	.align		4
.L_2402:
        /*0050*/ 	.byte	0x04, 0x1c
        /*0052*/ 	.short	(.L_2404 - .L_2403)


	//   ....[0]....
.L_2403:
        /*0054*/ 	.word	0x000061c0


	//   ....[1]....
        /*0058*/ 	.word	0x00007430


	//   ....[2]....
        /*005c*/ 	.word	0x00007450


	//   ....[3]....
        /*0060*/ 	.word	0x00007500


	//   ....[4]....
        /*0064*/ 	.word	0x00007530


	//   ....[5]....
        /*0068*/ 	.word	0x00007570


	//   ....[6]....
        /*006c*/ 	.word	0x00007600


	//   ....[7]....
        /*0070*/ 	.word	0x00007640


	//   ....[8]....
        /*0074*/ 	.word	0x000076e0


	//   ....[9]....
        /*0078*/ 	.word	0x00007730


	//   ....[10]....
        /*007c*/ 	.word	0x00007780


	//   ....[11]....
        /*0080*/ 	.word	0x00007840


	//   ....[12]....
        /*0084*/ 	.word	0x000078a0


	//   ....[13]....
        /*0088*/ 	.word	0x00007a10


	//   ....[14]....
        /*008c*/ 	.word	0x00007b50


	//   ....[15]....
        /*0090*/ 	.word	0x00007b90


	//   ....[16]....
        /*0094*/ 	.word	0x00007c50


	//   ....[17]....
        /*0098*/ 	.word	0x00007db0


	//   ....[18]....
        /*009c*/ 	.word	0x00007f10


	//   ....[19]....
        /*00a0*/ 	.word	0x00008050


	//   ....[20]....
        /*00a4*/ 	.word	0x00008160


	//   ....[21]....
        /*00a8*/ 	.word	0x000081b0


	//   ....[22]....
        /*00ac*/ 	.word	0x000081e0


	//----- nvinfo : EIATTR_MAX_THREADS
	.align		4
.L_2404:
        /*00b0*/ 	.byte	0x04, 0x05
        /*00b2*/ 	.short	(.L_2406 - .L_2405)
.L_2405:
        /*00b4*/ 	.word	0x00000080
        /*00b8*/ 	.word	0x00000001
        /*00bc*/ 	.word	0x00000001


	//----- nvinfo : EIATTR_CRS_STACK_SIZE
	.align		4
.L_2406:
        /*00c0*/ 	.byte	0x04, 0x1e
        /*00c2*/ 	.short	(.L_2408 - .L_2407)
.L_2407:
        /*00c4*/ 	.word	0x00000000


	//----- nvinfo : EIATTR_CBANK_PARAM_SIZE
	.align		4
.L_2408:
        /*00c8*/ 	.byte	0x03, 0x19
        /*00ca*/ 	.short	0x01b8


	//----- nvinfo : EIATTR_PARAM_CBANK
	.align		4
        /*00cc*/ 	.byte	0x04, 0x0a
        /*00ce*/ 	.short	(.L_2410 - .L_2409)
	.align		4
.L_2409:
        /*00d0*/ 	.word	index@(.nv.constant0._ZN2at6native18elementwise_kernelILi128ELi4EZNS0_15gpu_kernel_implINS0_11FillFunctorIbEEEEvRNS_18TensorIteratorBaseERKT_EUliE_EEviT1_)
        /*00d4*/ 	.short	0x0210
        /*00d6*/ 	.short	0x01b8


	//----- nvinfo : EIATTR_SW_WAR
	.align		4
.L_2410:
        /*00d8*/ 	.byte	0x04, 0x36
        /*00da*/ 	.short	(.L_2412 - .L_2411)
.L_2411:
        /*00dc*/ 	.word	0x00000008
.L_2412:


//--------------------- .nv.info._ZN2at6native27unrolled_elementwise_kernelINS0_11FillFunctorIbEESt5arrayIPcLm1EELi4E23TrivialOffsetCalculatorILi0EjES7_ILi1EjENS0_6memory12LoadWithCastILi0EEENSA_13StoreWithCastILi1EEEEEviT_T0_T2_T3_T4_T5_ --------------------------
	.section	.nv.info._ZN2at6native27unrolled_elementwise_kernelINS0_11FillFunctorIbEESt5arrayIPcLm1EELi4E23TrivialOffsetCalculatorILi0EjES7_ILi1EjENS0_6memory12LoadWithCastILi0EEENSA_13StoreWithCastILi1EEEEEviT_T0_T2_T3_T4_T5_,"",@"SHT_CUDA_INFO"
	.sectionflags	@""
	.align	4


	//----- nvinfo : EIATTR_CUDA_API_VERSION
	.align		4
        /*0000*/ 	.byte	0x04, 0x37
        /*0002*/ 	.short	(.L_2414 - .L_2413)
.L_2413:
        /*0004*/ 	.word	0x00000082


	//----- nvinfo : EIATTR_KPARAM_INFO
	.align		4
.L_2414:
        /*0008*/ 	.byte	0x04, 0x17
        /*000a*/ 	.short	(.L_2416 - .L_2415)
.L_2415:
        /*000c*/ 	.word	0x00000000
        /*0010*/ 	.short	0x0006
        /*0012*/ 	.short	0x001c
        /*0014*/ 	.byte	0x00, 0xf0, 0x21, 0x00


	//----- nvinfo : EIATTR_KPARAM_INFO
	.align		4
.L_2416:
        /*0018*/ 	.byte	0x04, 0x17
        /*001a*/ 	.short	(.L_2418 - .L_2417)
.L_2417:
        /*001c*/ 	.word	0x00000000
        /*0020*/ 	.short	0x0005
        /*0022*/ 	.short	0x0014
        /*0024*/ 	.byte	0x00, 0xf0, 0x21, 0x00


	//----- nvinfo : EIATTR_KPARAM_INFO
	.align		4
.L_2418:
        /*0028*/ 	.byte	0x04, 0x17
        /*002a*/ 	.short	(.L_2420 - .L_2419)
.L_2419:
        /*002c*/ 	.word	0x00000000
        /*0030*/ 	.short	0x0004
        /*0032*/ 	.short	0x0011
        /*0034*/ 	.byte	0x00, 0xf0, 0x05, 0x00


	//----- nvinfo : EIATTR_KPARAM_INFO
	.align		4
.L_2420:
        /*0038*/ 	.byte	0x04, 0x17
        /*003a*/ 	.short	(.L_2422 - .L_2421)
.L_2421:
        /*003c*/ 	.word	0x00000000
        /*0040*/ 	.short	0x0003
        /*0042*/ 	.short	0x0010
        /*0044*/ 	.byte	0x00, 0xf0, 0x05, 0x00


	//----- nvinfo : EIATTR_KPARAM_INFO
	.align		4
.L_2422:
        /*0048*/ 	.byte	0x04, 0x17
        /*004a*/ 	.short	(.L_2424 - .L_2423)
.L_2423:
        /*004c*/ 	.word	0x00000000
        /*0050*/ 	.short	0x0002
        /*0052*/ 	.short	0x0008
        /*0054*/ 	.byte	0x00, 0xf0, 0x21, 0x00


	//----- nvinfo : EIATTR_KPARAM_INFO
	.align		4
.L_2424:
        /*0058*/ 	.byte	0x04, 0x17
        /*005a*/ 	.short	(.L_2426 - .L_2425)
.L_2425:
        /*005c*/ 	.word	0x00000000
        /*0060*/ 	.short	0x0001
        /*0062*/ 	.short	0x0004
        /*0064*/ 	.byte	0x00, 0xf0, 0x05, 0x00


	//----- nvinfo : EIATTR_KPARAM_INFO
	.align		4
.L_2426:
        /*0068*/ 	.byte	0x04, 0x17
        /*006a*/ 	.short	(.L_2428 - .L_2427)
.L_2427:
        /*006c*/ 	.word	0x00000000
        /*0070*/ 	.short	0x0000
        /*0072*/ 	.short	0x0000
        /*0074*/ 	.byte	0x00, 0xf0, 0x11, 0x00


	//----- nvinfo : EIATTR_SPARSE_MMA_MASK
	.align		4
.L_2428:
        /*0078*/ 	.byte	0x03, 0x50
        /*007a*/ 	.short	0x0000


	//----- nvinfo : EIATTR_MAXREG_COUNT
	.align		4
        /*007c*/ 	.byte	0x03, 0x1b
        /*007e*/ 	.short	0x00ff


	//----- nvinfo : EIATTR_EXTERNS
	.align		4
        /*0080*/ 	.byte	0x04, 0x0f
        /*0082*/ 	.short	(.L_2430 - .L_2429)


	//   ....[0]....
	.align		4
.L_2429:
        /*0084*/ 	.word	index@(__assertfail)


	//----- nvinfo : EIATTR_MERCURY_ISA_VERSION
	.align		4
.L_2430:
        /*0088*/ 	.byte	0x03, 0x5f
        /*008a*/ 	.short	0x0101


	//----- nvinfo : EIATTR_SYSCALL_OFFSETS
	.align		4
        /*008c*/ 	.byte	0x04, 0x46
        /*008e*/ 	.short	(.L_2432 - .L_2431)


	//   ....[0]....
.L_2431:
        /*0090*/ 	.word	0x00000f00


	//   ....[1]....
        /*0094*/ 	.word	0x00001e00


	//   ....[2]....
        /*0098*/ 	.word	0x00002cf0


	//   ....[3]....
        /*009c*/ 	.word	0x00003be0


	//----- nvinfo : EIATTR_EXIT_INSTR_OFFSETS
	.align		4
.L_2432:
        /*00a0*/ 	.byte	0x04, 0x1c
        /*00a2*/ 	.short	(.L_2434 - .L_2433)


	//   ....[0]....
.L_2433:
        /*00a4*/ 	.word	0x00002da0


	//   ....[1]....
        /*00a8*/ 	.word	0x00002ed0


	//   ....[2]....
        /*00ac*/ 	.word	0x00002ef0


	//   ....[3]....
        /*00b0*/ 	.word	0x00002f90


	//   ....[4]....
        /*00b4*/ 	.word	0x00002fc0


	//   ....[5]....
        /*00b8*/ 	.word	0x00003000


	//   ....[6]....
        /*00bc*/ 	.word	0x00003090


	//   ....[7]....
        /*00c0*/ 	.word	0x000030d0


	//   ....[8]....
        /*00c4*/ 	.word	0x00003170


	//   ....[9]....
        /*00c8*/ 	.word	0x000031c0


	//   ....[10]....
        /*00cc*/ 	.word	0x00003210


	//   ....[11]....
        /*00d0*/ 	.word	0x000032d0


	//   ....[12]....
        /*00d4*/ 	.word	0x00003330


	//   ....[13]....
        /*00d8*/ 	.word	0x000034a0


	//   ....[14]....
        /*00dc*/ 	.word	0x000035e0


	//   ....[15]....
        /*00e0*/ 	.word	0x00003620


	//   ....[16]....
        /*00e4*/ 	.word	0x000036e0


	//   ....[17]....
        /*00e8*/ 	.word	0x00003840


	//   ....[18]....
        /*00ec*/ 	.word	0x000039a0


	//   ....[19]....
        /*00f0*/ 	.word	0x00003ae0


	//   ....[20]....
        /*00f4*/ 	.word	0x00003bf0


	//   ....[21]....
        /*00f8*/ 	.word	0x00003c30


	//   ....[22]....
        /*00fc*/ 	.word	0x00003c60


	//----- nvinfo : EIATTR_MAX_THREADS
	.align		4
.L_2434:
        /*0100*/ 	.byte	0x04, 0x05
        /*0102*/ 	.short	(.L_2436 - .L_2435)
.L_2435:
        /*0104*/ 	.word	0x00000080
        /*0108*/ 	.word	0x00000001
        /*010c*/ 	.word	0x00000001


	//----- nvinfo : EIATTR_CRS_STACK_SIZE
	.align		4
.L_2436:
        /*0110*/ 	.byte	0x04, 0x1e
        /*0112*/ 	.short	(.L_2438 - .L_2437)
.L_2437:
        /*0114*/ 	.word	0x00000000


	//----- nvinfo : EIATTR_CBANK_PARAM_SIZE
	.align		4
.L_2438:
        /*0118*/ 	.byte	0x03, 0x19
        /*011a*/ 	.short	0x0024


	//----- nvinfo : EIATTR_PARAM_CBANK
	.align		4
        /*011c*/ 	.byte	0x04, 0x0a
        /*011e*/ 	.short	(.L_2440 - .L_2439)
	.align		4
.L_2439:
        /*0120*/ 	.word	index@(.nv.constant0._ZN2at6native27unrolled_elementwise_kernelINS0_11FillFunctorIbEESt5arrayIPcLm1EELi4E23TrivialOffsetCalculatorILi0EjES7_ILi1EjENS0_6memory12LoadWithCastILi0EEENSA_13StoreWithCastILi1EEEEEviT_T0_T2_T3_T4_T5_)
        /*0124*/ 	.short	0x0210
        /*0126*/ 	.short	0x0024


	//----- nvinfo : EIATTR_SW_WAR
	.align		4
.L_2440:
        /*0128*/ 	.byte	0x04, 0x36
        /*012a*/ 	.short	(.L_2442 - .L_2441)
.L_2441:
        /*012c*/ 	.word	0x00000008
.L_2442:


//--------------------- .nv.info._ZN2at6native18elementwise_kernelILi128ELi4EZNS0_22gpu_kernel_impl_nocastINS0_11FillFunctorIbEEEEvRNS_18TensorIteratorBaseERKT_EUliE_EEviT1_ --------------------------
	.section	.nv.info._ZN2at6native18elementwise_kernelILi128ELi4EZNS0_22gpu_kernel_impl_nocastINS0_11FillFunctorIbEEEEvRNS_18TensorIteratorBaseERKT_EUliE_EEviT1_,"",@"SHT_CUDA_INFO"
	.sectionflags	@""
	.align	4


	//----- nvinfo : EIATTR_CUDA_API_VERSION
	.align		4
        /*0000*/ 	.byte	0x04, 0x37
        /*0002*/ 	.short	(.L_2444 - .L_2443)
.L_2443:
        /*0004*/ 	.word	0x00000082


	//----- nvinfo : EIATTR_KPARAM_INFO
	.align		4
.L_2444:
        /*0008*/ 	.byte	0x04, 0x17
        /*000a*/ 	.short	(.L_2446 - .L_2445)
.L_2445:
        /*000c*/ 	.word	0x00000000
        /*0010*/ 	.short	0x0001
        /*0012*/ 	.short	0x0008
        /*0014*/ 	.byte	0x00, 0xf0, 0xc1, 0x06


	//----- nvinfo : EIATTR_KPARAM_INFO
	.align		4
.L_2446:
        /*0018*/ 	.byte	0x04, 0x17
        /*001a*/ 	.short	(.L_2448 - .L_2447)
.L_2447:
        /*001c*/ 	.word	0x00000000
        /*0020*/ 	.short	0x0000
        /*0022*/ 	.short	0x0000
        /*0024*/ 	.byte	0x00, 0xf0, 0x11, 0x00


	//----- nvinfo : EIATTR_SPARSE_MMA_MASK
	.align		4
.L_2448:
        /*0028*/ 	.byte	0x03, 0x50
        /*002a*/ 	.short	0x0000


	//----- nvinfo : EIATTR_MAXREG_COUNT
	.align		4
        /*002c*/ 	.byte	0x03, 0x1b
        /*002e*/ 	.short	0x0080


	//----- nvinfo : EIATTR_MERCURY_ISA_VERSION
	.align		4
        /*0030*/ 	.byte	0x03, 0x5f
        /*0032*/ 	.short	0x0101


	//----- nvinfo : EIATTR_EXIT_INSTR_OFFSETS
	.align		4
        /*0034*/ 	.byte	0x04, 0x1c
        /*0036*/ 	.short	(.L_2450 - .L_2449)


	//   ....[0]....
.L_2449:
        /*0038*/ 	.word	0x000035d0


	//   ....[1]....
        /*003c*/ 	.word	0x00004740


	//   ....[2]....
        /*0040*/ 	.word	0x00004810


	//   ....[3]....
        /*0044*/ 	.word	0x00004840


	//----- nvinfo : EIATTR_MAX_THREADS
	.align		4
.L_2450:
        /*0048*/ 	.byte	0x04, 0x05
        /*004a*/ 	.short	(.L_2452 - .L_2451)
.L_2451:
        /*004c*/ 	.word	0x00000080
        /*0050*/ 	.word	0x00000001
        /*0054*/ 	.word	0x00000001


	//----- nvinfo : EIATTR_CRS_STACK_SIZE
	.align		4
.L_2452:
        /*0058*/ 	.byte	0x04, 0x1e
        /*005a*/ 	.short	(.L_2454 - .L_2453)
.L_2453:
        /*005c*/ 	.word	0x00000000


	//----- nvinfo : EIATTR_CBANK_PARAM_SIZE
	.align		4
.L_2454:
        /*0060*/ 	.byte	0x03, 0x19
        /*0062*/ 	.short	0x01b8


	//----- nvinfo : EIATTR_PARAM_CBANK
	.align		4
        /*0064*/ 	.byte	0x04, 0x0a
        /*0066*/ 	.short	(.L_2456 - .L_2455)
	.align		4
.L_2455:
        /*0068*/ 	.word	index@(.nv.constant0._ZN2at6native18elementwise_kernelILi128ELi4EZNS0_22gpu_kernel_impl_nocastINS0_11FillFunctorIbEEEEvRNS_18TensorIteratorBaseERKT_EUliE_EEviT1_)
        /*006c*/ 	.short	0x0210
        /*006e*/ 	.short	0x01b8


	//----- nvinfo : EIATTR_SW_WAR
	.align		4
.L_2456:
        /*0070*/ 	.byte	0x04, 0x36
        /*0072*/ 	.short	(.L_2458 - .L_2457)
.L_2457:
        /*0074*/ 	.word	0x00000008
.L_2458:


//--------------------- .nv.info._ZN2at6native27unrolled_elementwise_kernelINS0_11FillFunctorIbEESt5arrayIPcLm1EELi4E23TrivialOffsetCalculatorILi0EjES7_ILi1EjENS0_6memory15LoadWithoutCastENSA_16StoreWithoutCastEEEviT_T0_T2_T3_T4_T5_ --------------------------
	.section	.nv.info._ZN2at6native27unrolled_elementwise_kernelINS0_11FillFunctorIbEESt5arrayIPcLm1EELi4E23TrivialOffsetCalculatorILi0EjES7_ILi1EjENS0_6memory15LoadWithoutCastENSA_16StoreWithoutCastEEEviT_T0_T2_T3_T4_T5_,"",@"SHT_CUDA_INFO"
	.sectionflags	@""
	.align	4


	//----- nvinfo : EIATTR_CUDA_API_VERSION
	.align		4
        /*0000*/ 	.byte	0x04, 0x37
        /*0002*/ 	.short	(.L_2460 - .L_2459)
.L_2459:
        /*0004*/ 	.word	0x00000082


	//----- nvinfo : EIATTR_KPARAM_INFO
	.align		4
.L_2460:
        /*0008*/ 	.byte	0x04, 0x17
        /*000a*/ 	.short	(.L_2462 - .L_2461)
.L_2461:
        /*000c*/ 	.word	0x00000000
        /*0010*/ 	.short	0x0006
        /*0012*/ 	.short	0x0013
        /*0014*/ 	.byte	0x00, 0xf0, 0x05, 0x00


	//----- nvinfo : EIATTR_KPARAM_INFO
	.align		4
.L_2462:
        /*0018*/ 	.byte	0x04, 0x17
        /*001a*/ 	.short	(.L_2464 - .L_2463)
.L_2463:
        /*001c*/ 	.word	0x00000000
        /*0020*/ 	.short	0x0005
        /*0022*/ 	.short	0x0012
        /*0024*/ 	.byte	0x00, 0xf0, 0x05, 0x00


	//----- nvinfo : EIATTR_KPARAM_INFO
	.align		4
.L_2464:
        /*0028*/ 	.byte	0x04, 0x17
        /*002a*/ 	.short	(.L_2466 - .L_2465)
.L_2465:
        /*002c*/ 	.word	0x00000000
        /*0030*/ 	.short	0x0004
        /*0032*/ 	.short	0x0011
        /*0034*/ 	.byte	0x00, 0xf0, 0x05, 0x00


	//----- nvinfo : EIATTR_KPARAM_INFO
	.align		4
.L_2466:
        /*0038*/ 	.byte	0x04, 0x17
        /*003a*/ 	.short	(.L_2468 - .L_2467)
.L_2467:
        /*003c*/ 	.word	0x00000000
        /*0040*/ 	.short	0x0003
        /*0042*/ 	.short	0x0010
        /*0044*/ 	.byte	0x00, 0xf0, 0x05, 0x00


	//----- nvinfo : EIATTR_KPARAM_INFO
	.align		4
.L_2468:
        /*0048*/ 	.byte	0x04, 0x17
        /*004a*/ 	.short	(.L_2470 - .L_2469)
.L_2469:
        /*004c*/ 	.word	0x00000000
        /*0050*/ 	.short	0x0002
        /*0052*/ 	.short	0x0008
        /*0054*/ 	.byte	0x00, 0xf0, 0x21, 0x00


	//----- nvinfo : EIATTR_KPARAM_INFO
	.align		4
.L_2470:
        /*0058*/ 	.byte	0x04, 0x17
        /*005a*/ 	.short	(.L_2472 - .L_2471)
.L_2471:
        /*005c*/ 	.word	0x00000000
        /*0060*/ 	.short	0x0001
        /*0062*/ 	.short	0x0004
        /*0064*/ 	.byte	0x00, 0xf0, 0x05, 0x00


	//----- nvinfo : EIATTR_KPARAM_INFO
	.align		4
.L_2472:
        /*0068*/ 	.byte	0x04, 0x17
        /*006a*/ 	.short	(.L_2474 - .L_2473)
.L_2473:
        /*006c*/ 	.word	0x00000000
        /*0070*/ 	.short	0x0000
        /*0072*/ 	.short	0x0000
        /*0074*/ 	.byte	0x00, 0xf0, 0x11, 0x00


	//----- nvinfo : EIATTR_SPARSE_MMA_MASK
	.align		4
.L_2474:
        /*0078*/ 	.byte	0x03, 0x50
        /*007a*/ 	.short	0x0000


	//----- nvinfo : EIATTR_MAXREG_COUNT
	.align		4
        /*007c*/ 	.byte	0x03, 0x1b
        /*007e*/ 	.short	0x00ff


	//----- nvinfo : EIATTR_MERCURY_ISA_VERSION
	.align		4
        /*0080*/ 	.byte	0x03, 0x5f
        /*0082*/ 	.short	0x0101


	//----- nvinfo : EIATTR_EXIT_INSTR_OFFSETS
	.align		4
        /*0084*/ 	.byte	0x04, 0x1c
        /*0086*/ 	.short	(.L_2476 - .L_2475)


	//   ....[0]....
.L_2475:
        /*0088*/ 	.word	0x000001f0


	//   ....[1]....
        /*008c*/ 	.word	0x00000250


	//----- nvinfo : EIATTR_MAX_THREADS
	.align		4
.L_2476:
        /*0090*/ 	.byte	0x04, 0x05
        /*0092*/ 	.short	(.L_2478 - .L_2477)
.L_2477:
        /*0094*/ 	.word	0x00000080
        /*0098*/ 	.word	0x00000001
        /*009c*/ 	.word	0x00000001


	//----- nvinfo : EIATTR_CRS_STACK_SIZE
	.align		4
.L_2478:
        /*00a0*/ 	.byte	0x04, 0x1e
        /*00a2*/ 	.short	(.L_2480 - .L_2479)
.L_2479:
        /*00a4*/ 	.word	0x00000000


	//----- nvinfo : EIATTR_CBANK_PARAM_SIZE
	.align		4
.L_2480:
        /*00a8*/ 	.byte	0x03, 0x19
        /*00aa*/ 	.short	0x0014


	//----- nvinfo : EIATTR_PARAM_CBANK
	.align		4
        /*00ac*/ 	.byte	0x04, 0x0a
        /*00ae*/ 	.short	(.L_2482 - .L_2481)
	.align		4
.L_2481:
        /*00b0*/ 	.word	index@(.nv.constant0._ZN2at6native27unrolled_elementwise_kernelINS0_11FillFunctorIbEESt5arrayIPcLm1EELi4E23TrivialOffsetCalculatorILi0EjES7_ILi1EjENS0_6memory15LoadWithoutCastENSA_16StoreWithoutCastEEEviT_T0_T2_T3_T4_T5_)
        /*00b4*/ 	.short	0x0210
        /*00b6*/ 	.short	0x0014


	//----- nvinfo : EIATTR_SW_WAR
	.align		4
.L_2482:
        /*00b8*/ 	.byte	0x04, 0x36
        /*00ba*/ 	.short	(.L_2484 - .L_2483)
.L_2483:
        /*00bc*/ 	.word	0x00000008
.L_2484:


//--------------------- .nv.info._ZN2at6native29vectorized_elementwise_kernelILi2ENS0_11FillFunctorIbEESt5arrayIPcLm1EEEEviT0_T1_ --------------------------
	.section	.nv.info._ZN2at6native29vectorized_elementwise_kernelILi2ENS0_11FillFunctorIbEESt5arrayIPcLm1EEEEviT0_T1_,"",@"SHT_CUDA_INFO"
	.sectionflags	@""
	.align	4


	//----- nvinfo : EIATTR_CUDA_API_VERSION
	.align		4
        /*0000*/ 	.byte	0x04, 0x37
        /*0002*/ 	.short	(.L_2486 - .L_2485)
.L_2485:
        /*0004*/ 	.word	0x00000082


	//----- nvinfo : EIATTR_KPARAM_INFO
	.align		4
.L_2486:
        /*0008*/ 	.byte	0x04, 0x17
        /*000a*/ 	.short	(.L_2488 - .L_2487)
.L_2487:
        /*000c*/ 	.word	0x00000000
        /*0010*/ 	.short	0x0002
        /*0012*/ 	.short	0x0008
        /*0014*/ 	.byte	0x00, 0xf0, 0x21, 0x00


	//----- nvinfo : EIATTR_KPARAM_INFO
	.align		4
.L_2488:
        /*0018*/ 	.byte	0x04, 0x17
        /*001a*/ 	.short	(.L_2490 - .L_2489)
.L_2489:
        /*001c*/ 	.word	0x00000000
        /*0020*/ 	.short	0x0001
        /*0022*/ 	.short	0x0004
        /*0024*/ 	.byte	0x00, 0xf0, 0x05, 0x00


	//----- nvinfo : EIATTR_KPARAM_INFO
	.align		4
.L_2490:
        /*0028*/ 	.byte	0x04, 0x17
        /*002a*/ 	.short	(.L_2492 - .L_2491)
.L_2491:
        /*002c*/ 	.word	0x00000000
        /*0030*/ 	.short	0x0000
        /*0032*/ 	.short	0x0000
        /*0034*/ 	.byte	0x00, 0xf0, 0x11, 0x00


	//----- nvinfo : EIATTR_SPARSE_MMA_MASK
	.align		4
.L_2492:
        /*0038*/ 	.byte	0x03, 0x50
        /*003a*/ 	.short	0x0000


	//----- nvinfo : EIATTR_MAXREG_COUNT
	.align		4
        /*003c*/ 	.byte	0x03, 0x1b
        /*003e*/ 	.short	0x00ff


	//----- nvinfo : EIATTR_MERCURY_ISA_VERSION
	.align		4
        /*0040*/ 	.byte	0x03, 0x5f
        /*0042*/ 	.short	0x0101


	//----- nvinfo : EIATTR_EXIT_INSTR_OFFSETS
	.align		4
        /*0044*/ 	.byte	0x04, 0x1c
        /*0046*/ 	.short	(.L_2494 - .L_2493)


	//   ....[0]....
.L_2493:
        /*0048*/ 	.word	0x00000190


	//   ....[1]....
        /*004c*/ 	.word	0x00000980


	//   ....[2]....
        /*0050*/ 	.word	0x000009e0


	//----- nvinfo : EIATTR_MAX_THREADS
	.align		4
.L_2494:
        /*0054*/ 	.byte	0x04, 0x05
        /*0056*/ 	.short	(.L_2496 - .L_2495)
.L_2495:
        /*0058*/ 	.word	0x00000080
        /*005c*/ 	.word	0x00000001
        /*0060*/ 	.word	0x00000001


	//----- nvinfo : EIATTR_CRS_STACK_SIZE
	.align		4
.L_2496:
        /*0064*/ 	.byte	0x04, 0x1e
        /*0066*/ 	.short	(.L_2498 - .L_2497)
.L_2497:
        /*0068*/ 	.word	0x00000000


	//----- nvinfo : EIATTR_CBANK_PARAM_SIZE
	.align		4
.L_2498:
        /*006c*/ 	.byte	0x03, 0x19
        /*006e*/ 	.short	0x0010


	//----- nvinfo : EIATTR_PARAM_CBANK
	.align		4
        /*0070*/ 	.byte	0x04, 0x0a
        /*0072*/ 	.short	(.L_2500 - .L_2499)
	.align		4
.L_2499:
        /*0074*/ 	.word	index@(.nv.constant0._ZN2at6native29vectorized_elementwise_kernelILi2ENS0_11FillFunctorIbEESt5arrayIPcLm1EEEEviT0_T1_)
        /*0078*/ 	.short	0x0210
        /*007a*/ 	.short	0x0010


	//----- nvinfo : EIATTR_SW_WAR
	.align		4
.L_2500:
        /*007c*/ 	.byte	0x04, 0x36
        /*007e*/ 	.short	(.L_2502 - .L_2501)
.L_2501:
        /*0080*/ 	.word	0x00000008
.L_2502:


//--------------------- .nv.info._ZN2at6native29vectorized_elementwise_kernelILi4ENS0_11FillFunctorIbEESt5arrayIPcLm1EEEEviT0_T1_ --------------------------
	.section	.nv.info._ZN2at6native29vectorized_elementwise_kernelILi4ENS0_11FillFunctorIbEESt5arrayIPcLm1EEEEviT0_T1_,"",@"SHT_CUDA_INFO"
	.sectionflags	@""
	.align	4


	//----- nvinfo : EIATTR_CUDA_API_VERSION
	.align		4
        /*0000*/ 	.byte	0x04, 0x37
        /*0002*/ 	.short	(.L_2504 - .L_2503)
.L_2503:
        /*0004*/ 	.word	0x00000082


	//----- nvinfo : EIATTR_KPARAM_INFO
	.align		4
.L_2504:
        /*0008*/ 	.byte	0x04, 0x17
        /*000a*/ 	.short	(.L_2506 - .L_2505)
.L_2505:
        /*000c*/ 	.word	0x00000000
        /*0010*/ 	.short	0x0002
        /*0012*/ 	.short	0x0008
        /*0014*/ 	.byte	0x00, 0xf0, 0x21, 0x00


	//----- nvinfo : EIATTR_KPARAM_INFO
	.align		4
.L_2506:
        /*0018*/ 	.byte	0x04, 0x17
        /*001a*/ 	.short	(.L_2508 - .L_2507)
.L_2507:
        /*001c*/ 	.word	0x00000000
        /*0020*/ 	.short	0x0001
        /*0022*/ 	.short	0x0004
        /*0024*/ 	.byte	0x00, 0xf0, 0x05, 0x00


	//----- nvinfo : EIATTR_KPARAM_INFO
	.align		4
.L_2508:
        /*0028*/ 	.byte	0x04, 0x17
        /*002a*/ 	.short	(.L_2510 - .L_2509)
.L_2509:
        /*002c*/ 	.word	0x00000000
        /*0030*/ 	.short	0x0000
        /*0032*/ 	.short	0x0000
        /*0034*/ 	.byte	0x00, 0xf0, 0x11, 0x00


	//----- nvinfo : EIATTR_SPARSE_MMA_MASK
	.align		4
.L_2510:
        /*0038*/ 	.byte	0x03, 0x50
        /*003a*/ 	.short	0x0000


	//----- nvinfo : EIATTR_MAXREG_COUNT
	.align		4
        /*003c*/ 	.byte	0x03, 0x1b
        /*003e*/ 	.short	0x00ff


	//----- nvinfo : EIATTR_MERCURY_ISA_VERSION
	.align		4
        /*0040*/ 	.byte	0x03, 0x5f
        /*0042*/ 	.short	0x0101


	//----- nvinfo : EIATTR_EXIT_INSTR_OFFSETS
	.align		4
        /*0044*/ 	.byte	0x04, 0x1c
        /*0046*/ 	.short	(.L_2512 - .L_2511)


	//   ....[0]....
.L_2511:
        /*0048*/ 	.word	0x00000170


	//   ....[1]....
        /*004c*/ 	.word	0x00000960


	//   ....[2]....
        /*0050*/ 	.word	0x000009c0


	//----- nvinfo : EIATTR_MAX_THREADS
	.align		4
.L_2512:
        /*0054*/ 	.byte	0x04, 0x05
        /*0056*/ 	.short	(.L_2514 - .L_2513)
.L_2513:
        /*0058*/ 	.word	0x00000080
        /*005c*/ 	.word	0x00000001
        /*0060*/ 	.word	0x00000001


	//----- nvinfo : EIATTR_CRS_STACK_SIZE
	.align		4
.L_2514:
        /*0064*/ 	.byte	0x04, 0x1e
        /*0066*/ 	.short	(.L_2516 - .L_2515)
.L_2515:
        /*0068*/ 	.word	0x00000000


	//----- nvinfo : EIATTR_CBANK_PARAM_SIZE
	.align		4
.L_2516:
        /*006c*/ 	.byte	0x03, 0x19
        /*006e*/ 	.short	0x0010


	//----- nvinfo : EIATTR_PARAM_CBANK
	.align		4
        /*0070*/ 	.byte	0x04, 0x0a
        /*0072*/ 	.short	(.L_2518 - .L_2517)
	.align		4
.L_2517:
        /*0074*/ 	.word	index@(.nv.constant0._ZN2at6native29vectorized_elementwise_kernelILi4ENS0_11FillFunctorIbEESt5arrayIPcLm1EEEEviT0_T1_)
        /*0078*/ 	.short	0x0210
        /*007a*/ 	.short	0x0010


	//----- nvinfo : EIATTR_SW_WAR
	.align		4
.L_2518:
        /*007c*/ 	.byte	0x04, 0x36
        /*007e*/ 	.short	(.L_2520 - .L_2519)
.L_2519:
        /*0080*/ 	.word	0x00000008
.L_2520:


//--------------------- .nv.info._ZN2at6native29vectorized_elementwise_kernelILi8ENS0_11FillFunctorIbEESt5arrayIPcLm1EEEEviT0_T1_ --------------------------
	.section	.nv.info._ZN2at6native29vectorized_elementwise_kernelILi8ENS0_11FillFunctorIbEESt5arrayIPcLm1EEEEviT0_T1_,"",@"SHT_CUDA_INFO"
	.sectionflags	@""
	.align	4


	//----- nvinfo : EIATTR_CUDA_API_VERSION
	.align		4
        /*0000*/ 	.byte	0x04, 0x37
        /*0002*/ 	.short	(.L_2522 - .L_2521)
.L_2521:
        /*0004*/ 	.word	0x00000082


	//----- nvinfo : EIATTR_KPARAM_INFO
	.align		4
.L_2522:
        /*0008*/ 	.byte	0x04, 0x17
        /*000a*/ 	.short	(.L_2524 - .L_2523)
.L_2523:
        /*000c*/ 	.word	0x00000000
        /*0010*/ 	.short	0x0002
        /*0012*/ 	.short	0x0008
        /*0014*/ 	.byte	0x00, 0xf0, 0x21, 0x00


	//----- nvinfo : EIATTR_KPARAM_INFO
	.align		4
.L_2524:
        /*0018*/ 	.byte	0x04, 0x17
        /*001a*/ 	.short	(.L_2526 - .L_2525)
.L_2525:
        /*001c*/ 	.word	0x00000000
        /*0020*/ 	.short	0x0001
        /*0022*/ 	.short	0x0004
        /*0024*/ 	.byte	0x00, 0xf0, 0x05, 0x00


	//----- nvinfo : EIATTR_KPARAM_INFO
	.align		4
.L_2526:
        /*0028*/ 	.byte	0x04, 0x17
        /*002a*/ 	.short	(.L_2528 - .L_2527)
.L_2527:
        /*002c*/ 	.word	0x00000000
        /*0030*/ 	.short	0x0000
        /*0032*/ 	.short	0x0000
        /*0034*/ 	.byte	0x00, 0xf0, 0x11, 0x00


	//----- nvinfo : EIATTR_SPARSE_MMA_MASK
	.align		4
.L_2528:
        /*0038*/ 	.byte	0x03, 0x50
        /*003a*/ 	.short	0x0000


	//----- nvinfo : EIATTR_MAXREG_COUNT
	.align		4
        /*003c*/ 	.byte	0x03, 0x1b
        /*003e*/ 	.short	0x00ff


	//----- nvinfo : EIATTR_MERCURY_ISA_VERSION
	.align		4
        /*0040*/ 	.byte	0x03, 0x5f
        /*0042*/ 	.short	0x0101


	//----- nvinfo : EIATTR_EXIT_INSTR_OFFSETS
	.align		4
        /*0044*/ 	.byte	0x04, 0x1c
        /*0046*/ 	.short	(.L_2530 - .L_2529)


	//   ....[0]....
.L_2529:
        /*0048*/ 	.word	0x00000170


	//   ....[1]....
        /*004c*/ 	.word	0x00000960


	//   ....[2]....
        /*0050*/ 	.word	0x000009c0


	//----- nvinfo : EIATTR_MAX_THREADS
	.align		4
.L_2530:
        /*0054*/ 	.byte	0x04, 0x05
        /*0056*/ 	.short	(.L_2532 - .L_2531)
.L_2531:
        /*0058*/ 	.word	0x00000080
        /*005c*/ 	.word	0x00000001
        /*0060*/ 	.word	0x00000001


	//----- nvinfo : EIATTR_CRS_STACK_SIZE
	.align		4
.L_2532:
        /*0064*/ 	.byte	0x04, 0x1e
        /*0066*/ 	.short	(.L_2534 - .L_2533)
.L_2533:
        /*0068*/ 	.word	0x00000000


	//----- nvinfo : EIATTR_CBANK_PARAM_SIZE
	.align		4
.L_2534:
        /*006c*/ 	.byte	0x03, 0x19
        /*006e*/ 	.short	0x0010


	//----- nvinfo : EIATTR_PARAM_CBANK
	.align		4
        /*0070*/ 	.byte	0x04, 0x0a
        /*0072*/ 	.short	(.L_2536 - .L_2535)
	.align		4
.L_2535:
        /*0074*/ 	.word	index@(.nv.constant0._ZN2at6native29vectorized_elementwise_kernelILi8ENS0_11FillFunctorIbEESt5arrayIPcLm1EEEEviT0_T1_)
        /*0078*/ 	.short	0x0210
        /*007a*/ 	.short	0x0010


	//----- nvinfo : EIATTR_SW_WAR
	.align		4
.L_2536:
        /*007c*/ 	.byte	0x04, 0x36
        /*007e*/ 	.short	(.L_2538 - .L_2537)
.L_2537:
        /*0080*/ 	.word	0x00000008
.L_2538:


//--------------------- .nv.info._ZN2at6native18elementwise_kernelILi128ELi4EZNS0_15gpu_kernel_implINS0_11FillFunctorIN3c107complexINS4_4HalfEEEEEEEvRNS_18TensorIteratorBaseERKT_EUliE_EEviT1_ --------------------------
	.section	.nv.info._ZN2at6native18elementwise_kernelILi128ELi4EZNS0_15gpu_kernel_implINS0_11FillFunctorIN3c107complexINS4_4HalfEEEEEEEvRNS_18TensorIteratorBaseERKT_EUliE_EEviT1_,"",@"SHT_CUDA_INFO"
	.sectionflags	@""
	.align	4


	//----- nvinfo : EIATTR_CUDA_API_VERSION
	.align		4
        /*0000*/ 	.byte	0x04, 0x37
        /*0002*/ 	.short	(.L_2540 - .L_2539)
.L_2539:
        /*0004*/ 	.word	0x00000082


	//----- nvinfo : EIATTR_KPARAM_INFO
	.align		4
.L_2540:
        /*0008*/ 	.byte	0x04, 0x17
        /*000a*/ 	.short	(.L_2542 - .L_2541)
.L_2541:
        /*000c*/ 	.word	0x00000000
        /*0010*/ 	.short	0x0001
        /*0012*/ 	.short	0x0008
        /*0014*/ 	.byte	0x00, 0xf0, 0xc1, 0x06


	//----- nvinfo : EIATTR_KPARAM_INFO
	.align		4
.L_2542:
        /*0018*/ 	.byte	0x04, 0x17
        /*001a*/ 	.short	(.L_2544 - .L_2543)
.L_2543:
        /*001c*/ 	.word	0x00000000
        /*0020*/ 	.short	0x0000
        /*0022*/ 	.short	0x0000
        /*0024*/ 	.byte	0x00, 0xf0, 0x11, 0x00


	//----- nvinfo : EIATTR_SPARSE_MMA_MASK
	.align		4
.L_2544:
        /*0028*/ 	.byte	0x03, 0x50
        /*002a*/ 	.short	0x0000


	//----- nvinfo : EIATTR_MAXREG_COUNT
	.align		4
        /*002c*/ 	.byte	0x03, 0x1b
        /*002e*/ 	.short	0x0080


	//----- nvinfo : EIATTR_EXTERNS
	.align		4
        /*0030*/ 	.byte	0x04, 0x0f
        /*0032*/ 	.short	(.L_2546 - .L_2545)


	//   ....[0]....
	.align		4
.L_2545:
        /*0034*/ 	.word	index@(__assertfail)


	//----- nvinfo : EIATTR_MERCURY_ISA_VERSION
	.align		4
.L_2546:
        /*0038*/ 	.byte	0x03, 0x5f
        /*003a*/ 	.short	0x0101


	//----- nvinfo : EIATTR_SYSCALL_OFFSETS
	.align		4
        /*003c*/ 	.byte	0x04, 0x46
        /*003e*/ 	.short	(.L_2548 - .L_2547)


	//   ....[0]....
.L_2547:
        /*0040*/ 	.word	0x00002200


	//   ....[1]....
        /*0044*/ 	.word	0x00004480


	//   ....[2]....
        /*0048*/ 	.word	0x000066f0


	//   ....[3]....
        /*004c*/ 	.word	0x00008950


	//----- nvinfo : EIATTR_EXIT_INSTR_OFFSETS
	.align		4
.L_2548:
        /*0050*/ 	.byte	0x04, 0x1c
        /*0052*/ 	.short	(.L_2550 - .L_2549)


	//   ....[0]....
.L_2549:
        /*0054*/ 	.word	0x000067e0


	//   ....[1]....
        /*0058*/ 	.word	0x00007a70


	//   ....[2]....
        /*005c*/ 	.word	0x00007ac0


	//   ....[3]....
        /*0060*/ 	.word	0x00007b70


	//   ....[4]....
        /*0064*/ 	.word	0x00007bc0


	//   ....[5]....
        /*0068*/ 	.word	0x00007c10


	//   ....[6]....
        /*006c*/ 	.word	0x00007cb0


	//   ....[7]....
        /*0070*/ 	.word	0x00007ce0


	//   ....[8]....
        /*0074*/ 	.word	0x00007da0


	//   ....[9]....
        /*0078*/ 	.word	0x00007e10


	//   ....[10]....
        /*007c*/ 	.word	0x00007e70


	//   ....[11]....
        /*0080*/ 	.word	0x00007f90


	//   ....[12]....
        /*0084*/ 	.word	0x00008030


	//   ....[13]....
        /*0088*/ 	.word	0x000081b0


	//   ....[14]....
        /*008c*/ 	.word	0x00008300


	//   ....[15]....
        /*0090*/ 	.word	0x00008350


	//   ....[16]....
        /*0094*/ 	.word	0x00008420


	//   ....[17]....
        /*0098*/ 	.word	0x00008590


	//   ....[18]....
        /*009c*/ 	.word	0x00008700


	//   ....[19]....
        /*00a0*/ 	.word	0x00008850


	//   ....[20]....
        /*00a4*/ 	.word	0x00008960


	//   ....[21]....
        /*00a8*/ 	.word	0x000089b0


	//   ....[22]....
        /*00ac*/ 	.word	0x00008a00


	//----- nvinfo : EIATTR_MAX_THREADS
	.align		4
.L_2550:
        /*00b0*/ 	.byte	0x04, 0x05
        /*00b2*/ 	.short	(.L_2552 - .L_2551)
.L_2551:
        /*00b4*/ 	.word	0x00000080
        /*00b8*/ 	.word	0x00000001
        /*00bc*/ 	.word	0x00000001


	//----- nvinfo : EIATTR_CRS_STACK_SIZE
	.align		4
.L_2552:
        /*00c0*/ 	.byte	0x04, 0x1e
        /*00c2*/ 	.short	(.L_2554 - .L_2553)
.L_2553:
        /*00c4*/ 	.word	0x00000000


	//----- nvinfo : EIATTR_CBANK_PARAM_SIZE
	.align		4
.L_2554:
        /*00c8*/ 	.byte	0x03, 0x19
        /*00ca*/ 	.short	0x01b8


	//----- nvinfo : EIATTR_PARAM_CBANK
	.align		4
        /*00cc*/ 	.byte	0x04, 0x0a
        /*00ce*/ 	.short	(.L_2556 - .L_2555)
	.align		4
.L_2555:
        /*00d0*/ 	.word	index@(.nv.constant0._ZN2at6native18elementwise_kernelILi128ELi4EZNS0_15gpu_kernel_implINS0_11FillFunctorIN3c107complexINS4_4HalfEEEEEEEvRNS_18TensorIteratorBaseERKT_EUliE_EEviT1_)
        /*00d4*/ 	.short	0x0210
        /*00d6*/ 	.short	0x01b8


	//----- nvinfo : EIATTR_SW_WAR
	.align		4
.L_2556:
        /*00d8*/ 	.byte	0x04, 0x36
        /*00da*/ 	.short	(.L_2558 - .L_2557)
.L_2557:
        /*00dc*/ 	.word	0x00000008
.L_2558:


//--------------------- .nv.info._ZN2at6native27unrolled_elementwise_kernelINS0_11FillFunctorIN3c107complexINS3_4HalfEEEEESt5arrayIPcLm1EELi4E23TrivialOffsetCalculatorILi0EjESB_ILi1EjENS0_6memory12LoadWithCastILi0EEENSE_13StoreWithCastILi1EEEEEviT_T0_T2_T3_T4_T5_ --------------------------
	.section	.nv.info._ZN2at6native27unrolled_elementwise_kernelINS0_11FillFunctorIN3c107complexINS3_4HalfEEEEESt5arrayIPcLm1EELi4E23TrivialOffsetCalculatorILi0EjESB_ILi1EjENS0_6memory12LoadWithCastILi0EEENSE_13StoreWithCastILi1EEEEEviT_T0_T2_T3_T4_T5_,"",@"SHT_CUDA_INFO"
	.sectionflags	@""
	.align	4


	//----- nvinfo : EIATTR_CUDA_API_VERSION
	.align		4
        /*0000*/ 	.byte	0x04, 0x37
        /*0002*/ 	.short	(.L_2560 - .L_2559)
.L_2559:
        /*0004*/ 	.word	0x00000082


	//----- nvinfo : EIATTR_KPARAM_INFO
	.align		4
.L_2560:
        /*0008*/ 	.byte	0x04, 0x17
        /*000a*/ 	.short	(.L_2562 - .L_2561)
.L_2561:
        /*000c*/ 	.word	0x00000000
        /*0010*/ 	.short	0x0006
        /*0012*/ 	.short	0x001c
        /*0014*/ 	.byte	0x00, 0xf0, 0x21, 0x00


	//----- nvinfo : EIATTR_KPARAM_INFO
	.align		4
.L_2562:
        /*0018*/ 	.byte	0x04, 0x17
        /*001a*/ 	.short	(.L_2564 - .L_2563)
.L_2563:
        /*001c*/ 	.word	0x00000000
        /*0020*/ 	.short	0x0005
        /*0022*/ 	.short	0x0014
        /*0024*/ 	.byte	0x00, 0xf0, 0x21, 0x00


	//----- nvinfo : EIATTR_KPARAM_INFO
	.align		4
.L_2564:
        /*0028*/ 	.byte	0x04, 0x17
        /*002a*/ 	.short	(.L_2566 - .L_2565)
.L_2565:
        /*002c*/ 	.word	0x00000000
        /*0030*/ 	.short	0x0004
        /*0032*/ 	.short	0x0011
        /*0034*/ 	.byte	0x00, 0xf0, 0x05, 0x00


	//----- nvinfo : EIATTR_KPARAM_INFO
	.align		4
.L_2566:
        /*0038*/ 	.byte	0x04, 0x17
        /*003a*/ 	.short	(.L_2568 - .L_2567)
.L_2567:
        /*003c*/ 	.word	0x00000000
        /*0040*/ 	.short	0x0003
        /*0042*/ 	.short	0x0010
        /*0044*/ 	.byte	0x00, 0xf0, 0x05, 0x00


	//----- nvinfo : EIATTR_KPARAM_INFO
	.align		4
.L_2568:
        /*0048*/ 	.byte	0x04, 0x17
        /*004a*/ 	.short	(.L_2570 - .L_2569)
.L_2569:
        /*004c*/ 	.word	0x00000000
        /*0050*/ 	.short	0x0002
        /*0052*/ 	.short	0x0008
        /*0054*/ 	.byte	0x00, 0xf0, 0x21, 0x00


	//----- nvinfo : EIATTR_KPARAM_INFO
	.align		4
.L_2570:
        /*0058*/ 	.byte	0x04, 0x17
        /*005a*/ 	.short	(.L_2572 - .L_2571)
.L_2571:
        /*005c*/ 	.word	0x00000000
        /*0060*/ 	.short	0x0001
        /*0062*/ 	.short	0x0004
        /*0064*/ 	.byte	0x00, 0xf0, 0x11, 0x00


	//----- nvinfo : EIATTR_KPARAM_INFO
	.align		4
.L_2572:
        /*0068*/ 	.byte	0x04, 0x17
        /*006a*/ 	.short	(.L_2574 - .L_2573)
.L_2573:
        /*006c*/ 	.word	0x00000000
        /*0070*/ 	.short	0x0000
        /*0072*/ 	.short	0x0000
        /*0074*/ 	.byte	0x00, 0xf0, 0x11, 0x00


	//----- nvinfo : EIATTR_SPARSE_MMA_MASK
	.align		4
.L_2574:
        /*0078*/ 	.byte	0x03, 0x50
        /*007a*/ 	.short	0x0000


	//----- nvinfo : EIATTR_MAXREG_COUNT
	.align		4
        /*007c*/ 	.byte	0x03, 0x1b
        /*007e*/ 	.short	0x00ff


	//----- nvinfo : EIATTR_EXTERNS
	.align		4
        /*0080*/ 	.byte	0x04, 0x0f
        /*0082*/ 	.short	(.L_2576 - .L_2575)


	//   ....[0]....
	.align		4
.L_2575:
        /*0084*/ 	.word	index@(__assertfail)


	//----- nvinfo : EIATTR_MERCURY_ISA_VERSION
	.align		4
.L_2576:
        /*0088*/ 	.byte	0x03, 0x5f
        /*008a*/ 	.short	0x0101


	//----- nvinfo : EIATTR_SYSCALL_OFFSETS
	.align		4
        /*008c*/ 	.byte	0x04, 0x46
        /*008e*/ 	.short	(.L_2578 - .L_2577)


	//   ....[0]....
.L_2577:
        /*0090*/ 	.word	0x000010f0


	//   ....[1]....
        /*0094*/ 	.word	0x00002220


	//   ....[2]....
        /*0098*/ 	.word	0x00003340


	//   ....[3]....
        /*009c*/ 	.word	0x00004460


	//----- nvinfo : EIATTR_EXIT_INSTR_OFFSETS
	.align		4
.L_2578:
        /*00a0*/ 	.byte	0x04, 0x1c
        /*00a2*/ 	.short	(.L_2580 - .L_2579)


	//   ....[0]....
.L_2579:
        /*00a4*/ 	.word	0x00003420


	//   ....[1]....
        /*00a8*/ 	.word	0x00003580


	//   ....[2]....
        /*00ac*/ 	.word	0x000035d0


	//   ....[3]....
        /*00b0*/ 	.word	0x00003680


	//   ....[4]....
        /*00b4*/ 	.word	0x000036d0


	//   ....[5]....
        /*00b8*/ 	.word	0x00003720


	//   ....[6]....
        /*00bc*/ 	.word	0x000037c0


	//   ....[7]....
        /*00c0*/ 	.word	0x000037f0


	//   ....[8]....
        /*00c4*/ 	.word	0x000038b0


	//   ....[9]....
        /*00c8*/ 	.word	0x00003920


	//   ....[10]....
        /*00cc*/ 	.word	0x00003980


	//   ....[11]....
        /*00d0*/ 	.word	0x00003aa0


	//   ....[12]....
        /*00d4*/ 	.word	0x00003b40


	//   ....[13]....
        /*00d8*/ 	.word	0x00003cc0


	//   ....[14]....
        /*00dc*/ 	.word	0x00003e10


	//   ....[15]....
        /*00e0*/ 	.word	0x00003e60


	//   ....[16]....
        /*00e4*/ 	.word	0x00003f30


	//   ....[17]....
        /*00e8*/ 	.word	0x000040a0


	//   ....[18]....
        /*00ec*/ 	.word	0x00004210


	//   ....[19]....
        /*00f0*/ 	.word	0x00004360


	//   ....[20]....
        /*00f4*/ 	.word	0x00004470


	//   ....[21]....
        /*00f8*/ 	.word	0x000044c0


	//   ....[22]....
        /*00fc*/ 	.word	0x00004510


	//----- nvinfo : EIATTR_MAX_THREADS
	.align		4
.L_2580:
        /*0100*/ 	.byte	0x04, 0x05
        /*0102*/ 	.short	(.L_2582 - .L_2581)
.L_2581:
        /*0104*/ 	.word	0x00000080
        /*0108*/ 	.word	0x00000001
        /*010c*/ 	.word	0x00000001


	//----- nvinfo : EIATTR_CRS_STACK_SIZE
	.align		4
.L_2582:
        /*0110*/ 	.byte	0x04, 0x1e
        /*0112*/ 	.short	(.L_2584 - .L_2583)
.L_2583:
        /*0114*/ 	.word	0x00000000


	//----- nvinfo : EIATTR_CBANK_PARAM_SIZE
	.align		4
.L_2584:
        /*0118*/ 	.byte	0x03, 0x19
        /*011a*/ 	.short	0x0024


	//----- nvinfo : EIATTR_PARAM_CBANK
	.align		4
        /*011c*/ 	.byte	0x04, 0x0a
        /*011e*/ 	.short	(.L_2586 - .L_2585)
	.align		4
.L_2585:
        /*0120*/ 	.word	index@(.nv.constant0._ZN2at6native27unrolled_elementwise_kernelINS0_11FillFunctorIN3c107complexINS3_4HalfEEEEESt5arrayIPcLm1EELi4E23TrivialOffsetCalculatorILi0EjESB_ILi1EjENS0_6memory12LoadWithCastILi0EEENSE_13StoreWithCastILi1EEEEEviT_T0_T2_T3_T4_T5_)
        /*0124*/ 	.short	0x0210
        /*0126*/ 	.short	0x0024


	//----- nvinfo : EIATTR_SW_WAR
	.align		4
.L_2586:
        /*0128*/ 	.byte	0x04, 0x36
        /*012a*/ 	.short	(.L_2588 - .L_2587)
.L_2587:
        /*012c*/ 	.word	0x00000008
.L_2588:


//--------------------- .nv.info._ZN2at6native18elementwise_kernelILi128ELi2EZNS0_22gpu_kernel_impl_nocastINS0_11FillFunctorIN3c107complexINS4_4HalfEEEEEEEvRNS_18TensorIteratorBaseERKT_EUliE_EEviT1_ --------------------------
	.section	.nv.info._ZN2at6native18elementwise_kernelILi128ELi2EZNS0_22gpu_kernel_impl_nocastINS0_11FillFunctorIN3c107complexINS4_4HalfEEEEEEEvRNS_18TensorIteratorBaseERKT_EUliE_EEviT1_,"",@"SHT_CUDA_INFO"
	.sectionflags	@""
	.align	4


	//----- nvinfo : EIATTR_CUDA_API_VERSION
	.align		4
        /*0000*/ 	.byte	0x04, 0x37
        /*0002*/ 	.short	(.L_2590 - .L_2589)
.L_2589:
        /*0004*/ 	.word	0x00000082


	//----- nvinfo : EIATTR_KPARAM_INFO
	.align		4
.L_2590:
        /*0008*/ 	.byte	0x04, 0x17
        /*000a*/ 	.short	(.L_2592 - .L_2591)
.L_2591:
        /*000c*/ 	.word	0x00000000
        /*0010*/ 	.short	0x0001
        /*0012*/ 	.short	0x0008
        /*0014*/ 	.byte	0x00, 0xf0, 0xc1, 0x06


	//----- nvinfo : EIATTR_KPARAM_INFO
	.align		4
.L_2592:
        /*0018*/ 	.byte	0x04, 0x17
        /*001a*/ 	.short	(.L_2594 - .L_2593)
.L_2593:
        /*001c*/ 	.word	0x00000000
        /*0020*/ 	.short	0x0000
        /*0022*/ 	.short	0x0000
        /*0024*/ 	.byte	0x00, 0xf0, 0x11, 0x00


	//----- nvinfo : EIATTR_SPARSE_MMA_MASK
	.align		4
.L_2594:
        /*0028*/ 	.byte	0x03, 0x50
        /*002a*/ 	.short	0x0000


	//----- nvinfo : EIATTR_MAXREG_COUNT
	.align		4
        /*002c*/ 	.byte	0x03, 0x1b
        /*002e*/ 	.short	0x0080


	//----- nvinfo : EIATTR_MERCURY_ISA_VERSION
	.align		4
        /*0030*/ 	.byte	0x03, 0x5f
        /*0032*/ 	.short	0x0101


	//----- nvinfo : EIATTR_EXIT_INSTR_OFFSETS
	.align		4
        /*0034*/ 	.byte	0x04, 0x1c
        /*0036*/ 	.short	(.L_2596 - .L_2595)


	//   ....[0]....
.L_2595:
        /*0038*/ 	.word	0x00001290


	//   ....[1]....
        /*003c*/ 	.word	0x00002440


	//   ....[2]....
        /*0040*/ 	.word	0x000024e0


	//   ....[3]....
        /*0044*/ 	.word	0x00002560


	//----- nvinfo : EIATTR_MAX_THREADS
	.align		4
.L_2596:
        /*0048*/ 	.byte	0x04, 0x05
        /*004a*/ 	.short	(.L_2598 - .L_2597)
.L_2597:
        /*004c*/ 	.word	0x00000080
        /*0050*/ 	.word	0x00000001
        /*0054*/ 	.word	0x00000001


	//----- nvinfo : EIATTR_CRS_STACK_SIZE
	.align		4
.L_2598:
        /*0058*/ 	.byte	0x04, 0x1e
        /*005a*/ 	.short	(.L_2600 - .L_2599)
.L_2599:
        /*005c*/ 	.word	0x00000000


	//----- nvinfo : EIATTR_CBANK_PARAM_SIZE
	.align		4
.L_2600:
        /*0060*/ 	.byte	0x03, 0x19
        /*0062*/ 	.short	0x01b8


	//----- nvinfo : EIATTR_PARAM_CBANK
	.align		4
        /*0064*/ 	.byte	0x04, 0x0a
        /*0066*/ 	.short	(.L_2602 - .L_2601)
	.align		4
.L_2601:
        /*0068*/ 	.word	index@(.nv.constant0._ZN2at6native18elementwise_kernelILi128ELi2EZNS0_22gpu_kernel_impl_nocastINS0_11FillFunctorIN3c107complexINS4_4HalfEEEEEEEvRNS_18TensorIteratorBaseERKT_EUliE_EEviT1_)
        /*006c*/ 	.short	0x0210
        /*006e*/ 	.short	0x01b8


	//----- nvinfo : EIATTR_SW_WAR
	.align		4
.L_2602:
        /*0070*/ 	.byte	0x04, 0x36
        /*0072*/ 	.short	(.L_2604 - .L_2603)
.L_2603:
        /*0074*/ 	.word	0x00000008
.L_2604:


//--------------------- .nv.info._ZN2at6native27unrolled_elementwise_kernelINS0_11FillFunctorIN3c107complexINS3_4HalfEEEEESt5arrayIPcLm1EELi4E23TrivialOffsetCalculatorILi0EjESB_ILi1EjENS0_6memory15LoadWithoutCastENSE_16StoreWithoutCastEEEviT_T0_T2_T3_T4_T5_ --------------------------
	.section	.nv.info._ZN2at6native27unrolled_elementwise_kernelINS0_11FillFunctorIN3c107complexINS3_4HalfEEEEESt5arrayIPcLm1EELi4E23TrivialOffsetCalculatorILi0EjESB_ILi1EjENS0_6memory15LoadWithoutCastENSE_16StoreWithoutCastEEEviT_T0_T2_T3_T4_T5_,"",@"SHT_CUDA_INFO"
	.sectionflags	@""
	.align	4


	//----- nvinfo : EIATTR_CUDA_API_VERSION
	.align		4
        /*0000*/ 	.byte	0x04, 0x37
        /*0002*/ 	.short	(.L_2606 - .L_2605)
.L_2605:
        /*0004*/ 	.word	0x00000082


	//----- nvinfo : EIATTR_KPARAM_INFO
	.align		4
.L_2606:
        /*0008*/ 	.byte	0x04, 0x17
        /*000a*/ 	.short	(.L_2608 - .L_2607)
.L_2607:
        /*000c*/ 	.word	0x00000000
        /*0010*/ 	.short	0x0006
        /*0012*/ 	.short	0x0013
        /*0014*/ 	.byte	0x00, 0xf0, 0x05, 0x00


	//----- nvinfo : EIATTR_KPARAM_INFO
	.align		4
.L_2608:
        /*0018*/ 	.byte	0x04, 0x17
        /*001a*/ 	.short	(.L_2610 - .L_2609)
.L_2609:
        /*001c*/ 	.word	0x00000000
        /*0020*/ 	.short	0x0005
        /*0022*/ 	.short	0x0012
        /*0024*/ 	.byte	0x00, 0xf0, 0x05, 0x00


	//----- nvinfo : EIATTR_KPARAM_INFO
	.align		4
.L_2610:
        /*0028*/ 	.byte	0x04, 0x17
        /*002a*/ 	.short	(.L_2612 - .L_2611)
.L_2611:
        /*002c*/ 	.word	0x00000000
        /*0030*/ 	.short	0x0004
        /*0032*/ 	.short	0x0011
        /*0034*/ 	.byte	0x00, 0xf0, 0x05, 0x00


	//----- nvinfo : EIATTR_KPARAM_INFO
	.align		4
.L_2612:
        /*0038*/ 	.byte	0x04, 0x17
        /*003a*/ 	.short	(.L_2614 - .L_2613)
.L_2613:
        /*003c*/ 	.word	0x00000000
        /*0040*/ 	.short	0x0003
        /*0042*/ 	.short	0x0010
        /*0044*/ 	.byte	0x00, 0xf0, 0x05, 0x00


	//----- nvinfo : EIATTR_KPARAM_INFO
	.align		4
.L_2614:
        /*0048*/ 	.byte	0x04, 0x17
        /*004a*/ 	.short	(.L_2616 - .L_2615)
.L_2615:
        /*004c*/ 	.word	0x00000000
        /*0050*/ 	.short	0x0002
        /*0052*/ 	.short	0x0008
        /*0054*/ 	.byte	0x00, 0xf0, 0x21, 0x00


	//----- nvinfo : EIATTR_KPARAM_INFO
	.align		4
.L_2616:
        /*0058*/ 	.byte	0x04, 0x17
        /*005a*/ 	.short	(.L_2618 - .L_2617)
.L_2617:
        /*005c*/ 	.word	0x00000000
        /*0060*/ 	.short	0x0001
        /*0062*/ 	.short	0x0004
        /*0064*/ 	.byte	0x00, 0xf0, 0x11, 0x00


	//----- nvinfo : EIATTR_KPARAM_INFO
	.align		4
.L_2618:
        /*0068*/ 	.byte	0x04, 0x17
        /*006a*/ 	.short	(.L_2620 - .L_2619)
.L_2619:
        /*006c*/ 	.word	0x00000000
        /*0070*/ 	.short	0x0000
        /*0072*/ 	.short	0x0000
        /*0074*/ 	.byte	0x00, 0xf0, 0x11, 0x00


	//----- nvinfo : EIATTR_SPARSE_MMA_MASK
	.align		4
.L_2620:
        /*0078*/ 	.byte	0x03, 0x50
        /*007a*/ 	.short	0x0000


	//----- nvinfo : EIATTR_MAXREG_COUNT
	.align		4
        /*007c*/ 	.byte	0x03, 0x1b
        /*007e*/ 	.short	0x00ff


	//----- nvinfo : EIATTR_MERCURY_ISA_VERSION
	.align		4
        /*0080*/ 	.byte	0x03, 0x5f
        /*0082*/ 	.short	0x0101


	//----- nvinfo : EIATTR_EXIT_INSTR_OFFSETS
	.align		4
        /*0084*/ 	.byte	0x04, 0x1c
        /*0086*/ 	.short	(.L_2622 - .L_2621)


	//   ....[0]....
.L_2621:
        /*0088*/ 	.word	0x00000240


	//   ....[1]....
        /*008c*/ 	.word	0x000002e0


	//----- nvinfo : EIATTR_MAX_THREADS
	.align		4
.L_2622:
        /*0090*/ 	.byte	0x04, 0x05
        /*0092*/ 	.short	(.L_2624 - .L_2623)
.L_2623:
        /*0094*/ 	.word	0x00000080
        /*0098*/ 	.word	0x00000001
        /*009c*/ 	.word	0x00000001


	//----- nvinfo : EIATTR_CRS_STACK_SIZE
	.align		4
.L_2624:
        /*00a0*/ 	.byte	0x04, 0x1e
        /*00a2*/ 	.short	(.L_2626 - .L_2625)
.L_2625:
        /*00a4*/ 	.word	0x00000000


	//----- nvinfo : EIATTR_CBANK_PARAM_SIZE
	.align		4
.L_2626:
        /*00a8*/ 	.byte	0x03, 0x19
        /*00aa*/ 	.short	0x0014


	//----- nvinfo : EIATTR_PARAM_CBANK
	.align		4
        /*00ac*/ 	.byte	0x04, 0x0a
        /*00ae*/ 	.short	(.L_2628 - .L_2627)
	.align		4
.L_2627:
        /*00b0*/ 	.word	index@(.nv.constant0._ZN2at6native27unrolled_elementwise_kernelINS0_11FillFunctorIN3c107complexINS3_4HalfEEEEESt5arrayIPcLm1EELi4E23TrivialOffsetCalculatorILi0EjESB_ILi1EjENS0_6memory15LoadWithoutCastENSE_16StoreWithoutCastEEEviT_T0_T2_T3_T4_T5_)
        /*00b4*/ 	.short	0x0210
        /*00b6*/ 	.short	0x0014


	//----- nvinfo : EIATTR_SW_WAR
	.align		4
.L_2628:
        /*00b8*/ 	.byte	0x04, 0x36
        /*00ba*/ 	.short	(.L_2630 - .L_2629)
.L_2629:
        /*00bc*/ 	.word	0x00000008
.L_2630:


//--------------------- .nv.info._ZN2at6native29vectorized_elementwise_kernelILi2ENS0_11FillFunctorIN3c107complexINS3_4HalfEEEEESt5arrayIPcLm1EEEEviT0_T1_ --------------------------
	.section	.nv.info._ZN2at6native29vectorized_elementwise_kernelILi2ENS0_11FillFunctorIN3c107complexINS3_4HalfEEEEESt5arrayIPcLm1EEEEviT0_T1_,"",@"SHT_CUDA_INFO"
	.sectionflags	@""
	.align	4


	//----- nvinfo : EIATTR_CUDA_API_VERSION
	.align		4
        /*0000*/ 	.byte	0x04, 0x37
        /*0002*/ 	.short	(.L_2632 - .L_2631)
.L_2631:
        /*0004*/ 	.word	0x00000082


	//----- nvinfo : EIATTR_KPARAM_INFO
	.align		4
.L_2632:
        /*0008*/ 	.byte	0x04, 0x17
        /*000a*/ 	.short	(.L_2634 - .L_2633)
.L_2633:
        /*000c*/ 	.word	0x00000000
        /*0010*/ 	.short	0x0002
        /*0012*/ 	.short	0x0008
        /*0014*/ 	.byte	0x00, 0xf0, 0x21, 0x00


	//----- nvinfo : EIATTR_KPARAM_INFO
	.align		4
.L_2634:
        /*0018*/ 	.byte	0x04, 0x17
        /*001a*/ 	.short	(.L_2636 - .L_2635)
.L_2635:
        /*001c*/ 	.word	0x00000000
        /*0020*/ 	.short	0x0001
        /*0022*/ 	.short	0x0004
        /*0024*/ 	.byte	0x00, 0xf0, 0x11, 0x00


	//----- nvinfo : EIATTR_KPARAM_INFO
	.align		4
.L_2636:
        /*0028*/ 	.byte	0x04, 0x17
        /*002a*/ 	.short	(.L_2638 - .L_2637)
.L_2637:
        /*002c*/ 	.word	0x00000000
        /*0030*/ 	.short	0x0000
        /*0032*/ 	.short	0x0000
        /*0034*/ 	.byte	0x00, 0xf0, 0x11, 0x00


	//----- nvinfo : EIATTR_SPARSE_MMA_MASK
	.align		4
.L_2638:
        /*0038*/ 	.byte	0x03, 0x50
        /*003a*/ 	.short	0x0000


	//----- nvinfo : EIATTR_MAXREG_COUNT
	.align		4
        /*003c*/ 	.byte	0x03, 0x1b
        /*003e*/ 	.short	0x00ff


	//----- nvinfo : EIATTR_MERCURY_ISA_VERSION
	.align		4
        /*0040*/ 	.byte	0x03, 0x5f
        /*0042*/ 	.short	0x0101


	//----- nvinfo : EIATTR_EXIT_INSTR_OFFSETS
	.align		4
        /*0044*/ 	.byte	0x04, 0x1c
        /*0046*/ 	.short	(.L_2640 - .L_2639)


	//   ....[0]....
.L_2639:
        /*0048*/ 	.word	0x000001c0


	//   ....[1]....
        /*004c*/ 	.word	0x00000740


	//   ....[2]....
        /*0050*/ 	.word	0x000007e0


	//----- nvinfo : EIATTR_MAX_THREADS
	.align		4
.L_2640:
        /*0054*/ 	.byte	0x04, 0x05
        /*0056*/ 	.short	(.L_2642 - .L_2641)
.L_2641:
        /*0058*/ 	.word	0x00000080
        /*005c*/ 	.word	0x00000001
        /*0060*/ 	.word	0x00000001


	//----- nvinfo : EIATTR_CRS_STACK_SIZE
	.align		4
.L_2642:
        /*0064*/ 	.byte	0x04, 0x1e
        /*0066*/ 	.short	(.L_2644 - .L_2643)
.L_2643:
        /*0068*/ 	.word	0x00000000


	//----- nvinfo : EIATTR_CBANK_PARAM_SIZE
	.align		4
.L_2644:
        /*006c*/ 	.byte	0x03, 0x19
        /*006e*/ 	.short	0x0010


	//----- nvinfo : EIATTR_PARAM_CBANK
	.align		4
        /*0070*/ 	.byte	0x04, 0x0a
        /*0072*/ 	.short	(.L_2646 - .L_2645)
	.align		4
.L_2645:
        /*0074*/ 	.word	index@(.nv.constant0._ZN2at6native29vectorized_elementwise_kernelILi2ENS0_11FillFunctorIN3c107complexINS3_4HalfEEEEESt5arrayIPcLm1EEEEviT0_T1_)
        /*0078*/ 	.short	0x0210
        /*007a*/ 	.short	0x0010


	//----- nvinfo : EIATTR_SW_WAR
	.align		4
.L_2646:
        /*007c*/ 	.byte	0x04, 0x36
        /*007e*/ 	.short	(.L_2648 - .L_2647)
.L_2647:
        /*0080*/ 	.word	0x00000008
.L_2648:


//--------------------- .nv.info._ZN2at6native29vectorized_elementwise_kernelILi4ENS0_11FillFunctorIN3c107complexINS3_4HalfEEEEESt5arrayIPcLm1EEEEviT0_T1_ --------------------------
	.section	.nv.info._ZN2at6native29vectorized_elementwise_kernelILi4ENS0_11FillFunctorIN3c107complexINS3_4HalfEEEEESt5arrayIPcLm1EEEEviT0_T1_,"",@"SHT_CUDA_INFO"
	.sectionflags	@""
	.align	4


	//----- nvinfo : EIATTR_CUDA_API_VERSION
	.align		4
        /*0000*/ 	.byte	0x04, 0x37
        /*0002*/ 	.short	(.L_2650 - .L_2649)
.L_2649:
        /*0004*/ 	.word	0x00000082


	//----- nvinfo : EIATTR_KPARAM_INFO
	.align		4
.L_2650:
        /*0008*/ 	.byte	0x04, 0x17
        /*000a*/ 	.short	(.L_2652 - .L_2651)
.L_2651:
        /*000c*/ 	.word	0x00000000
        /*0010*/ 	.short	0x0002
        /*0012*/ 	.short	0x0008
        /*0014*/ 	.byte	0x00, 0xf0, 0x21, 0x00


	//----- nvinfo : EIATTR_KPARAM_INFO
	.align		4
.L_2652:
        /*0018*/ 	.byte	0x04, 0x17
        /*001a*/ 	.short	(.L_2654 - .L_2653)
.L_2653:
        /*001c*/ 	.word	0x00000000
        /*0020*/ 	.short	0x0001
        /*0022*/ 	.short	0x0004
        /*0024*/ 	.byte	0x00, 0xf0, 0x11, 0x00


	//----- nvinfo : EIATTR_KPARAM_INFO
	.align		4
.L_2654:
        /*0028*/ 	.byte	0x04, 0x17
        /*002a*/ 	.short	(.L_2656 - .L_2655)
.L_2655:
        /*002c*/ 	.word	0x00000000
        /*0030*/ 	.short	0x0000
        /*0032*/ 	.short	0x0000
        /*0034*/ 	.byte	0x00, 0xf0, 0x11, 0x00


	//----- nvinfo : EIATTR_SPARSE_MMA_MASK
	.align		4
.L_2656:
        /*0038*/ 	.byte	0x03, 0x50
        /*003a*/ 	.short	0x0000


	//----- nvinfo : EIATTR_MAXREG_COUNT
	.align		4
        /*003c*/ 	.byte	0x03, 0x1b
        /*003e*/ 	.short	0x00ff


	//----- nvinfo : EIATTR_MERCURY_ISA_VERSION
	.align		4
        /*0040*/ 	.byte	0x03, 0x5f
        /*0042*/ 	.short	0x0101


	//----- nvinfo : EIATTR_EXIT_INSTR_OFFSETS
	.align		4
        /*0044*/ 	.byte	0x04, 0x1c
        /*0046*/ 	.short	(.L_2658 - .L_2657)


	//   ....[0]....
.L_2657:
        /*0048*/ 	.word	0x000001a0


	//   ....[1]....
        /*004c*/ 	.word	0x00000720


	//   ....[2]....
        /*0050*/ 	.word	0x000007c0


	//----- nvinfo : EIATTR_MAX_THREADS
	.align		4
.L_2658:
        /*0054*/ 	.byte	0x04, 0x05
        /*0056*/ 	.short	(.L_2660 - .L_2659)
.L_2659:
        /*0058*/ 	.word	0x00000080
        /*005c*/ 	.word	0x00000001
        /*0060*/ 	.word	0x00000001


	//----- nvinfo : EIATTR_CRS_STACK_SIZE
	.align		4
.L_2660:
        /*0064*/ 	.byte	0x04, 0x1e
        /*0066*/ 	.short	(.L_2662 - .L_2661)
.L_2661:
        /*0068*/ 	.word	0x00000000


	//----- nvinfo : EIATTR_CBANK_PARAM_SIZE
	.align		4
.L_2662:
        /*006c*/ 	.byte	0x03, 0x19
        /*006e*/ 	.short	0x0010


	//----- nvinfo : EIATTR_PARAM_CBANK
	.align		4
        /*0070*/ 	.byte	0x04, 0x0a
        /*0072*/ 	.short	(.L_2664 - .L_2663)
	.align		4
.L_2663:
        /*0074*/ 	.word	index@(.nv.constant0._ZN2at6native29vectorized_elementwise_kernelILi4ENS0_11FillFunctorIN3c107complexINS3_4HalfEEEEESt5arrayIPcLm1EEEEviT0_T1_)
        /*0078*/ 	.short	0x0210
        /*007a*/ 	.short	0x0010


	//----- nvinfo : EIATTR_SW_WAR
	.align		4
.L_2664:
        /*007c*/ 	.byte	0x04, 0x36
        /*007e*/ 	.short	(.L_2666 - .L_2665)
.L_2665:
        /*0080*/ 	.word	0x00000008
.L_2666:


//--------------------- .nv.info._ZN2at6native29vectorized_elementwise_kernelILi8ENS0_11FillFunctorIN3c107complexINS3_4HalfEEEEESt5arrayIPcLm1EEEEviT0_T1_ --------------------------
	.section	.nv.info._ZN2at6native29vectorized_elementwise_kernelILi8ENS0_11FillFunctorIN3c107complexINS3_4HalfEEEEESt5arrayIPcLm1EEEEviT0_T1_,"",@"SHT_CUDA_INFO"
	.sectionflags	@""
	.align	4


	//----- nvinfo : EIATTR_CUDA_API_VERSION
	.align		4
        /*0000*/ 	.byte	0x04, 0x37
        /*0002*/ 	.short	(.L_2668 - .L_2667)
.L_2667:
        /*0004*/ 	.word	0x00000082


	//----- nvinfo : EIATTR_KPARAM_INFO
	.align		4
.L_2668:
        /*0008*/ 	.byte	0x04, 0x17
        /*000a*/ 	.short	(.L_2670 - .L_2669)
.L_2669:
        /*000c*/ 	.word	0x00000000
        /*0010*/ 	.short	0x0002
        /*0012*/ 	.short	0x0008
        /*0014*/ 	.byte	0x00, 0xf0, 0x21, 0x00


	//----- nvinfo : EIATTR_KPARAM_INFO
	.align		4
.L_2670:
        /*0018*/ 	.byte	0x04, 0x17
        /*001a*/ 	.short	(.L_2672 - .L_2671)
.L_2671:
        /*001c*/ 	.word	0x00000000
        /*0020*/ 	.short	0x0001
        /*0022*/ 	.short	0x0004
        /*0024*/ 	.byte	0x00, 0xf0, 0x11, 0x00


	//----- nvinfo : EIATTR_KPARAM_INFO
	.align		4
.L_2672:
        /*0028*/ 	.byte	0x04, 0x17
        /*002a*/ 	.short	(.L_2674 - .L_2673)
.L_2673:
        /*002c*/ 	.word	0x00000000
        /*0030*/ 	.short	0x0000
        /*0032*/ 	.short	0x0000
        /*0034*/ 	.byte	0x00, 0xf0, 0x11, 0x00


	//----- nvinfo : EIATTR_SPARSE_MMA_MASK
	.align		4
.L_2674:
        /*0038*/ 	.byte	0x03, 0x50
        /*003a*/ 	.short	0x0000


	//----- nvinfo : EIATTR_MAXREG_COUNT
	.align		4
        /*003c*/ 	.byte	0x03, 0x1b
        /*003e*/ 	.short	0x00ff


	//----- nvinfo : EIATTR_MERCURY_ISA_VERSION
	.align		4
        /*0040*/ 	.byte	0x03, 0x5f
        /*0042*/ 	.short	0x0101


	//----- nvinfo : EIATTR_EXIT_INSTR_OFFSETS
	.align		4
        /*0044*/ 	.byte	0x04, 0x1c
        /*0046*/ 	.short	(.L_2676 - .L_2675)


	//   ....[0]....
.L_2675:
        /*0048*/ 	.word	0x000001a0


	//   ....[1]....
        /*004c*/ 	.word	0x00000720


	//   ....[2]....
        /*0050*/ 	.word	0x000007c0


	//----- nvinfo : EIATTR_MAX_THREADS
	.align		4
.L_2676:
        /*0054*/ 	.byte	0x04, 0x05
        /*0056*/ 	.short	(.L_2678 - .L_2677)
.L_2677:
        /*0058*/ 	.word	0x00000080
        /*005c*/ 	.word	0x00000001
        /*0060*/ 	.word	0x00000001


	//----- nvinfo : EIATTR_CRS_STACK_SIZE
	.align		4
.L_2678:
        /*0064*/ 	.byte	0x04, 0x1e
        /*0066*/ 	.short	(.L_2680 - .L_2679)
.L_2679:
        /*0068*/ 	.word	0x00000000


	//----- nvinfo : EIATTR_CBANK_PARAM_SIZE
	.align		4
.L_2680:
        /*006c*/ 	.byte	0x03, 0x19
        /*006e*/ 	.short	0x0010


	//----- nvinfo : EIATTR_PARAM_CBANK
	.align		4
        /*0070*/ 	.byte	0x04, 0x0a
        /*0072*/ 	.short	(.L_2682 - .L_2681)
	.align		4
.L_2681:
        /*0074*/ 	.word	index@(.nv.constant0._ZN2at6native29vectorized_elementwise_kernelILi8ENS0_11FillFunctorIN3c107complexINS3_4HalfEEEEESt5arrayIPcLm1EEEEviT0_T1_)
        /*0078*/ 	.short	0x0210
        /*007a*/ 	.short	0x0010


	//----- nvinfo : EIATTR_SW_WAR
	.align		4
.L_2682:
        /*007c*/ 	.byte	0x04, 0x36
        /*007e*/ 	.short	(.L_2684 - .L_2683)
.L_2683:
        /*0080*/ 	.word	0x00000008
.L_2684:


//--------------------- .nv.info._ZN2at6native18elementwise_kernelILi128ELi4EZNS0_15gpu_kernel_implINS0_11FillFunctorIN3c107complexIfEEEEEEvRNS_18TensorIteratorBaseERKT_EUliE_EEviT1_ --------------------------
	.section	.nv.info._ZN2at6native18elementwise_kernelILi128ELi4EZNS0_15gpu_kernel_implINS0_11FillFunctorIN3c107complexIfEEEEEEvRNS_18TensorIteratorBaseERKT_EUliE_EEviT1_,"",@"SHT_CUDA_INFO"
	.sectionflags	@""
	.align	4


	//----- nvinfo : EIATTR_CUDA_API_VERSION
	.align		4
        /*0000*/ 	.byte	0x04, 0x37
        /*0002*/ 	.short	(.L_2686 - .L_2685)
.L_2685:
        /*0004*/ 	.word	0x00000082


	//----- nvinfo : EIATTR_KPARAM_INFO
	.align		4
.L_2686:
        /*0008*/ 	.byte	0x04, 0x17
        /*000a*/ 	.short	(.L_2688 - .L_2687)
.L_2687:
        /*000c*/ 	.word	0x00000000
        /*0010*/ 	.short	0x0001
        /*0012*/ 	.short	0x0008
        /*0014*/ 	.byte	0x00, 0xf0, 0xe1, 0x06


	//----- nvinfo : EIATTR_KPARAM_INFO
	.align		4
.L_2688:
        /*0018*/ 	.byte	0x04, 0x17
        /*001a*/ 	.short	(.L_2690 - .L_2689)
.L_2689:
        /*001c*/ 	.word	0x00000000
        /*0020*/ 	.short	0x0000
        /*0022*/ 	.short	0x0000
        /*0024*/ 	.byte	0x00, 0xf0, 0x11, 0x00


	//----- nvinfo : EIATTR_SPARSE_MMA_MASK
	.align		4
.L_2690:
        /*0028*/ 	.byte	0x03, 0x50
        /*002a*/ 	.short	0x0000


	//----- nvinfo : EIATTR_MAXREG_COUNT
	.align		4
        /*002c*/ 	.byte	0x03, 0x1b
        /*002e*/ 	.short	0x0080


	//----- nvinfo : EIATTR_EXTERNS
	.align		4
        /*0030*/ 	.byte	0x04, 0x0f
        /*0032*/ 	.short	(.L_2692 - .L_2691)


	//   ....[0]....
	.align		4
.L_2691:
        /*0034*/ 	.word	index@(__assertfail)


	//----- nvinfo : EIATTR_MERCURY_ISA_VERSION
	.align		4
.L_2692:
        /*0038*/ 	.byte	0x03, 0x5f
        /*003a*/ 	.short	0x0101


	//----- nvinfo : EIATTR_SYSCALL_OFFSETS
	.align		4
        /*003c*/ 	.byte	0x04, 0x46
        /*003e*/ 	.short	(.L_2694 - .L_2693)


	//   ....[0]....
.L_2693:
        /*0040*/ 	.word	0x00002070


	//   ....[1]....
        /*0044*/ 	.word	0x00004140


	//   ....[2]....
        /*0048*/ 	.word	0x00006200


	//   ....[3]....
        /*004c*/ 	.word	0x000082b0


	//----- nvinfo : EIATTR_EXIT_INSTR_OFFSETS
	.align		4
.L_2694:
        /*0050*/ 	.byte	0x04, 0x1c
        /*0052*/ 	.short	(.L_2696 - .L_2695)


	//   ....[0]....
.L_2695:
        /*0054*/ 	.word	0x000062d0


	//   ....[1]....
        /*0058*/ 	.word	0x00007550


	//   ....[2]....
        /*005c*/ 	.word	0x00007590


	//   ....[3]....
        /*0060*/ 	.word	0x00007630


	//   ....[4]....
        /*0064*/ 	.word	0x00007670


	//   ....[5]....
        /*0068*/ 	.word	0x000076b0


	//   ....[6]....
        /*006c*/ 	.word	0x00007740


	//   ....[7]....
        /*0070*/ 	.word	0x00007780


	//   ....[8]....
        /*0074*/ 	.word	0x00007810


	//   ....[9]....
        /*0078*/ 	.word	0x00007850


	//   ....[10]....
        /*007c*/ 	.word	0x000078a0


	//   ....[11]....
        /*0080*/ 	.word	0x00007990


	//   ....[12]....
        /*0084*/ 	.word	0x00007a00


	//   ....[13]....
        /*0088*/ 	.word	0x00007b70


	//   ....[14]....
        /*008c*/ 	.word	0x00007cb0


	//   ....[15]....
        /*0090*/ 	.word	0x00007cf0


	//   ....[16]....
        /*0094*/ 	.word	0x00007db0


	//   ....[17]....
        /*0098*/ 	.word	0x00007f10


	//   ....[18]....
        /*009c*/ 	.word	0x00008070


	//   ....[19]....
        /*00a0*/ 	.word	0x000081b0


	//   ....[20]....
        /*00a4*/ 	.word	0x000082c0


	//   ....[21]....
        /*00a8*/ 	.word	0x00008300


	//   ....[22]....
        /*00ac*/ 	.word	0x00008340


	//----- nvinfo : EIATTR_MAX_THREADS
	.align		4
.L_2696:
        /*00b0*/ 	.byte	0x04, 0x05
        /*00b2*/ 	.short	(.L_2698 - .L_2697)
.L_2697:
        /*00b4*/ 	.word	0x00000080
        /*00b8*/ 	.word	0x00000001
        /*00bc*/ 	.word	0x00000001


	//----- nvinfo : EIATTR_CRS_STACK_SIZE
	.align		4
.L_2698:
        /*00c0*/ 	.byte	0x04, 0x1e
        /*00c2*/ 	.short	(.L_2700 - .L_2699)
.L_2699:
        /*00c4*/ 	.word	0x00000000


	//----- nvinfo : EIATTR_CBANK_PARAM_SIZE
	.align		4
.L_2700:
        /*00c8*/ 	.byte	0x03, 0x19
        /*00ca*/ 	.short	0x01c0


	//----- nvinfo : EIATTR_PARAM_CBANK
	.align		4
        /*00cc*/ 	.byte	0x04, 0x0a
        /*00ce*/ 	.short	(.L_2702 - .L_2701)
	.align		4
.L_2701:
        /*00d0*/ 	.word	index@(.nv.constant0._ZN2at6native18elementwise_kernelILi128ELi4EZNS0_15gpu_kernel_implINS0_11FillFunctorIN3c107complexIfEEEEEEvRNS_18TensorIteratorBaseERKT_EUliE_EEviT1_)
        /*00d4*/ 	.short	0x0210
        /*00d6*/ 	.short	0x01c0


	//----- nvinfo : EIATTR_SW_WAR
	.align		4
.L_2702:
        /*00d8*/ 	.byte	0x04, 0x36
        /*00da*/ 	.short	(.L_2704 - .L_2703)
.L_2703:
        /*00dc*/ 	.word	0x00000008
.L_2704:


//--------------------- .nv.info._ZN2at6native27unrolled_elementwise_kernelINS0_11FillFunctorIN3c107complexIfEEEESt5arrayIPcLm1EELi4E23TrivialOffsetCalculatorILi0EjESA_ILi1EjENS0_6memory12LoadWithCastILi0EEENSD_13StoreWithCastILi1EEEEEviT_T0_T2_T3_T4_T5_ --------------------------
	.section	.nv.info._ZN2at6native27unrolled_elementwise_kernelINS0_11FillFunctorIN3c107complexIfEEEESt5arrayIPcLm1EELi4E23TrivialOffsetCalculatorILi0EjESA_ILi1EjENS0_6memory12LoadWithCastILi0EEENSD_13StoreWithCastILi1EEEEEviT_T0_T2_T3_T4_T5_,"",@"SHT_CUDA_INFO"
	.sectionflags	@""
	.align	4


	//----- nvinfo : EIATTR_CUDA_API_VERSION
	.align		4
        /*0000*/ 	.byte	0x04, 0x37
        /*0002*/ 	.short	(.L_2706 - .L_2705)
.L_2705:
        /*0004*/ 	.word	0x00000082


	//----- nvinfo : EIATTR_KPARAM_INFO
	.align		4
.L_2706:
        /*0008*/ 	.byte	0x04, 0x17
        /*000a*/ 	.short	(.L_2708 - .L_2707)
.L_2707:
        /*000c*/ 	.word	0x00000000
        /*0010*/ 	.short	0x0006
        /*0012*/ 	.short	0x0024
        /*0014*/ 	.byte	0x00, 0xf0, 0x21, 0x00


	//----- nvinfo : EIATTR_KPARAM_INFO
	.align		4
.L_2708:
        /*0018*/ 	.byte	0x04, 0x17
        /*001a*/ 	.short	(.L_2710 - .L_2709)
.L_2709:
        /*001c*/ 	.word	0x00000000
        /*0020*/ 	.short	0x0005
        /*0022*/ 	.short	0x001c
        /*0024*/ 	.byte	0x00, 0xf0, 0x21, 0x00


	//----- nvinfo : EIATTR_KPARAM_INFO
	.align		4
.L_2710:
        /*0028*/ 	.byte	0x04, 0x17
        /*002a*/ 	.short	(.L_2712 - .L_2711)
.L_2711:
        /*002c*/ 	.word	0x00000000
        /*0030*/ 	.short	0x0004
        /*0032*/ 	.short	0x0019
        /*0034*/ 	.byte	0x00, 0xf0, 0x05, 0x00


	//----- nvinfo : EIATTR_KPARAM_INFO
	.align		4
.L_2712:
        /*0038*/ 	.byte	0x04, 0x17
        /*003a*/ 	.short	(.L_2714 - .L_2713)
.L_2713:
        /*003c*/ 	.word	0x00000000
        /*0040*/ 	.short	0x0003
        /*0042*/ 	.short	0x0018
        /*0044*/ 	.byte	0x00, 0xf0, 0x05, 0x00


	//----- nvinfo : EIATTR_KPARAM_INFO
	.align		4
.L_2714:
        /*0048*/ 	.byte	0x04, 0x17
        /*004a*/ 	.short	(.L_2716 - .L_2715)
.L_2715:
        /*004c*/ 	.word	0x00000000
        /*0050*/ 	.short	0x0002
        /*0052*/ 	.short	0x0010
        /*0054*/ 	.byte	0x00, 0xf0, 0x21, 0x00


	//----- nvinfo : EIATTR_KPARAM_INFO
	.align		4
.L_2716:
        /*0058*/ 	.byte	0x04, 0x17
        /*005a*/ 	.short	(.L_2718 - .L_2717)
.L_2717:
        /*005c*/ 	.word	0x00000000
        /*0060*/ 	.short	0x0001
        /*0062*/ 	.short	0x0008
        /*0064*/ 	.byte	0x00, 0xf0, 0x21, 0x00


	//----- nvinfo : EIATTR_KPARAM_INFO
	.align		4
.L_2718:
        /*0068*/ 	.byte	0x04, 0x17
        /*006a*/ 	.short	(.L_2720 - .L_2719)
.L_2719:
        /*006c*/ 	.word	0x00000000
        /*0070*/ 	.short	0x0000
        /*0072*/ 	.short	0x0000
        /*0074*/ 	.byte	0x00, 0xf0, 0x11, 0x00


	//----- nvinfo : EIATTR_SPARSE_MMA_MASK
	.align		4
.L_2720:
        /*0078*/ 	.byte	0x03, 0x50
        /*007a*/ 	.short	0x0000


	//----- nvinfo : EIATTR_MAXREG_COUNT
	.align		4
        /*007c*/ 	.byte	0x03, 0x1b
        /*007e*/ 	.short	0x00ff


	//----- nvinfo : EIATTR_EXTERNS
	.align		4
        /*0080*/ 	.byte	0x04, 0x0f
        /*0082*/ 	.short	(.L_2722 - .L_2721)


	//   ....[0]....
	.align		4
.L_2721:
        /*0084*/ 	.word	index@(__assertfail)


	//----- nvinfo : EIATTR_MERCURY_ISA_VERSION
	.align		4
.L_2722:
        /*0088*/ 	.byte	0x03, 0x5f
        /*008a*/ 	.short	0x0101


	//----- nvinfo : EIATTR_SYSCALL_OFFSETS
	.align		4
        /*008c*/ 	.byte	0x04, 0x46
        /*008e*/ 	.short	(.L_2724 - .L_2723)


	//   ....[0]....
.L_2723:
        /*0090*/ 	.word	0x00001190


	//   ....[1]....
        /*0094*/ 	.word	0x000025a0


	//   ....[2]....
        /*0098*/ 	.word	0x00003b10


	//   ....[3]....
        /*009c*/ 	.word	0x000050a0


	//----- nvinfo : EIATTR_EXIT_INSTR_OFFSETS
	.align		4
.L_2724:
        /*00a0*/ 	.byte	0x04, 0x1c
        /*00a2*/ 	.short	(.L_2726 - .L_2725)


	//   ....[0]....
.L_2725:
        /*00a4*/ 	.word	0x00003c50


	//   ....[1]....
        /*00a8*/ 	.word	0x00003de0


	//   ....[2]....
        /*00ac*/ 	.word	0x00003e60


	//   ....[3]....
        /*00b0*/ 	.word	0x00003f40


	//   ....[4]....
        /*00b4*/ 	.word	0x00003fc0


	//   ....[5]....
        /*00b8*/ 	.word	0x00004040


	//   ....[6]....
        /*00bc*/ 	.word	0x00004110


	//   ....[7]....
        /*00c0*/ 	.word	0x00004190


	//   ....[8]....
        /*00c4*/ 	.word	0x00004270


	//   ....[9]....
        /*00c8*/ 	.word	0x00004300


	//   ....[10]....
        /*00cc*/ 	.word	0x00004390


	//   ....[11]....
        /*00d0*/ 	.word	0x000044d0


	//   ....[12]....
        /*00d4*/ 	.word	0x00004590


	//   ....[13]....
        /*00d8*/ 	.word	0x00004760


	//   ....[14]....
        /*00dc*/ 	.word	0x00004900


	//   ....[15]....
        /*00e0*/ 	.word	0x00004980


	//   ....[16]....
        /*00e4*/ 	.word	0x00004a80


	//   ....[17]....
        /*00e8*/ 	.word	0x00004c40


	//   ....[18]....
        /*00ec*/ 	.word	0x00004e00


	//   ....[19]....
        /*00f0*/ 	.word	0x00004fa0


	//   ....[20]....
        /*00f4*/ 	.word	0x000050b0


	//   ....[21]....
        /*00f8*/ 	.word	0x00005130


	//   ....[22]....
        /*00fc*/ 	.word	0x000051b0


	//----- nvinfo : EIATTR_MAX_THREADS
	.align		4
.L_2726:
        /*0100*/ 	.byte	0x04, 0x05
        /*0102*/ 	.short	(.L_2728 - .L_2727)
.L_2727:
        /*0104*/ 	.word	0x00000080
        /*0108*/ 	.word	0x00000001
        /*010c*/ 	.word	0x00000001


	//----- nvinfo : EIATTR_CRS_STACK_SIZE
	.align		4
.L_2728:
        /*0110*/ 	.byte	0x04, 0x1e
        /*0112*/ 	.short	(.L_2730 - .L_2729)
.L_2729:
        /*0114*/ 	.word	0x00000000


	//----- nvinfo : EIATTR_CBANK_PARAM_SIZE
	.align		4
.L_2730:
        /*0118*/ 	.byte	0x03, 0x19
        /*011a*/ 	.short	0x002c


	//----- nvinfo : EIATTR_PARAM_CBANK
	.align		4
        /*011c*/ 	.byte	0x04, 0x0a
        /*011e*/ 	.short	(.L_2732 - .L_2731)
	.align		4
.L_2731:
        /*0120*/ 	.word	index@(.nv.constant0._ZN2at6native27unrolled_elementwise_kernelINS0_11FillFunctorIN3c107complexIfEEEESt5arrayIPcLm1EELi4E23TrivialOffsetCalculatorILi0EjESA_ILi1EjENS0_6memory12LoadWithCastILi0EEENSD_13StoreWithCastILi1EEEEEviT_T0_T2_T3_T4_T5_)
        /*0124*/ 	.short	0x0210
        /*0126*/ 	.short	0x002c


	//----- nvinfo : EIATTR_SW_WAR
	.align		4
.L_2732:
        /*0128*/ 	.byte	0x04, 0x36
        /*012a*/ 	.short	(.L_2734 - .L_2733)
.L_2733:
        /*012c*/ 	.word	0x00000008
.L_2734:


//--------------------- .nv.info._ZN2at6native18elementwise_kernelILi128ELi2EZNS0_22gpu_kernel_impl_nocastINS0_11FillFunctorIN3c107complexIfEEEEEEvRNS_18TensorIteratorBaseERKT_EUliE_EEviT1_ --------------------------
	.section	.nv.info._ZN2at6native18elementwise_kernelILi128ELi2EZNS0_22gpu_kernel_impl_nocastINS0_11FillFunctorIN3c107complexIfEEEEEEvRNS_18TensorIteratorBaseERKT_EUliE_EEviT1_,"",@"SHT_CUDA_INFO"
	.sectionflags	@""
	.align	4


	//----- nvinfo : EIATTR_CUDA_API_VERSION
	.align		4
        /*0000*/ 	.byte	0x04, 0x37
        /*0002*/ 	.short	(.L_2736 - .L_2735)
.L_2735:
        /*0004*/ 	.word	0x00000082


	//----- nvinfo : EIATTR_KPARAM_INFO
	.align		4
.L_2736:
        /*0008*/ 	.byte	0x04, 0x17
        /*000a*/ 	.short	(.L_2738 - .L_2737)
.L_2737:
        /*000c*/ 	.word	0x00000000
        /*0010*/ 	.short	0x0001
        /*0012*/ 	.short	0x0008
        /*0014*/ 	.byte	0x00, 0xf0, 0xc1, 0x06


	//----- nvinfo : EIATTR_KPARAM_INFO
	.align		4
.L_2738:
        /*0018*/ 	.byte	0x04, 0x17
        /*001a*/ 	.short	(.L_2740 - .L_2739)
.L_2739:
        /*001c*/ 	.word	0x00000000
        /*0020*/ 	.short	0x0000
        /*0022*/ 	.short	0x0000
        /*0024*/ 	.byte	0x00, 0xf0, 0x11, 0x00


	//----- nvinfo : EIATTR_SPARSE_MMA_MASK
	.align		4
.L_2740:
        /*0028*/ 	.byte	0x03, 0x50
        /*002a*/ 	.short	0x0000


	//----- nvinfo : EIATTR_MAXREG_COUNT
	.align		4
        /*002c*/ 	.byte	0x03, 0x1b
        /*002e*/ 	.short	0x0080


	//----- nvinfo : EIATTR_MERCURY_ISA_VERSION
	.align		4
        /*0030*/ 	.byte	0x03, 0x5f
        /*0032*/ 	.short	0x0101


	//----- nvinfo : EIATTR_EXIT_INSTR_OFFSETS
	.align		4
        /*0034*/ 	.byte	0x04, 0x1c
        /*0036*/ 	.short	(.L_2742 - .L_2741)


	//   ....[0]....
.L_2741:
        /*0038*/ 	.word	0x00001250


	//   ....[1]....
        /*003c*/ 	.word	0x000023c0


	//   ....[2]....
        /*0040*/ 	.word	0x00002440


	//   ....[3]....
        /*0044*/ 	.word	0x00002480


	//----- nvinfo : EIATTR_MAX_THREADS
	.align		4
.L_2742:
        /*0048*/ 	.byte	0x04, 0x05
        /*004a*/ 	.short	(.L_2744 - .L_2743)
.L_2743:
        /*004c*/ 	.word	0x00000080
        /*0050*/ 	.word	0x00000001
        /*0054*/ 	.word	0x00000001


	//----- nvinfo : EIATTR_CRS_STACK_SIZE
	.align		4
.L_2744:
        /*0058*/ 	.byte	0x04, 0x1e
        /*005a*/ 	.short	(.L_2746 - .L_2745)
.L_2745:
        /*005c*/ 	.word	0x00000000


	//----- nvinfo : EIATTR_CBANK_PARAM_SIZE
	.align		4
.L_2746:
        /*0060*/ 	.byte	0x03, 0x19
        /*0062*/ 	.short	0x01b8


	//----- nvinfo : EIATTR_PARAM_CBANK
	.align		4
        /*0064*/ 	.byte	0x04, 0x0a
        /*0066*/ 	.short	(.L_2748 - .L_2747)
	.align		4
.L_2747:
        /*0068*/ 	.word	index@(.nv.constant0._ZN2at6native18elementwise_kernelILi128ELi2EZNS0_22gpu_kernel_impl_nocastINS0_11FillFunctorIN3c107complexIfEEEEEEvRNS_18TensorIteratorBaseERKT_EUliE_EEviT1_)
        /*006c*/ 	.short	0x0210
        /*006e*/ 	.short	0x01b8


	//----- nvinfo : EIATTR_SW_WAR
	.align		4
.L_2748:
        /*0070*/ 	.byte	0x04, 0x36
        /*0072*/ 	.short	(.L_2750 - .L_2749)
.L_2749:
        /*0074*/ 	.word	0x00000008
.L_2750:


//--------------------- .nv.info._ZN2at6native27unrolled_elementwise_kernelINS0_11FillFunctorIN3c107complexIfEEEESt5arrayIPcLm1EELi4E23TrivialOffsetCalculatorILi0EjESA_ILi1EjENS0_6memory15LoadWithoutCastENSD_16StoreWithoutCastEEEviT_T0_T2_T3_T4_T5_ --------------------------
	.section	.nv.info._ZN2at6native27unrolled_elementwise_kernelINS0_11FillFunctorIN3c107complexIfEEEESt5arrayIPcLm1EELi4E23TrivialOffsetCalculatorILi0EjESA_ILi1EjENS0_6memory15LoadWithoutCastENSD_16StoreWithoutCastEEEviT_T0_T2_T3_T4_T5_,"",@"SHT_CUDA_INFO"
	.sectionflags	@""
	.align	4


	//----- nvinfo : EIATTR_CUDA_API_VERSION
	.align		4
        /*0000*/ 	.byte	0x04, 0x37
        /*0002*/ 	.short	(.L_2752 - .L_2751)
.L_2751:
        /*0004*/ 	.word	0x00000082


	//----- nvinfo : EIATTR_KPARAM_INFO
	.align		4
.L_2752:
        /*0008*/ 	.byte	0x04, 0x17
        /*000a*/ 	.short	(.L_2754 - .L_2753)
.L_2753:
        /*000c*/ 	.word	0x00000000
        /*0010*/ 	.short	0x0006
        /*0012*/ 	.short	0x001b
        /*0014*/ 	.byte	0x00, 0xf0, 0x05, 0x00


	//----- nvinfo : EIATTR_KPARAM_INFO
	.align		4
.L_2754:
        /*0018*/ 	.byte	0x04, 0x17
        /*001a*/ 	.short	(.L_2756 - .L_2755)
.L_2755:
        /*001c*/ 	.word	0x00000000
        /*0020*/ 	.short	0x0005
        /*0022*/ 	.short	0x001a
        /*0024*/ 	.byte	0x00, 0xf0, 0x05, 0x00


	//----- nvinfo : EIATTR_KPARAM_INFO
	.align		4
.L_2756:
        /*0028*/ 	.byte	0x04, 0x17
        /*002a*/ 	.short	(.L_2758 - .L_2757)
.L_2757:
        /*002c*/ 	.word	0x00000000
        /*0030*/ 	.short	0x0004
        /*0032*/ 	.short	0x0019
        /*0034*/ 	.byte	0x00, 0xf0, 0x05, 0x00


	//----- nvinfo : EIATTR_KPARAM_INFO
	.align		4
.L_2758:
        /*0038*/ 	.byte	0x04, 0x17
        /*003a*/ 	.short	(.L_2760 - .L_2759)
.L_2759:
        /*003c*/ 	.word	0x00000000
        /*0040*/ 	.short	0x0003
        /*0042*/ 	.short	0x0018
        /*0044*/ 	.byte	0x00, 0xf0, 0x05, 0x00


	//----- nvinfo : EIATTR_KPARAM_INFO
	.align		4
.L_2760:
        /*0048*/ 	.byte	0x04, 0x17
        /*004a*/ 	.short	(.L_2762 - .L_2761)
.L_2761:
        /*004c*/ 	.word	0x00000000
        /*0050*/ 	.short	0x0002
        /*0052*/ 	.short	0x0010
        /*0054*/ 	.byte	0x00, 0xf0, 0x21, 0x00


	//----- nvinfo : EIATTR_KPARAM_INFO
	.align		4
.L_2762:
        /*0058*/ 	.byte	0x04, 0x17
        /*005a*/ 	.short	(.L_2764 - .L_2763)
.L_2763:
        /*005c*/ 	.word	0x00000000
        /*0060*/ 	.short	0x0001
        /*0062*/ 	.short	0x0008
        /*0064*/ 	.byte	0x00, 0xf0, 0x21, 0x00


	//----- nvinfo : EIATTR_KPARAM_INFO
	.align		4
.L_2764:
        /*0068*/ 	.byte	0x04, 0x17
        /*006a*/ 	.short	(.L_2766 - .L_2765)
.L_2765:
        /*006c*/ 	.word	0x00000000
        /*0070*/ 	.short	0x0000
        /*0072*/ 	.short	0x0000
        /*0074*/ 	.byte	0x00, 0xf0, 0x11, 0x00


	//----- nvinfo : EIATTR_SPARSE_MMA_MASK
	.align		4
.L_2766:
        /*0078*/ 	.byte	0x03, 0x50
        /*007a*/ 	.short	0x0000


	//----- nvinfo : EIATTR_MAXREG_COUNT
	.align		4
        /*007c*/ 	.byte	0x03, 0x1b
        /*007e*/ 	.short	0x00ff


	//----- nvinfo : EIATTR_MERCURY_ISA_VERSION
	.align		4
        /*0080*/ 	.byte	0x03, 0x5f
        /*0082*/ 	.short	0x0101


	//----- nvinfo : EIATTR_EXIT_INSTR_OFFSETS
	.align		4
        /*0084*/ 	.byte	0x04, 0x1c
        /*0086*/ 	.short	(.L_2768 - .L_2767)


	//   ....[0]....
.L_2767:
        /*0088*/ 	.word	0x000002f0


	//   ....[1]....
        /*008c*/ 	.word	0x00000390


	//----- nvinfo : EIATTR_MAX_THREADS
	.align		4
.L_2768:
        /*0090*/ 	.byte	0x04, 0x05
        /*0092*/ 	.short	(.L_2770 - .L_2769)
.L_2769:
        /*0094*/ 	.word	0x00000080
        /*0098*/ 	.word	0x00000001
        /*009c*/ 	.word	0x00000001


	//----- nvinfo : EIATTR_CRS_STACK_SIZE
	.align		4
.L_2770:
        /*00a0*/ 	.byte	0x04, 0x1e
        /*00a2*/ 	.short	(.L_2772 - .L_2771)
.L_2771:
        /*00a4*/ 	.word	0x00000000


	//----- nvinfo : EIATTR_CBANK_PARAM_SIZE
	.align		4
.L_2772:
        /*00a8*/ 	.byte	0x03, 0x19
        /*00aa*/ 	.short	0x001c


	//----- nvinfo : EIATTR_PARAM_CBANK
	.align		4
        /*00ac*/ 	.byte	0x04, 0x0a
        /*00ae*/ 	.short	(.L_2774 - .L_2773)
	.align		4
.L_2773:
        /*00b0*/ 	.word	index@(.nv.constant0._ZN2at6native27unrolled_elementwise_kernelINS0_11FillFunctorIN3c107complexIfEEEESt5arrayIPcLm1EELi4E23TrivialOffsetCalculatorILi0EjESA_ILi1EjENS0_6memory15LoadWithoutCastENSD_16StoreWithoutCastEEEviT_T0_T2_T3_T4_T5_)
        /*00b4*/ 	.short	0x0210
        /*00b6*/ 	.short	0x001c


	//----- nvinfo : EIATTR_SW_WAR
	.align		4
.L_2774:
        /*00b8*/ 	.byte	0x04, 0x36
        /*00ba*/ 	.short	(.L_2776 - .L_2775)
.L_2775:
        /*00bc*/ 	.word	0x00000008
.L_2776:


//--------------------- .nv.info._ZN2at6native29vectorized_elementwise_kernelILi2ENS0_11FillFunctorIN3c107complexIfEEEESt5arrayIPcLm1EEEEviT0_T1_ --------------------------
	.section	.nv.info._ZN2at6native29vectorized_elementwise_kernelILi2ENS0_11FillFunctorIN3c107complexIfEEEESt5arrayIPcLm1EEEEviT0_T1_,"",@"SHT_CUDA_INFO"
	.sectionflags	@""
	.align	4


	//----- nvinfo : EIATTR_CUDA_API_VERSION
	.align		4
        /*0000*/ 	.byte	0x04, 0x37
        /*0002*/ 	.short	(.L_2778 - .L_2777)
.L_2777:
        /*0004*/ 	.word	0x00000082


	//----- nvinfo : EIATTR_KPARAM_INFO
	.align		4
.L_2778:
        /*0008*/ 	.byte	0x04, 0x17
        /*000a*/ 	.short	(.L_2780 - .L_2779)
.L_2779:
        /*000c*/ 	.word	0x00000000
        /*0010*/ 	.short	0x0002
        /*0012*/ 	.short	0x0010
        /*0014*/ 	.byte	0x00, 0xf0, 0x21, 0x00


	//----- nvinfo : EIATTR_KPARAM_INFO
	.align		4
.L_2780:
        /*0018*/ 	.byte	0x04, 0x17
        /*001a*/ 	.short	(.L_2782 - .L_2781)
.L_2781:
        /*001c*/ 	.word	0x00000000
        /*0020*/ 	.short	0x0001
        /*0022*/ 	.short	0x0008
        /*0024*/ 	.byte	0x00, 0xf0, 0x21, 0x00


	//----- nvinfo : EIATTR_KPARAM_INFO
	.align		4
.L_2782:
        /*0028*/ 	.byte	0x04, 0x17
        /*002a*/ 	.short	(.L_2784 - .L_2783)
.L_2783:
        /*002c*/ 	.word	0x00000000
        /*0030*/ 	.short	0x0000
        /*0032*/ 	.short	0x0000
        /*0034*/ 	.byte	0x00, 0xf0, 0x11, 0x00


	//----- nvinfo : EIATTR_SPARSE_MMA_MASK
	.align		4
.L_2784:
        /*0038*/ 	.byte	0x03, 0x50
        /*003a*/ 	.short	0x0000


	//----- nvinfo : EIATTR_MAXREG_COUNT
	.align		4
        /*003c*/ 	.byte	0x03, 0x1b
        /*003e*/ 	.short	0x00ff


	//----- nvinfo : EIATTR_MERCURY_ISA_VERSION
	.align		4
        /*0040*/ 	.byte	0x03, 0x5f
        /*0042*/ 	.short	0x0101


	//----- nvinfo : EIATTR_EXIT_INSTR_OFFSETS
	.align		4
        /*0044*/ 	.byte	0x04, 0x1c
        /*0046*/ 	.short	(.L_2786 - .L_2785)


	//   ....[0]....
.L_2785:
        /*0048*/ 	.word	0x000001f0


	//   ....[1]....
        /*004c*/ 	.word	0x000007f0


	//   ....[2]....
        /*0050*/ 	.word	0x00000890


	//----- nvinfo : EIATTR_MAX_THREADS
	.align		4
.L_2786:
        /*0054*/ 	.byte	0x04, 0x05
        /*0056*/ 	.short	(.L_2788 - .L_2787)
.L_2787:
        /*0058*/ 	.word	0x00000080
        /*005c*/ 	.word	0x00000001
        /*0060*/ 	.word	0x00000001


	//----- nvinfo : EIATTR_CRS_STACK_SIZE
	.align		4
.L_2788:
        /*0064*/ 	.byte	0x04, 0x1e
        /*0066*/ 	.short	(.L_2790 - .L_2789)
.L_2789:
        /*0068*/ 	.word	0x00000000


	//----- nvinfo : EIATTR_CBANK_PARAM_SIZE
	.align		4
.L_2790:
        /*006c*/ 	.byte	0x03, 0x19
        /*006e*/ 	.short	0x0018


	//----- nvinfo : EIATTR_PARAM_CBANK
	.align		4
        /*0070*/ 	.byte	0x04, 0x0a
        /*0072*/ 	.short	(.L_2792 - .L_2791)
	.align		4
.L_2791:
        /*0074*/ 	.word	index@(.nv.constant0._ZN2at6native29vectorized_elementwise_kernelILi2ENS0_11FillFunctorIN3c107complexIfEEEESt5arrayIPcLm1EEEEviT0_T1_)
        /*0078*/ 	.short	0x0210
        /*007a*/ 	.short	0x0018


	//----- nvinfo : EIATTR_SW_WAR
	.align		4
.L_2792:
        /*007c*/ 	.byte	0x04, 0x36
        /*007e*/ 	.short	(.L_2794 - .L_2793)
.L_2793:
        /*0080*/ 	.word	0x00000008
.L_2794:


//--------------------- .nv.info._ZN2at6native29vectorized_elementwise_kernelILi4ENS0_11FillFunctorIN3c107complexIfEEEESt5arrayIPcLm1EEEEviT0_T1_ --------------------------
	.section	.nv.info._ZN2at6native29vectorized_elementwise_kernelILi4ENS0_11FillFunctorIN3c107complexIfEEEESt5arrayIPcLm1EEEEviT0_T1_,"",@"SHT_CUDA_INFO"
	.sectionflags	@""
	.align	4


	//----- nvinfo : EIATTR_CUDA_API_VERSION
	.align		4
        /*0000*/ 	.byte	0x04, 0x37
        /*0002*/ 	.short	(.L_2796 - .L_2795)
.L_2795:
        /*0004*/ 	.word	0x00000082


	//----- nvinfo : EIATTR_KPARAM_INFO
	.align		4
.L_2796:
        /*0008*/ 	.byte	0x04, 0x17
        /*000a*/ 	.short	(.L_2798 - .L_2797)
.L_2797:
        /*000c*/ 	.word	0x00000000
        /*0010*/ 	.short	0x0002
        /*0012*/ 	.short	0x0010
        /*0014*/ 	.byte	0x00, 0xf0, 0x21, 0x00


	//----- nvinfo : EIATTR_KPARAM_INFO
	.align		4
.L_2798:
        /*0018*/ 	.byte	0x04, 0x17
        /*001a*/ 	.short	(.L_2800 - .L_2799)
.L_2799:
        /*001c*/ 	.word	0x00000000
        /*0020*/ 	.short	0x0001
        /*0022*/ 	.short	0x0008
        /*0024*/ 	.byte	0x00, 0xf0, 0x21, 0x00


	//----- nvinfo : EIATTR_KPARAM_INFO
	.align		4
.L_2800:
        /*0028*/ 	.byte	0x04, 0x17
        /*002a*/ 	.short	(.L_2802 - .L_2801)
.L_2801:
        /*002c*/ 	.word	0x00000000
        /*0030*/ 	.short	0x0000
        /*0032*/ 	.short	0x0000
        /*0034*/ 	.byte	0x00, 0xf0, 0x11, 0x00


	//----- nvinfo : EIATTR_SPARSE_MMA_MASK
	.align		4
.L_2802:
        /*0038*/ 	.byte	0x03, 0x50
        /*003a*/ 	.short	0x0000


	//----- nvinfo : EIATTR_MAXREG_COUNT
	.align		4
        /*003c*/ 	.byte	0x03, 0x1b
        /*003e*/ 	.short	0x00ff


	//----- nvinfo : EIATTR_MERCURY_ISA_VERSION
	.align		4
        /*0040*/ 	.byte	0x03, 0x5f
        /*0042*/ 	.short	0x0101


	//----- nvinfo : EIATTR_EXIT_INSTR_OFFSETS
	.align		4
        /*0044*/ 	.byte	0x04, 0x1c
        /*0046*/ 	.short	(.L_2804 - .L_2803)


	//   ....[0]....
.L_2803:
        /*0048*/ 	.word	0x000001f0


	//   ....[1]....
        /*004c*/ 	.word	0x000007f0


	//   ....[2]....
        /*0050*/ 	.word	0x00000890


	//----- nvinfo : EIATTR_MAX_THREADS
	.align		4
.L_2804:
        /*0054*/ 	.byte	0x04, 0x05
        /*0056*/ 	.short	(.L_2806 - .L_2805)
.L_2805:
        /*0058*/ 	.word	0x00000080
        /*005c*/ 	.word	0x00000001
        /*0060*/ 	.word	0x00000001


	//----- nvinfo : EIATTR_CRS_STACK_SIZE
	.align		4
.L_2806:
        /*0064*/ 	.byte	0x04, 0x1e
        /*0066*/ 	.short	(.L_2808 - .L_2807)
.L_2807:
        /*0068*/ 	.word	0x00000000


	//----- nvinfo : EIATTR_CBANK_PARAM_SIZE
	.align		4
.L_2808:
        /*006c*/ 	.byte	0x03, 0x19
        /*006e*/ 	.short	0x0018


	//----- nvinfo : EIATTR_PARAM_CBANK
	.align		4
        /*0070*/ 	.byte	0x04, 0x0a
        /*0072*/ 	.short	(.L_2810 - .L_2809)
	.align		4
.L_2809:
        /*0074*/ 	.word	index@(.nv.constant0._ZN2at6native29vectorized_elementwise_kernelILi4ENS0_11FillFunctorIN3c107complexIfEEEESt5arrayIPcLm1EEEEviT0_T1_)
        /*0078*/ 	.short	0x0210
        /*007a*/ 	.short	0x0018


	//----- nvinfo : EIATTR_SW_WAR
	.align		4
.L_2810:
        /*007c*/ 	.byte	0x04, 0x36
        /*007e*/ 	.short	(.L_2812 - .L_2811)
.L_2811:
        /*0080*/ 	.word	0x00000008
.L_2812:


//--------------------- .nv.info._ZN2at6native29vectorized_elementwise_kernelILi8ENS0_11FillFunctorIN3c107complexIfEEEESt5arrayIPcLm1EEEEviT0_T1_ --------------------------
	.section	.nv.info._ZN2at6native29vectorized_elementwise_kernelILi8ENS0_11FillFunctorIN3c107complexIfEEEESt5arrayIPcLm1EEEEviT0_T1_,"",@"SHT_CUDA_INFO"
	.sectionflags	@""
	.align	4


	//----- nvinfo : EIATTR_CUDA_API_VERSION
	.align		4
        /*0000*/ 	.byte	0x04, 0x37
        /*0002*/ 	.short	(.L_2814 - .L_2813)
.L_2813:
        /*0004*/ 	.word	0x00000082


	//----- nvinfo : EIATTR_KPARAM_INFO
	.align		4
.L_2814:
        /*0008*/ 	.byte	0x04, 0x17
        /*000a*/ 	.short	(.L_2816 - .L_2815)
.L_2815:
        /*000c*/ 	.word	0x00000000
        /*0010*/ 	.short	0x0002
        /*0012*/ 	.short	0x0010
        /*0014*/ 	.byte	0x00, 0xf0, 0x21, 0x00


	//----- nvinfo : EIATTR_KPARAM_INFO
	.align		4
.L_2816:
        /*0018*/ 	.byte	0x04, 0x17
        /*001a*/ 	.short	(.L_2818 - .L_2817)
.L_2817:
        /*001c*/ 	.word	0x00000000
        /*0020*/ 	.short	0x0001
        /*0022*/ 	.short	0x0008
        /*0024*/ 	.byte	0x00, 0xf0, 0x21, 0x00


	//----- nvinfo : EIATTR_KPARAM_INFO
	.align		4
.L_2818:
        /*0028*/ 	.byte	0x04, 0x17
        /*002a*/ 	.short	(.L_2820 - .L_2819)
.L_2819:
        /*002c*/ 	.word	0x00000000
        /*0030*/ 	.short	0x0000
        /*0032*/ 	.short	0x0000
        /*0034*/ 	.byte	0x00, 0xf0, 0x11, 0x00


	//----- nvinfo : EIATTR_SPARSE_MMA_MASK
	.align		4
.L_2820:
        /*0038*/ 	.byte	0x03, 0x50
        /*003a*/ 	.short	0x0000


	//----- nvinfo : EIATTR_MAXREG_COUNT
	.align		4
        /*003c*/ 	.byte	0x03, 0x1b
        /*003e*/ 	.short	0x00ff


	//----- nvinfo : EIATTR_MERCURY_ISA_VERSION
	.align		4
        /*0040*/ 	.byte	0x03, 0x5f
        /*0042*/ 	.short	0x0101


	//----- nvinfo : EIATTR_EXIT_INSTR_OFFSETS
	.align		4
        /*0044*/ 	.byte	0x04, 0x1c
        /*0046*/ 	.short	(.L_2822 - .L_2821)


	//   ....[0]....
.L_2821:
        /*0048*/ 	.word	0x000001f0


	//   ....[1]....
        /*004c*/ 	.word	0x000007f0


	//   ....[2]....
        /*0050*/ 	.word	0x00000890


	//----- nvinfo : EIATTR_MAX_THREADS
	.align		4
.L_2822:
        /*0054*/ 	.byte	0x04, 0x05
        /*0056*/ 	.short	(.L_2824 - .L_2823)
.L_2823:
        /*0058*/ 	.word	0x00000080
        /*005c*/ 	.word	0x00000001
        /*0060*/ 	.word	0x00000001


	//----- nvinfo : EIATTR_CRS_STACK_SIZE
	.align		4
.L_2824:
        /*0064*/ 	.byte	0x04, 0x1e
        /*0066*/ 	.short	(.L_2826 - .L_2825)
.L_2825:
        /*0068*/ 	.word	0x00000000


	//----- nvinfo : EIATTR_CBANK_PARAM_SIZE
	.align		4
.L_2826:
        /*006c*/ 	.byte	0x03, 0x19
        /*006e*/ 	.short	0x0018


	//----- nvinfo : EIATTR_PARAM_CBANK
	.align		4
        /*0070*/ 	.byte	0x04, 0x0a
        /*0072*/ 	.short	(.L_2828 - .L_2827)
	.align		4
.L_2827:
        /*0074*/ 	.word	index@(.nv.constant0._ZN2at6native29vectorized_elementwise_kernelILi8ENS0_11FillFunctorIN3c107complexIfEEEESt5arrayIPcLm1EEEEviT0_T1_)
        /*0078*/ 	.short	0x0210
        /*007a*/ 	.short	0x0018


	//----- nvinfo : EIATTR_SW_WAR
	.align		4
.L_2828:
        /*007c*/ 	.byte	0x04, 0x36
        /*007e*/ 	.short	(.L_2830 - .L_2829)
.L_2829:
        /*0080*/ 	.word	0x00000008
.L_2830:


//--------------------- .nv.info._ZN2at6native18elementwise_kernelILi128ELi4EZNS0_15gpu_kernel_implINS0_11FillFunctorIN3c107complexIdEEEEEEvRNS_18TensorIteratorBaseERKT_EUliE_EEviT1_ --------------------------
	.section	.nv.info._ZN2at6native18elementwise_kernelILi128ELi4EZNS0_15gpu_kernel_implINS0_11FillFunctorIN3c107complexIdEEEEEEvRNS_18TensorIteratorBaseERKT_EUliE_EEviT1_,"",@"SHT_CUDA_INFO"
	.sectionflags	@""
	.align	4


	//----- nvinfo : EIATTR_CUDA_API_VERSION
	.align		4
        /*0000*/ 	.byte	0x04, 0x37
        /*0002*/ 	.short	(.L_2832 - .L_2831)
.L_2831:
        /*0004*/ 	.word	0x00000082


	//----- nvinfo : EIATTR_KPARAM_INFO
	.align		4
.L_2832:
        /*0008*/ 	.byte	0x04, 0x17
        /*000a*/ 	.short	(.L_2834 - .L_2833)
.L_2833:
        /*000c*/ 	.word	0x00000000
        /*0010*/ 	.short	0x0001
        /*0012*/ 	.short	0x0010
        /*0014*/ 	.byte	0x00, 0xf0, 0x01, 0x07


	//----- nvinfo : EIATTR_KPARAM_INFO
	.align		4
.L_2834:
        /*0018*/ 	.byte	0x04, 0x17
        /*001a*/ 	.short	(.L_2836 - .L_2835)
.L_2835:
        /*001c*/ 	.word	0x00000000
        /*0020*/ 	.short	0x0000
        /*0022*/ 	.short	0x0000
        /*0024*/ 	.byte	0x00, 0xf0, 0x11, 0x00


	//----- nvinfo : EIATTR_SPARSE_MMA_MASK
	.align		4
.L_2836:
        /*0028*/ 	.byte	0x03, 0x50
        /*002a*/ 	.short	0x0000


	//----- nvinfo : EIATTR_MAXREG_COUNT
	.align		4
        /*002c*/ 	.byte	0x03, 0x1b
        /*002e*/ 	.short	0x0080


	//----- nvinfo : EIATTR_EXTERNS
	.align		4
        /*0030*/ 	.byte	0x04, 0x0f
        /*0032*/ 	.short	(.L_2838 - .L_2837)


	//   ....[0]....
	.align		4
.L_2837:
        /*0034*/ 	.word	index@(__assertfail)


	//----- nvinfo : EIATTR_MERCURY_ISA_VERSION
	.align		4
.L_2838:
        /*0038*/ 	.byte	0x03, 0x5f
        /*003a*/ 	.short	0x0101


	//----- nvinfo : EIATTR_SYSCALL_OFFSETS
	.align		4
        /*003c*/ 	.byte	0x04, 0x46
        /*003e*/ 	.short	(.L_2840 - .L_2839)


	//   ....[0]....
.L_2839:
        /*0040*/ 	.word	0x000023c0


	//   ....[1]....
        /*0044*/ 	.word	0x000047e0


	//   ....[2]....
        /*0048*/ 	.word	0x00006bf0


	//   ....[3]....
        /*004c*/ 	.word	0x00008ff0


	//----- nvinfo : EIATTR_EXIT_INSTR_OFFSETS
	.align		4
.L_2840:
        /*0050*/ 	.byte	0x04, 0x1c
        /*0052*/ 	.short	(.L_2842 - .L_2841)


	//   ....[0]....
.L_2841:
        /*0054*/ 	.word	0x00006cc0


	//   ....[1]....
        /*0058*/ 	.word	0x00007f40


	//   ....[2]....
        /*005c*/ 	.word	0x00007f80


	//   ....[3]....
        /*0060*/ 	.word	0x00008020


	//   ....[4]....
        /*0064*/ 	.word	0x00008060


	//   ....[5]....
        /*0068*/ 	.word	0x000080a0


	//   ....[6]....
        /*006c*/ 	.word	0x00008180


	//   ....[7]....
        /*0070*/ 	.word	0x00008210


	//   ....[8]....
        /*0074*/ 	.word	0x00008330


	//   ....[9]....
        /*0078*/ 	.word	0x00008400


	//   ....[10]....
        /*007c*/ 	.word	0x00008430


	//   ....[11]....
        /*0080*/ 	.word	0x00008520


	//   ....[12]....
        /*0084*/ 	.word	0x00008560


	//   ....[13]....
        /*0088*/ 	.word	0x00008720


	//   ....[14]....
        /*008c*/ 	.word	0x000088b0


	//   ....[15]....
        /*0090*/ 	.word	0x00008940


	//   ....[16]....
        /*0094*/ 	.word	0x00008a00


	//   ....[17]....
        /*0098*/ 	.word	0x00008bb0


	//   ....[18]....
        /*009c*/ 	.word	0x00008d60


	//   ....[19]....
        /*00a0*/ 	.word	0x00008ef0


	//   ....[20]....
        /*00a4*/ 	.word	0x00009000


	//   ....[21]....
        /*00a8*/ 	.word	0x00009040


	//   ....[22]....
        /*00ac*/ 	.word	0x00009080


	//----- nvinfo : EIATTR_MAX_THREADS
	.align		4
.L_2842:
        /*00b0*/ 	.byte	0x04, 0x05
        /*00b2*/ 	.short	(.L_2844 - .L_2843)
.L_2843:
        /*00b4*/ 	.word	0x00000080
        /*00b8*/ 	.word	0x00000001
        /*00bc*/ 	.word	0x00000001


	//----- nvinfo : EIATTR_CRS_STACK_SIZE
	.align		4
.L_2844:
        /*00c0*/ 	.byte	0x04, 0x1e
        /*00c2*/ 	.short	(.L_2846 - .L_2845)
.L_2845:
        /*00c4*/ 	.word	0x00000000


	//----- nvinfo : EIATTR_CBANK_PARAM_SIZE
	.align		4
.L_2846:
        /*00c8*/ 	.byte	0x03, 0x19
        /*00ca*/ 	.short	0x01d0


	//----- nvinfo : EIATTR_PARAM_CBANK
	.align		4
        /*00cc*/ 	.byte	0x04, 0x0a
        /*00ce*/ 	.short	(.L_2848 - .L_2847)
	.align		4
.L_2847:
        /*00d0*/ 	.word	index@(.nv.constant0._ZN2at6native18elementwise_kernelILi128ELi4EZNS0_15gpu_kernel_implINS0_11FillFunctorIN3c107complexIdEEEEEEvRNS_18TensorIteratorBaseERKT_EUliE_EEviT1_)
        /*00d4*/ 	.short	0x0210
        /*00d6*/ 	.short	0x01d0


	//----- nvinfo : EIATTR_SW_WAR
	.align		4
.L_2848:
        /*00d8*/ 	.byte	0x04, 0x36
        /*00da*/ 	.short	(.L_2850 - .L_2849)
.L_2849:
        /*00dc*/ 	.word	0x00000008
.L_2850:


//--------------------- .nv.info._ZN2at6native27unrolled_elementwise_kernelINS0_11FillFunctorIN3c107complexIdEEEESt5arrayIPcLm1EELi4E23TrivialOffsetCalculatorILi0EjESA_ILi1EjENS0_6memory12LoadWithCastILi0EEENSD_13StoreWithCastILi1EEEEEviT_T0_T2_T3_T4_T5_ --------------------------
	.section	.nv.info._ZN2at6native27unrolled_elementwise_kernelINS0_11FillFunctorIN3c107complexIdEEEESt5arrayIPcLm1EELi4E23TrivialOffsetCalculatorILi0EjESA_ILi1EjENS0_6memory12LoadWithCastILi0EEENSD_13StoreWithCastILi1EEEEEviT_T0_T2_T3_T4_T5_,"",@"SHT_CUDA_INFO"
	.sectionflags	@""
	.align	4


	//----- nvinfo : EIATTR_CUDA_API_VERSION
	.align		4
        /*0000*/ 	.byte	0x04, 0x37
        /*0002*/ 	.short	(.L_2852 - .L_2851)
.L_2851:
        /*0004*/ 	.word	0x00000082


	//----- nvinfo : EIATTR_KPARAM_INFO
	.align		4
.L_2852:
        /*0008*/ 	.byte	0x04, 0x17
        /*000a*/ 	.short	(.L_2854 - .L_2853)
.L_2853:
        /*000c*/ 	.word	0x00000000
        /*0010*/ 	.short	0x0006
        /*0012*/ 	.short	0x0034
        /*0014*/ 	.byte	0x00, 0xf0, 0x21, 0x00


	//----- nvinfo : EIATTR_KPARAM_INFO
	.align		4
.L_2854:
        /*0018*/ 	.byte	0x04, 0x17
        /*001a*/ 	.short	(.L_2856 - .L_2855)
.L_2855:
        /*001c*/ 	.word	0x00000000
        /*0020*/ 	.short	0x0005
        /*0022*/ 	.short	0x002c
        /*0024*/ 	.byte	0x00, 0xf0, 0x21, 0x00


	//----- nvinfo : EIATTR_KPARAM_INFO
	.align		4
.L_2856:
        /*0028*/ 	.byte	0x04, 0x17
        /*002a*/ 	.short	(.L_2858 - .L_2857)
.L_2857:
        /*002c*/ 	.word	0x00000000
        /*0030*/ 	.short	0x0004
        /*0032*/ 	.short	0x0029
        /*0034*/ 	.byte	0x00, 0xf0, 0x05, 0x00


	//----- nvinfo : EIATTR_KPARAM_INFO
	.align		4
.L_2858:
        /*0038*/ 	.byte	0x04, 0x17
        /*003a*/ 	.short	(.L_2860 - .L_2859)
.L_2859:
        /*003c*/ 	.word	0x00000000
        /*0040*/ 	.short	0x0003
        /*0042*/ 	.short	0x0028
        /*0044*/ 	.byte	0x00, 0xf0, 0x05, 0x00


	//----- nvinfo : EIATTR_KPARAM_INFO
	.align		4
.L_2860:
        /*0048*/ 	.byte	0x04, 0x17
        /*004a*/ 	.short	(.L_2862 - .L_2861)
.L_2861:
        /*004c*/ 	.word	0x00000000
        /*0050*/ 	.short	0x0002
        /*0052*/ 	.short	0x0020
        /*0054*/ 	.byte	0x00, 0xf0, 0x21, 0x00


	//----- nvinfo : EIATTR_KPARAM_INFO
	.align		4
.L_2862:
        /*0058*/ 	.byte	0x04, 0x17
        /*005a*/ 	.short	(.L_2864 - .L_2863)
.L_2863:
        /*005c*/ 	.word	0x00000000
        /*0060*/ 	.short	0x0001
        /*0062*/ 	.short	0x0010
        /*0064*/ 	.byte	0x00, 0xf0, 0x41, 0x00


	//----- nvinfo : EIATTR_KPARAM_INFO
	.align		4
.L_2864:
        /*0068*/ 	.byte	0x04, 0x17
        /*006a*/ 	.short	(.L_2866 - .L_2865)
.L_2865:
        /*006c*/ 	.word	0x00000000
        /*0070*/ 	.short	0x0000
        /*0072*/ 	.short	0x0000
        /*0074*/ 	.byte	0x00, 0xf0, 0x11, 0x00


	//----- nvinfo : EIATTR_SPARSE_MMA_MASK
	.align		4
.L_2866:
        /*0078*/ 	.byte	0x03, 0x50
        /*007a*/ 	.short	0x0000


	//----- nvinfo : EIATTR_MAXREG_COUNT
	.align		4
        /*007c*/ 	.byte	0x03, 0x1b
        /*007e*/ 	.short	0x00ff


	//----- nvinfo : EIATTR_EXTERNS
	.align		4
        /*0080*/ 	.byte	0x04, 0x0f
        /*0082*/ 	.short	(.L_2868 - .L_2867)


	//   ....[0]....
	.align		4
.L_2867:
        /*0084*/ 	.word	index@(__assertfail)


	//----- nvinfo : EIATTR_MERCURY_ISA_VERSION
	.align		4
.L_2868:
        /*0088*/ 	.byte	0x03, 0x5f
        /*008a*/ 	.short	0x0101


	//----- nvinfo : EIATTR_SYSCALL_OFFSETS
	.align		4
        /*008c*/ 	.byte	0x04, 0x46
        /*008e*/ 	.short	(.L_2870 - .L_2869)


	//   ....[0]....
.L_2869:
        /*0090*/ 	.word	0x000014d0


	//   ....[1]....
        /*0094*/ 	.word	0x00002db0


	//   ....[2]....
        /*0098*/ 	.word	0x00004810


	//   ....[3]....
        /*009c*/ 	.word	0x00006290


	//----- nvinfo : EIATTR_EXIT_INSTR_OFFSETS
	.align		4
.L_2870:
        /*00a0*/ 	.byte	0x04, 0x1c
        /*00a2*/ 	.short	(.L_2872 - .L_2871)


	//   ....[0]....
.L_2871:
        /*00a4*/ 	.word	0x00004970


	//   ....[1]....
        /*00a8*/ 	.word	0x00004b10


	//   ....[2]....
        /*00ac*/ 	.word	0x00004bb0


	//   ....[3]....
        /*00b0*/ 	.word	0x00004ca0


	//   ....[4]....
        /*00b4*/ 	.word	0x00004d30


	//   ....[5]....
        /*00b8*/ 	.word	0x00004dc0


	//   ....[6]....
        /*00bc*/ 	.word	0x00004ef0


	//   ....[7]....
        /*00c0*/ 	.word	0x00004fd0


	//   ....[8]....
        /*00c4*/ 	.word	0x00005160


	//   ....[9]....
        /*00c8*/ 	.word	0x000052a0


	//   ....[10]....
        /*00cc*/ 	.word	0x00005320


	//   ....[11]....
        /*00d0*/ 	.word	0x00005480


	//   ....[12]....
        /*00d4*/ 	.word	0x00005530


	//   ....[13]....
        /*00d8*/ 	.word	0x00005760


	//   ....[14]....
        /*00dc*/ 	.word	0x00005960


	//   ....[15]....
        /*00e0*/ 	.word	0x00005a40


	//   ....[16]....
        /*00e4*/ 	.word	0x00005b50


	//   ....[17]....
        /*00e8*/ 	.word	0x00005d70


	//   ....[18]....
        /*00ec*/ 	.word	0x00005f90


	//   ....[19]....
        /*00f0*/ 	.word	0x00006190


	//   ....[20]....
        /*00f4*/ 	.word	0x000062a0


	//   ....[21]....
        /*00f8*/ 	.word	0x00006330


	//   ....[22]....
        /*00fc*/ 	.word	0x000063c0


	//----- nvinfo : EIATTR_MAX_THREADS
	.align		4
.L_2872:
        /*0100*/ 	.byte	0x04, 0x05
        /*0102*/ 	.short	(.L_2874 - .L_2873)
.L_2873:
        /*0104*/ 	.word	0x00000080
        /*0108*/ 	.word	0x00000001
        /*010c*/ 	.word	0x00000001


	//----- nvinfo : EIATTR_CRS_STACK_SIZE
	.align		4
.L_2874:
        /*0110*/ 	.byte	0x04, 0x1e
        /*0112*/ 	.short	(.L_2876 - .L_2875)
.L_2875:
        /*0114*/ 	.word	0x00000000


	//----- nvinfo : EIATTR_CBANK_PARAM_SIZE
	.align		4
.L_2876:
        /*0118*/ 	.byte	0x03, 0x19
        /*011a*/ 	.short	0x003c


	//----- nvinfo : EIATTR_PARAM_CBANK
	.align		4
        /*011c*/ 	.byte	0x04, 0x0a
        /*011e*/ 	.short	(.L_2878 - .L_2877)
	.align		4
.L_2877:
        /*0120*/ 	.word	index@(.nv.constant0._ZN2at6native27unrolled_elementwise_kernelINS0_11FillFunctorIN3c107complexIdEEEESt5arrayIPcLm1EELi4E23TrivialOffsetCalculatorILi0EjESA_ILi1EjENS0_6memory12LoadWithCastILi0EEENSD_13StoreWithCastILi1EEEEEviT_T0_T2_T3_T4_T5_)
        /*0124*/ 	.short	0x0210
        /*0126*/ 	.short	0x003c


	//----- nvinfo : EIATTR_SW_WAR
	.align		4
.L_2878:
        /*0128*/ 	.byte	0x04, 0x36
        /*012a*/ 	.short	(.L_2880 - .L_2879)
.L_2879:
        /*012c*/ 	.word	0x00000008
.L_2880:


//--------------------- .nv.info._ZN2at6native18elementwise_kernelILi128ELi2EZNS0_22gpu_kernel_impl_nocastINS0_11FillFunctorIN3c107complexIdEEEEEEvRNS_18TensorIteratorBaseERKT_EUliE_EEviT1_ --------------------------
	.section	.nv.info._ZN2at6native18elementwise_kernelILi128ELi2EZNS0_22gpu_kernel_impl_nocastINS0_11FillFunctorIN3c107complexIdEEEEEEvRNS_18TensorIteratorBaseERKT_EUliE_EEviT1_,"",@"SHT_CUDA_INFO"
	.sectionflags	@""
	.align	4


	//----- nvinfo : EIATTR_CUDA_API_VERSION
	.align		4
        /*0000*/ 	.byte	0x04, 0x37
        /*0002*/ 	.short	(.L_2882 - .L_2881)
.L_2881:
        /*0004*/ 	.word	0x00000082


	//----- nvinfo : EIATTR_KPARAM_INFO
	.align		4
.L_2882:
        /*0008*/ 	.byte	0x04, 0x17
        /*000a*/ 	.short	(.L_2884 - .L_2883)
.L_2883:
        /*000c*/ 	.word	0x00000000
        /*0010*/ 	.short	0x0001
        /*0012*/ 	.short	0x0010
        /*0014*/ 	.byte	0x00, 0xf0, 0x01, 0x07


	//----- nvinfo : EIATTR_KPARAM_INFO
	.align		4
.L_2884:
        /*0018*/ 	.byte	0x04, 0x17
        /*001a*/ 	.short	(.L_2886 - .L_2885)
.L_2885:
        /*001c*/ 	.word	0x00000000
        /*0020*/ 	.short	0x0000
        /*0022*/ 	.short	0x0000
        /*0024*/ 	.byte	0x00, 0xf0, 0x11, 0x00


	//----- nvinfo : EIATTR_SPARSE_MMA_MASK
	.align		4
.L_2886:
        /*0028*/ 	.byte	0x03, 0x50
        /*002a*/ 	.short	0x0000


	//----- nvinfo : EIATTR_MAXREG_COUNT
	.align		4
        /*002c*/ 	.byte	0x03, 0x1b
        /*002e*/ 	.short	0x0080


	//----- nvinfo : EIATTR_MERCURY_ISA_VERSION
	.align		4
        /*0030*/ 	.byte	0x03, 0x5f
        /*0032*/ 	.short	0x0101


	//----- nvinfo : EIATTR_EXIT_INSTR_OFFSETS
	.align		4
        /*0034*/ 	.byte	0x04, 0x1c
        /*0036*/ 	.short	(.L_2888 - .L_2887)


	//   ....[0]....
.L_2887:
        /*0038*/ 	.word	0x00001260


	//   ....[1]....
        /*003c*/ 	.word	0x000023e0


	//   ....[2]....
        /*0040*/ 	.word	0x00002470


	//   ....[3]....
        /*0044*/ 	.word	0x000024c0


	//----- nvinfo : EIATTR_MAX_THREADS
	.align		4
.L_2888:
        /*0048*/ 	.byte	0x04, 0x05
        /*004a*/ 	.short	(.L_2890 - .L_2889)
.L_2889:
        /*004c*/ 	.word	0x00000080
        /*0050*/ 	.word	0x00000001
        /*0054*/ 	.word	0x00000001


	//----- nvinfo : EIATTR_CRS_STACK_SIZE
	.align		4
.L_2890:
        /*0058*/ 	.byte	0x04, 0x1e
        /*005a*/ 	.short	(.L_2892 - .L_2891)
.L_2891:
        /*005c*/ 	.word	0x00000000


	//----- nvinfo : EIATTR_CBANK_PARAM_SIZE
	.align		4
.L_2892:
        /*0060*/ 	.byte	0x03, 0x19
        /*0062*/ 	.short	0x01d0


	//----- nvinfo : EIATTR_PARAM_CBANK
	.align		4
        /*0064*/ 	.byte	0x04, 0x0a
        /*0066*/ 	.short	(.L_2894 - .L_2893)
	.align		4
.L_2893:
        /*0068*/ 	.word	index@(.nv.constant0._ZN2at6native18elementwise_kernelILi128ELi2EZNS0_22gpu_kernel_impl_nocastINS0_11FillFunctorIN3c107complexIdEEEEEEvRNS_18TensorIteratorBaseERKT_EUliE_EEviT1_)
        /*006c*/ 	.short	0x0210
        /*006e*/ 	.short	0x01d0


	//----- nvinfo : EIATTR_SW_WAR
	.align		4
.L_2894:
        /*0070*/ 	.byte	0x04, 0x36
        /*0072*/ 	.short	(.L_2896 - .L_2895)
.L_2895:
        /*0074*/ 	.word	0x00000008
.L_2896:


//--------------------- .nv.info._ZN2at6native27unrolled_elementwise_kernelINS0_11FillFunctorIN3c107complexIdEEEESt5arrayIPcLm1EELi4E23TrivialOffsetCalculatorILi0EjESA_ILi1EjENS0_6memory15LoadWithoutCastENSD_16StoreWithoutCastEEEviT_T0_T2_T3_T4_T5_ --------------------------
	.section	.nv.info._ZN2at6native27unrolled_elementwise_kernelINS0_11FillFunctorIN3c107complexIdEEEESt5arrayIPcLm1EELi4E23TrivialOffsetCalculatorILi0EjESA_ILi1EjENS0_6memory15LoadWithoutCastENSD_16StoreWithoutCastEEEviT_T0_T2_T3_T4_T5_,"",@"SHT_CUDA_INFO"
	.sectionflags	@""
	.align	4


	//----- nvinfo : EIATTR_CUDA_API_VERSION
	.align		4
        /*0000*/ 	.byte	0x04, 0x37
        /*0002*/ 	.short	(.L_2898 - .L_2897)
.L_2897:
        /*0004*/ 	.word	0x00000082


	//----- nvinfo : EIATTR_KPARAM_INFO
	.align		4
.L_2898:
        /*0008*/ 	.byte	0x04, 0x17
        /*000a*/ 	.short	(.L_2900 - .L_2899)
.L_2899:
        /*000c*/ 	.word	0x00000000
        /*0010*/ 	.short	0x0006
        /*0012*/ 	.short	0x002b
        /*0014*/ 	.byte	0x00, 0xf0, 0x05, 0x00


	//----- nvinfo : EIATTR_KPARAM_INFO
	.align		4
.L_2900:
        /*0018*/ 	.byte	0x04, 0x17
        /*001a*/ 	.short	(.L_2902 - .L_2901)
.L_2901:
        /*001c*/ 	.word	0x00000000
        /*0020*/ 	.short	0x0005
        /*0022*/ 	.short	0x002a
        /*0024*/ 	.byte	0x00, 0xf0, 0x05, 0x00


	//----- nvinfo : EIATTR_KPARAM_INFO
	.align		4
.L_2902:
        /*0028*/ 	.byte	0x04, 0x17
        /*002a*/ 	.short	(.L_2904 - .L_2903)
.L_2903:
        /*002c*/ 	.word	0x00000000
        /*0030*/ 	.short	0x0004
        /*0032*/ 	.short	0x0029
        /*0034*/ 	.byte	0x00, 0xf0, 0x05, 0x00


	//----- nvinfo : EIATTR_KPARAM_INFO
	.align		4
.L_2904:
        /*0038*/ 	.byte	0x04, 0x17
        /*003a*/ 	.short	(.L_2906 - .L_2905)
.L_2905:
        /*003c*/ 	.word	0x00000000
        /*0040*/ 	.short	0x0003
        /*0042*/ 	.short	0x0028
        /*0044*/ 	.byte	0x00, 0xf0, 0x05, 0x00


	//----- nvinfo : EIATTR_KPARAM_INFO
	.align		4
.L_2906:
        /*0048*/ 	.byte	0x04, 0x17
        /*004a*/ 	.short	(.L_2908 - .L_2907)
.L_2907:
        /*004c*/ 	.word	0x00000000
        /*0050*/ 	.short	0x0002
        /*0052*/ 	.short	0x0020
        /*0054*/ 	.byte	0x00, 0xf0, 0x21, 0x00


	//----- nvinfo : EIATTR_KPARAM_INFO
	.align		4
.L_2908:
        /*0058*/ 	.byte	0x04, 0x17
        /*005a*/ 	.short	(.L_2910 - .L_2909)
.L_2909:
        /*005c*/ 	.word	0x00000000
        /*0060*/ 	.short	0x0001
        /*0062*/ 	.short	0x0010
        /*0064*/ 	.byte	0x00, 0xf0, 0x41, 0x00


	//----- nvinfo : EIATTR_KPARAM_INFO
	.align		4
.L_2910:
        /*0068*/ 	.byte	0x04, 0x17
        /*006a*/ 	.short	(.L_2912 - .L_2911)
.L_2911:
        /*006c*/ 	.word	0x00000000
        /*0070*/ 	.short	0x0000
        /*0072*/ 	.short	0x0000
        /*0074*/ 	.byte	0x00, 0xf0, 0x11, 0x00


	//----- nvinfo : EIATTR_SPARSE_MMA_MASK
	.align		4
.L_2912:
        /*0078*/ 	.byte	0x03, 0x50
        /*007a*/ 	.short	0x0000


	//----- nvinfo : EIATTR_MAXREG_COUNT
	.align		4
        /*007c*/ 	.byte	0x03, 0x1b
        /*007e*/ 	.short	0x00ff


	//----- nvinfo : EIATTR_MERCURY_ISA_VERSION
	.align		4
        /*0080*/ 	.byte	0x03, 0x5f
        /*0082*/ 	.short	0x0101


	//----- nvinfo : EIATTR_EXIT_INSTR_OFFSETS
	.align		4
        /*0084*/ 	.byte	0x04, 0x1c
        /*0086*/ 	.short	(.L_2914 - .L_2913)


	//   ....[0]....
.L_2913:
        /*0088*/ 	.word	0x000003c0


	//   ....[1]....
        /*008c*/ 	.word	0x000004b0


	//----- nvinfo : EIATTR_MAX_THREADS
	.align		4
.L_2914:
        /*0090*/ 	.byte	0x04, 0x05
        /*0092*/ 	.short	(.L_2916 - .L_2915)
.L_2915:
        /*0094*/ 	.word	0x00000080
        /*0098*/ 	.word	0x00000001
        /*009c*/ 	.word	0x00000001


	//----- nvinfo : EIATTR_CRS_STACK_SIZE
	.align		4
.L_2916:
        /*00a0*/ 	.byte	0x04, 0x1e
        /*00a2*/ 	.short	(.L_2918 - .L_2917)
.L_2917:
        /*00a4*/ 	.word	0x00000000


	//----- nvinfo : EIATTR_CBANK_PARAM_SIZE
	.align		4
.L_2918:
        /*00a8*/ 	.byte	0x03, 0x19
        /*00aa*/ 	.short	0x002c


	//----- nvinfo : EIATTR_PARAM_CBANK
	.align		4
        /*00ac*/ 	.byte	0x04, 0x0a
        /*00ae*/ 	.short	(.L_2920 - .L_2919)
	.align		4
.L_2919:
        /*00b0*/ 	.word	index@(.nv.constant0._ZN2at6native27unrolled_elementwise_kernelINS0_11FillFunctorIN3c107complexIdEEEESt5arrayIPcLm1EELi4E23TrivialOffsetCalculatorILi0EjESA_ILi1EjENS0_6memory15LoadWithoutCastENSD_16StoreWithoutCastEEEviT_T0_T2_T3_T4_T5_)
        /*00b4*/ 	.short	0x0210
        /*00b6*/ 	.short	0x002c


	//----- nvinfo : EIATTR_SW_WAR
	.align		4
.L_2920:
        /*00b8*/ 	.byte	0x04, 0x36
        /*00ba*/ 	.short	(.L_2922 - .L_2921)
.L_2921:
        /*00bc*/ 	.word	0x00000008
.L_2922:


//--------------------- .nv.info._ZN2at6native29vectorized_elementwise_kernelILi2ENS0_11FillFunctorIN3c107complexIdEEEESt5arrayIPcLm1EEEEviT0_T1_ --------------------------
	.section	.nv.info._ZN2at6native29vectorized_elementwise_kernelILi2ENS0_11FillFunctorIN3c107complexIdEEEESt5arrayIPcLm1EEEEviT0_T1_,"",@"SHT_CUDA_INFO"
	.sectionflags	@""
	.align	4


	//----- nvinfo : EIATTR_CUDA_API_VERSION
	.align		4
        /*0000*/ 	.byte	0x04, 0x37
        /*0002*/ 	.short	(.L_2924 - .L_2923)
.L_2923:
        /*0004*/ 	.word	0x00000082


	//----- nvinfo : EIATTR_KPARAM_INFO
	.align		4
.L_2924:
        /*0008*/ 	.byte	0x04, 0x17
        /*000a*/ 	.short	(.L_2926 - .L_2925)
.L_2925:
        /*000c*/ 	.word	0x00000000
        /*0010*/ 	.short	0x0002
        /*0012*/ 	.short	0x0020
        /*0014*/ 	.byte	0x00, 0xf0, 0x21, 0x00


	//----- nvinfo : EIATTR_KPARAM_INFO
	.align		4
.L_2926:
        /*0018*/ 	.byte	0x04, 0x17
        /*001a*/ 	.short	(.L_2928 - .L_2927)
.L_2927:
        /*001c*/ 	.word	0x00000000
        /*0020*/ 	.short	0x0001
        /*0022*/ 	.short	0x0010
        /*0024*/ 	.byte	0x00, 0xf0, 0x41, 0x00


	//----- nvinfo : EIATTR_KPARAM_INFO
	.align		4
.L_2928:
        /*0028*/ 	.byte	0x04, 0x17
        /*002a*/ 	.short	(.L_2930 - .L_2929)
.L_2929:
        /*002c*/ 	.word	0x00000000
        /*0030*/ 	.short	0x0000
        /*0032*/ 	.short	0x0000
        /*0034*/ 	.byte	0x00, 0xf0, 0x11, 0x00


	//----- nvinfo : EIATTR_SPARSE_MMA_MASK
	.align		4
.L_2930:
        /*0038*/ 	.byte	0x03, 0x50
        /*003a*/ 	.short	0x0000


	//----- nvinfo : EIATTR_MAXREG_COUNT
	.align		4
        /*003c*/ 	.byte	0x03, 0x1b
        /*003e*/ 	.short	0x00ff


	//----- nvinfo : EIATTR_MERCURY_ISA_VERSION
	.align		4
        /*0040*/ 	.byte	0x03, 0x5f
        /*0042*/ 	.short	0x0101


	//----- nvinfo : EIATTR_EXIT_INSTR_OFFSETS
	.align		4
        /*0044*/ 	.byte	0x04, 0x1c
        /*0046*/ 	.short	(.L_2932 - .L_2931)


	//   ....[0]....
.L_2931:
        /*0048*/ 	.word	0x00000160


	//   ....[1]....
        /*004c*/ 	.word	0x000008c0


	//   ....[2]....
        /*0050*/ 	.word	0x000009b0


	//----- nvinfo : EIATTR_MAX_THREADS
	.align		4
.L_2932:
        /*0054*/ 	.byte	0x04, 0x05
        /*0056*/ 	.short	(.L_2934 - .L_2933)
.L_2933:
        /*0058*/ 	.word	0x00000080
        /*005c*/ 	.word	0x00000001
        /*0060*/ 	.word	0x00000001


	//----- nvinfo : EIATTR_CRS_STACK_SIZE
	.align		4
.L_2934:
        /*0064*/ 	.byte	0x04, 0x1e
        /*0066*/ 	.short	(.L_2936 - .L_2935)
.L_2935:
        /*0068*/ 	.word	0x00000000


	//----- nvinfo : EIATTR_CBANK_PARAM_SIZE
	.align		4
.L_2936:
        /*006c*/ 	.byte	0x03, 0x19
        /*006e*/ 	.short	0x0028


	//----- nvinfo : EIATTR_PARAM_CBANK
	.align		4
        /*0070*/ 	.byte	0x04, 0x0a
        /*0072*/ 	.short	(.L_2938 - .L_2937)
	.align		4
.L_2937:
        /*0074*/ 	.word	index@(.nv.constant0._ZN2at6native29vectorized_elementwise_kernelILi2ENS0_11FillFunctorIN3c107complexIdEEEESt5arrayIPcLm1EEEEviT0_T1_)
        /*0078*/ 	.short	0x0210
        /*007a*/ 	.short	0x0028


	//----- nvinfo : EIATTR_SW_WAR
	.align		4
.L_2938:
        /*007c*/ 	.byte	0x04, 0x36
        /*007e*/ 	.short	(.L_2940 - .L_2939)
.L_2939:
        /*0080*/ 	.word	0x00000008
.L_2940:


//--------------------- .nv.info._ZN2at6native29vectorized_elementwise_kernelILi4ENS0_11FillFunctorIN3c107complexIdEEEESt5arrayIPcLm1EEEEviT0_T1_ --------------------------
	.section	.nv.info._ZN2at6native29vectorized_elementwise_kernelILi4ENS0_11FillFunctorIN3c107complexIdEEEESt5arrayIPcLm1EEEEviT0_T1_,"",@"SHT_CUDA_INFO"
	.sectionflags	@""
	.align	4


	//----- nvinfo : EIATTR_CUDA_API_VERSION
	.align		4
        /*0000*/ 	.byte	0x04, 0x37
        /*0002*/ 	.short	(.L_2942 - .L_2941)
.L_2941:
        /*0004*/ 	.word	0x00000082


	//----- nvinfo : EIATTR_KPARAM_INFO
	.align		4
.L_2942:
        /*0008*/ 	.byte	0x04, 0x17
        /*000a*/ 	.short	(.L_2944 - .L_2943)
.L_2943:
        /*000c*/ 	.word	0x00000000
        /*0010*/ 	.short	0x0002
        /*0012*/ 	.short	0x0020
        /*0014*/ 	.byte	0x00, 0xf0, 0x21, 0x00


	//----- nvinfo : EIATTR_KPARAM_INFO
	.align		4
.L_2944:
        /*0018*/ 	.byte	0x04, 0x17
        /*001a*/ 	.short	(.L_2946 - .L_2945)
.L_2945:
        /*001c*/ 	.word	0x00000000
        /*0020*/ 	.short	0x0001
        /*0022*/ 	.short	0x0010
        /*0024*/ 	.byte	0x00, 0xf0, 0x41, 0x00


	//----- nvinfo : EIATTR_KPARAM_INFO
	.align		4
.L_2946:
        /*0028*/ 	.byte	0x04, 0x17
        /*002a*/ 	.short	(.L_2948 - .L_2947)
.L_2947:
        /*002c*/ 	.word	0x00000000
        /*0030*/ 	.short	0x0000
        /*0032*/ 	.short	0x0000
        /*0034*/ 	.byte	0x00, 0xf0, 0x11, 0x00


	//----- nvinfo : EIATTR_SPARSE_MMA_MASK
	.align		4
.L_2948:
        /*0038*/ 	.byte	0x03, 0x50
        /*003a*/ 	.short	0x0000


	//----- nvinfo : EIATTR_MAXREG_COUNT
	.align		4
        /*003c*/ 	.byte	0x03, 0x1b
        /*003e*/ 	.short	0x00ff


	//----- nvinfo : EIATTR_MERCURY_ISA_VERSION
	.align		4
        /*0040*/ 	.byte	0x03, 0x5f
        /*0042*/ 	.short	0x0101


	//----- nvinfo : EIATTR_EXIT_INSTR_OFFSETS
	.align		4
        /*0044*/ 	.byte	0x04, 0x1c
        /*0046*/ 	.short	(.L_2950 - .L_2949)


	//   ....[0]....
.L_2949:
        /*0048*/ 	.word	0x00000160


	//   ....[1]....
        /*004c*/ 	.word	0x000008c0


	//   ....[2]....
        /*0050*/ 	.word	0x000009b0


	//----- nvinfo : EIATTR_MAX_THREADS
	.align		4
.L_2950:
        /*0054*/ 	.byte	0x04, 0x05
        /*0056*/ 	.short	(.L_2952 - .L_2951)
.L_2951:
        /*0058*/ 	.word	0x00000080
        /*005c*/ 	.word	0x00000001
        /*0060*/ 	.word	0x00000001


	//----- nvinfo : EIATTR_CRS_STACK_SIZE
	.align		4
.L_2952:
        /*0064*/ 	.byte	0x04, 0x1e
        /*0066*/ 	.short	(.L_2954 - .L_2953)
.L_2953:
        /*0068*/ 	.word	0x00000000


	//----- nvinfo : EIATTR_CBANK_PARAM_SIZE
	.align		4
.L_2954:
        /*006c*/ 	.byte	0x03, 0x19
        /*006e*/ 	.short	0x0028


	//----- nvinfo : EIATTR_PARAM_CBANK
	.align		4
        /*0070*/ 	.byte	0x04, 0x0a
        /*0072*/ 	.short	(.L_2956 - .L_2955)
	.align		4
.L_2955:
        /*0074*/ 	.word	index@(.nv.constant0._ZN2at6native29vectorized_elementwise_kernelILi4ENS0_11FillFunctorIN3c107complexIdEEEESt5arrayIPcLm1EEEEviT0_T1_)
        /*0078*/ 	.short	0x0210
        /*007a*/ 	.short	0x0028


	//----- nvinfo : EIATTR_SW_WAR
	.align		4
.L_2956:
        /*007c*/ 	.byte	0x04, 0x36
        /*007e*/ 	.short	(.L_2958 - .L_2957)
.L_2957:
        /*0080*/ 	.word	0x00000008
.L_2958:


//--------------------- .nv.info._ZN2at6native29vectorized_elementwise_kernelILi8ENS0_11FillFunctorIN3c107complexIdEEEESt5arrayIPcLm1EEEEviT0_T1_ --------------------------
	.section	.nv.info._ZN2at6native29vectorized_elementwise_kernelILi8ENS0_11FillFunctorIN3c107complexIdEEEESt5arrayIPcLm1EEEEviT0_T1_,"",@"SHT_CUDA_INFO"
	.sectionflags	@""
	.align	4


	//----- nvinfo : EIATTR_CUDA_API_VERSION
	.align		4
        /*0000*/ 	.byte	0x04, 0x37
        /*0002*/ 	.short	(.L_2960 - .L_2959)
.L_2959:
        /*0004*/ 	.word	0x00000082


	//----- nvinfo : EIATTR_KPARAM_INFO
	.align		4
.L_2960:
        /*0008*/ 	.byte	0x04, 0x17
        /*000a*/ 	.short	(.L_2962 - .L_2961)
.L_2961:
        /*000c*/ 	.word	0x00000000
        /*0010*/ 	.short	0x0002
        /*0012*/ 	.short	0x0020
        /*0014*/ 	.byte	0x00, 0xf0, 0x21, 0x00


	//----- nvinfo : EIATTR_KPARAM_INFO
	.align		4
.L_2962:
        /*0018*/ 	.byte	0x04, 0x17
        /*001a*/ 	.short	(.L_2964 - .L_2963)
.L_2963:
        /*001c*/ 	.word	0x00000000
        /*0020*/ 	.short	0x0001
        /*0022*/ 	.short	0x0010
        /*0024*/ 	.byte	0x00, 0xf0, 0x41, 0x00


	//----- nvinfo : EIATTR_KPARAM_INFO
	.align		4
.L_2964:
        /*0028*/ 	.byte	0x04, 0x17
        /*002a*/ 	.short	(.L_2966 - .L_2965)
.L_2965:
        /*002c*/ 	.word	0x00000000
        /*0030*/ 	.short	0x0000
        /*0032*/ 	.short	0x0000
        /*0034*/ 	.byte	0x00, 0xf0, 0x11, 0x00


	//----- nvinfo : EIATTR_SPARSE_MMA_MASK
	.align		4
.L_2966:
        /*0038*/ 	.byte	0x03, 0x50
        /*003a*/ 	.short	0x0000


	//----- nvinfo : EIATTR_MAXREG_COUNT
	.align		4
        /*003c*/ 	.byte	0x03, 0x1b
        /*003e*/ 	.short	0x00ff


	//----- nvinfo : EIATTR_MERCURY_ISA_VERSION
	.align		4
        /*0040*/ 	.byte	0x03, 0x5f
        /*0042*/ 	.short	0x0101


	//----- nvinfo : EIATTR_EXIT_INSTR_OFFSETS
	.align		4
        /*0044*/ 	.byte	0x04, 0x1c
        /*0046*/ 	.short	(.L_2968 - .L_2967)


	//   ....[0]....
.L_2967:
        /*0048*/ 	.word	0x00000160


	//   ....[1]....
        /*004c*/ 	.word	0x000008c0


	//   ....[2]....
        /*0050*/ 	.word	0x000009b0


	//----- nvinfo : EIATTR_MAX_THREADS
	.align		4
.L_2968:
        /*0054*/ 	.byte	0x04, 0x05
        /*0056*/ 	.short	(.L_2970 - .L_2969)
.L_2969:
        /*0058*/ 	.word	0x00000080
        /*005c*/ 	.word	0x00000001
        /*0060*/ 	.word	0x00000001


	//----- nvinfo : EIATTR_CRS_STACK_SIZE
	.align		4
.L_2970:
        /*0064*/ 	.byte	0x04, 0x1e
        /*0066*/ 	.short	(.L_2972 - .L_2971)
.L_2971:
        /*0068*/ 	.word	0x00000000


	//----- nvinfo : EIATTR_CBANK_PARAM_SIZE
	.align		4
.L_2972:
        /*006c*/ 	.byte	0x03, 0x19
        /*006e*/ 	.short	0x0028


	//----- nvinfo : EIATTR_PARAM_CBANK
	.align		4
        /*0070*/ 	.byte	0x04, 0x0a
        /*0072*/ 	.short	(.L_2974 - .L_2973)
	.align		4
.L_2973:
        /*0074*/ 	.word	index@(.nv.constant0._ZN2at6native29vectorized_elementwise_kernelILi8ENS0_11FillFunctorIN3c107complexIdEEEESt5arrayIPcLm1EEEEviT0_T1_)
        /*0078*/ 	.short	0x0210
        /*007a*/ 	.short	0x0028


	//----- nvinfo : EIATTR_SW_WAR
	.align		4
.L_2974:
        /*007c*/ 	.byte	0x04, 0x36
        /*007e*/ 	.short	(.L_2976 - .L_2975)
.L_2975:
        /*0080*/ 	.word	0x00000008
.L_2976:


//--------------------- .nv.info._ZN2at6native18elementwise_kernelILi128ELi4EZNS0_15gpu_kernel_implINS0_11FillFunctorIfEEEEvRNS_18TensorIteratorBaseERKT_EUliE_EEviT1_ --------------------------
	.section	.nv.info._ZN2at6native18elementwise_kernelILi128ELi4EZNS0_15gpu_kernel_implINS0_11FillFunctorIfEEEEvRNS_18TensorIteratorBaseERKT_EUliE_EEviT1_,"",@"SHT_CUDA_INFO"
	.sectionflags	@""
	.align	4


	//----- nvinfo : EIATTR_CUDA_API_VERSION
	.align		4
        /*0000*/ 	.byte	0x04, 0x37
        /*0002*/ 	.short	(.L_2978 - .L_2977)
.L_2977:
        /*0004*/ 	.word	0x00000082


	//----- nvinfo : EIATTR_KPARAM_INFO
	.align		4
.L_2978:
        /*0008*/ 	.byte	0x04, 0x17
        /*000a*/ 	.short	(.L_2980 - .L_2979)
.L_2979:
        /*000c*/ 	.word	0x00000000
        /*0010*/ 	.short	0x0001
        /*0012*/ 	.short	0x0008
        /*0014*/ 	.byte	0x00, 0xf0, 0xc1, 0x06


	//----- nvinfo : EIATTR_KPARAM_INFO
	.align		4
.L_2980:
        /*0018*/ 	.byte	0x04, 0x17
        /*001a*/ 	.short	(.L_2982 - .L_2981)
.L_2981:
        /*001c*/ 	.word	0x00000000
        /*0020*/ 	.short	0x0000
        /*0022*/ 	.short	0x0000
        /*0024*/ 	.byte	0x00, 0xf0, 0x11, 0x00


	//----- nvinfo : EIATTR_SPARSE_MMA_MASK
	.align		4
.L_2982:
        /*0028*/ 	.byte	0x03, 0x50
        /*002a*/ 	.short	0x0000


	//----- nvinfo : EIATTR_MAXREG_COUNT
	.align		4
        /*002c*/ 	.byte	0x03, 0x1b
        /*002e*/ 	.short	0x0080


	//----- nvinfo : EIATTR_EXTERNS
	.align		4
        /*0030*/ 	.byte	0x04, 0x0f
        /*0032*/ 	.short	(.L_2984 - .L_2983)


	//   ....[0]....
	.align		4
.L_2983:
        /*0034*/ 	.word	index@(__assertfail)


	//----- nvinfo : EIATTR_MERCURY_ISA_VERSION
	.align		4
.L_2984:
        /*0038*/ 	.byte	0x03, 0x5f
        /*003a*/ 	.short	0x0101


	//----- nvinfo : EIATTR_SYSCALL_OFFSETS
	.align		4
        /*003c*/ 	.byte	0x04, 0x46
        /*003e*/ 	.short	(.L_2986 - .L_2985)


	//   ....[0]....
.L_2985:
        /*0040*/ 	.word	0x00002060


	//   ....[1]....
        /*0044*/ 	.word	0x00004120


	//   ....[2]....
        /*0048*/ 	.word	0x000061d0


	//   ....[3]....
        /*004c*/ 	.word	0x00008270


	//----- nvinfo : EIATTR_EXIT_INSTR_OFFSETS
	.align		4
.L_2986:
        /*0050*/ 	.byte	0x04, 0x1c
        /*0052*/ 	.short	(.L_2988 - .L_2987)


	//   ....[0]....
.L_2987:
        /*0054*/ 	.word	0x000062a0


	//   ....[1]....
        /*0058*/ 	.word	0x00007520


	//   ....[2]....
        /*005c*/ 	.word	0x00007560


	//   ....[3]....
        /*0060*/ 	.word	0x00007600


	//   ....[4]....
        /*0064*/ 	.word	0x00007640


	//   ....[5]....
        /*0068*/ 	.word	0x00007680


	//   ....[6]....
        /*006c*/ 	.word	0x00007710


	//   ....[7]....
        /*0070*/ 	.word	0x00007750


	//   ....[8]....
        /*0074*/ 	.word	0x000077f0


	//   ....[9]....
        /*0078*/ 	.word	0x00007840


	//   ....[10]....
        /*007c*/ 	.word	0x00007890


	//   ....[11]....
        /*0080*/ 	.word	0x00007960


	//   ....[12]....
        /*0084*/ 	.word	0x000079c0


	//   ....[13]....
        /*0088*/ 	.word	0x00007b30


	//   ....[14]....
        /*008c*/ 	.word	0x00007c70


	//   ....[15]....
        /*0090*/ 	.word	0x00007cb0


	//   ....[16]....
        /*0094*/ 	.word	0x00007d70


	//   ....[17]....
        /*0098*/ 	.word	0x00007ed0


	//   ....[18]....
        /*009c*/ 	.word	0x00008030


	//   ....[19]....
        /*00a0*/ 	.word	0x00008170


	//   ....[20]....
        /*00a4*/ 	.word	0x00008280


	//   ....[21]....
        /*00a8*/ 	.word	0x000082c0


	//   ....[22]....
        /*00ac*/ 	.word	0x00008300


	//----- nvinfo : EIATTR_MAX_THREADS
	.align		4
.L_2988:
        /*00b0*/ 	.byte	0x04, 0x05
        /*00b2*/ 	.short	(.L_2990 - .L_2989)
.L_2989:
        /*00b4*/ 	.word	0x00000080
        /*00b8*/ 	.word	0x00000001
        /*00bc*/ 	.word	0x00000001


	//----- nvinfo : EIATTR_CRS_STACK_SIZE
	.align		4
.L_2990:
        /*00c0*/ 	.byte	0x04, 0x1e
        /*00c2*/ 	.short	(.L_2992 - .L_2991)
.L_2991:
        /*00c4*/ 	.word	0x00000000


	//----- nvinfo : EIATTR_CBANK_PARAM_SIZE
	.align		4
.L_2992:
        /*00c8*/ 	.byte	0x03, 0x19
        /*00ca*/ 	.short	0x01b8


	//----- nvinfo : EIATTR_PARAM_CBANK
	.align		4
        /*00cc*/ 	.byte	0x04, 0x0a
        /*00ce*/ 	.short	(.L_2994 - .L_2993)
	.align		4
.L_2993:
        /*00d0*/ 	.word	index@(.nv.constant0._ZN2at6native18elementwise_kernelILi128ELi4EZNS0_15gpu_kernel_implINS0_11FillFunctorIfEEEEvRNS_18TensorIteratorBaseERKT_EUliE_EEviT1_)
        /*00d4*/ 	.short	0x0210
        /*00d6*/ 	.short	0x01b8


	//----- nvinfo : EIATTR_SW_WAR
	.align		4
.L_2994:
        /*00d8*/ 	.byte	0x04, 0x36
        /*00da*/ 	.short	(.L_2996 - .L_2995)
.L_2995:
        /*00dc*/ 	.word	0x00000008
.L_2996:


//--------------------- .nv.info._ZN2at6native27unrolled_elementwise_kernelINS0_11FillFunctorIfEESt5arrayIPcLm1EELi4E23TrivialOffsetCalculatorILi0EjES7_ILi1EjENS0_6memory12LoadWithCastILi0EEENSA_13StoreWithCastILi1EEEEEviT_T0_T2_T3_T4_T5_ --------------------------
	.section	.nv.info._ZN2at6native27unrolled_elementwise_kernelINS0_11FillFunctorIfEESt5arrayIPcLm1EELi4E23TrivialOffsetCalculatorILi0EjES7_ILi1EjENS0_6memory12LoadWithCastILi0EEENSA_13StoreWithCastILi1EEEEEviT_T0_T2_T3_T4_T5_,"",@"SHT_CUDA_INFO"
	.sectionflags	@""
	.align	4


	//----- nvinfo : EIATTR_CUDA_API_VERSION
	.align		4
        /*0000*/ 	.byte	0x04, 0x37
        /*0002*/ 	.short	(.L_2998 - .L_2997)
.L_2997:
        /*0004*/ 	.word	0x00000082


	//----- nvinfo : EIATTR_KPARAM_INFO
	.align		4
.L_2998:
        /*0008*/ 	.byte	0x04, 0x17
        /*000a*/ 	.short	(.L_3000 - .L_2999)
.L_2999:
        /*000c*/ 	.word	0x00000000
        /*0010*/ 	.short	0x0006
        /*0012*/ 	.short	0x001c
        /*0014*/ 	.byte	0x00, 0xf0, 0x21, 0x00


	//----- nvinfo : EIATTR_KPARAM_INFO
	.align		4
.L_3000:
        /*0018*/ 	.byte	0x04, 0x17
        /*001a*/ 	.short	(.L_3002 - .L_3001)
.L_3001:
        /*001c*/ 	.word	0x00000000
        /*0020*/ 	.short	0x0005
        /*0022*/ 	.short	0x0014
        /*0024*/ 	.byte	0x00, 0xf0, 0x21, 0x00


	//----- nvinfo : EIATTR_KPARAM_INFO
	.align		4
.L_3002:
        /*0028*/ 	.byte	0x04, 0x17
        /*002a*/ 	.short	(.L_3004 - .L_3003)
.L_3003:
        /*002c*/ 	.word	0x00000000
        /*0030*/ 	.short	0x0004
        /*0032*/ 	.short	0x0011
        /*0034*/ 	.byte	0x00, 0xf0, 0x05, 0x00


	//----- nvinfo : EIATTR_KPARAM_INFO
	.align		4
.L_3004:
        /*0038*/ 	.byte	0x04, 0x17
        /*003a*/ 	.short	(.L_3006 - .L_3005)
.L_3005:
        /*003c*/ 	.word	0x00000000
        /*0040*/ 	.short	0x0003
        /*0042*/ 	.short	0x0010
        /*0044*/ 	.byte	0x00, 0xf0, 0x05, 0x00


	//----- nvinfo : EIATTR_KPARAM_INFO
	.align		4
.L_3006:
        /*0048*/ 	.byte	0x04, 0x17
        /*004a*/ 	.short	(.L_3008 - .L_3007)
.L_3007:
        /*004c*/ 	.word	0x00000000
        /*0050*/ 	.short	0x0002
        /*0052*/ 	.short	0x0008
        /*0054*/ 	.byte	0x00, 0xf0, 0x21, 0x00


	//----- nvinfo : EIATTR_KPARAM_INFO
	.align		4
.L_3008:
        /*0058*/ 	.byte	0x04, 0x17
        /*005a*/ 	.short	(.L_3010 - .L_3009)
.L_3009:
        /*005c*/ 	.word	0x00000000
        /*0060*/ 	.short	0x0001
        /*0062*/ 	.short	0x0004
        /*0064*/ 	.byte	0x00, 0xf0, 0x11, 0x00


	//----- nvinfo : EIATTR_KPARAM_INFO
	.align		4
.L_3010:
        /*0068*/ 	.byte	0x04, 0x17
        /*006a*/ 	.short	(.L_3012 - .L_3011)
.L_3011:
        /*006c*/ 	.word	0x00000000
        /*0070*/ 	.short	0x0000
        /*0072*/ 	.short	0x0000
        /*0074*/ 	.byte	0x00, 0xf0, 0x11, 0x00


	//----- nvinfo : EIATTR_SPARSE_MMA_MASK
	.align		4
.L_3012:
        /*0078*/ 	.byte	0x03, 0x50
        /*007a*/ 	.short	0x0000


	//----- nvinfo : EIATTR_MAXREG_COUNT
	.align		4
        /*007c*/ 	.byte	0x03, 0x1b
        /*007e*/ 	.short	0x00ff


	//----- nvinfo : EIATTR_EXTERNS
	.align		4
        /*0080*/ 	.byte	0x04, 0x0f
        /*0082*/ 	.short	(.L_3014 - .L_3013)


	//   ....[0]....
	.align		4
.L_3013:
        /*0084*/ 	.word	index@(__assertfail)


	//----- nvinfo : EIATTR_MERCURY_ISA_VERSION
	.align		4
.L_3014:
        /*0088*/ 	.byte	0x03, 0x5f
        /*008a*/ 	.short	0x0101


	//----- nvinfo : EIATTR_SYSCALL_OFFSETS
	.align		4
        /*008c*/ 	.byte	0x04, 0x46
        /*008e*/ 	.short	(.L_3016 - .L_3015)


	//   ....[0]....
.L_3015:
        /*0090*/ 	.word	0x00000f50


	//   ....[1]....
        /*0094*/ 	.word	0x00001ec0


	//   ....[2]....
        /*0098*/ 	.word	0x00002e20


	//   ....[3]....
        /*009c*/ 	.word	0x00003d80


	//----- nvinfo : EIATTR_EXIT_INSTR_OFFSETS
	.align		4
.L_3016:
        /*00a0*/ 	.byte	0x04, 0x1c
        /*00a2*/ 	.short	(.L_3018 - .L_3017)


	//   ....[0]....
.L_3017:
        /*00a4*/ 	.word	0x00002ee0


	//   ....[1]....
        /*00a8*/ 	.word	0x00003030


	//   ....[2]....
        /*00ac*/ 	.word	0x00003070


	//   ....[3]....
        /*00b0*/ 	.word	0x00003110


	//   ....[4]....
        /*00b4*/ 	.word	0x00003150


	//   ....[5]....
        /*00b8*/ 	.word	0x00003190


	//   ....[6]....
        /*00bc*/ 	.word	0x00003220


	//   ....[7]....
        /*00c0*/ 	.word	0x00003260


	//   ....[8]....
        /*00c4*/ 	.word	0x00003300


	//   ....[9]....
        /*00c8*/ 	.word	0x00003350


	//   ....[10]....
        /*00cc*/ 	.word	0x000033a0


	//   ....[11]....
        /*00d0*/ 	.word	0x00003470


	//   ....[12]....
        /*00d4*/ 	.word	0x000034d0


	//   ....[13]....
        /*00d8*/ 	.word	0x00003640


	//   ....[14]....
        /*00dc*/ 	.word	0x00003780


	//   ....[15]....
        /*00e0*/ 	.word	0x000037c0


	//   ....[16]....
        /*00e4*/ 	.word	0x00003880


	//   ....[17]....
        /*00e8*/ 	.word	0x000039e0


	//   ....[18]....
        /*00ec*/ 	.word	0x00003b40


	//   ....[19]....
        /*00f0*/ 	.word	0x00003c80


	//   ....[20]....
        /*00f4*/ 	.word	0x00003d90


	//   ....[21]....
        /*00f8*/ 	.word	0x00003dd0


	//   ....[22]....
        /*00fc*/ 	.word	0x00003e10


	//----- nvinfo : EIATTR_MAX_THREADS
	.align		4
.L_3018:
        /*0100*/ 	.byte	0x04, 0x05
        /*0102*/ 	.short	(.L_3020 - .L_3019)
.L_3019:
        /*0104*/ 	.word	0x00000080
        /*0108*/ 	.word	0x00000001
        /*010c*/ 	.word	0x00000001


	//----- nvinfo : EIATTR_CRS_STACK_SIZE
	.align		4
.L_3020:
        /*0110*/ 	.byte	0x04, 0x1e
        /*0112*/ 	.short	(.L_3022 - .L_3021)
.L_3021:
        /*0114*/ 	.word	0x00000000


	//----- nvinfo : EIATTR_CBANK_PARAM_SIZE
	.align		4
.L_3022:
        /*0118*/ 	.byte	0x03, 0x19
        /*011a*/ 	.short	0x0024


	//----- nvinfo : EIATTR_PARAM_CBANK
	.align		4
        /*011c*/ 	.byte	0x04, 0x0a
        /*011e*/ 	.short	(.L_3024 - .L_3023)
	.align		4
.L_3023:
        /*0120*/ 	.word	index@(.nv.constant0._ZN2at6native27unrolled_elementwise_kernelINS0_11FillFunctorIfEESt5arrayIPcLm1EELi4E23TrivialOffsetCalculatorILi0EjES7_ILi1EjENS0_6memory12LoadWithCastILi0EEENSA_13StoreWithCastILi1EEEEEviT_T0_T2_T3_T4_T5_)
        /*0124*/ 	.short	0x0210
        /*0126*/ 	.short	0x0024


	//----- nvinfo : EIATTR_SW_WAR
	.align		4
.L_3024:
        /*0128*/ 	.byte	0x04, 0x36
        /*012a*/ 	.short	(.L_3026 - .L_3025)
.L_3025:
        /*012c*/ 	.word	0x00000008
.L_3026:


//--------------------- .nv.info._ZN2at6native18elementwise_kernelILi128ELi2EZNS0_22gpu_kernel_impl_nocastINS0_11FillFunctorIfEEEEvRNS_18TensorIteratorBaseERKT_EUliE_EEviT1_ --------------------------
	.section	.nv.info._ZN2at6native18elementwise_kernelILi128ELi2EZNS0_22gpu_kernel_impl_nocastINS0_11FillFunctorIfEEEEvRNS_18TensorIteratorBaseERKT_EUliE_EEviT1_,"",@"SHT_CUDA_INFO"
	.sectionflags	@""
	.align	4


	//----- nvinfo : EIATTR_CUDA_API_VERSION
	.align		4
        /*0000*/ 	.byte	0x04, 0x37
        /*0002*/ 	.short	(.L_3028 - .L_3027)
.L_3027:
        /*0004*/ 	.word	0x00000082


	//----- nvinfo : EIATTR_KPARAM_INFO
	.align		4
.L_3028:
        /*0008*/ 	.byte	0x04, 0x17
        /*000a*/ 	.short	(.L_3030 - .L_3029)
.L_3029:
        /*000c*/ 	.word	0x00000000
        /*0010*/ 	.short	0x0001
        /*0012*/ 	.short	0x0008
        /*0014*/ 	.byte	0x00, 0xf0, 0xc1, 0x06


	//----- nvinfo : EIATTR_KPARAM_INFO
	.align		4
.L_3030:
        /*0018*/ 	.byte	0x04, 0x17
        /*001a*/ 	.short	(.L_3032 - .L_3031)
.L_3031:
        /*001c*/ 	.word	0x00000000
        /*0020*/ 	.short	0x0000
        /*0022*/ 	.short	0x0000
        /*0024*/ 	.byte	0x00, 0xf0, 0x11, 0x00


	//----- nvinfo : EIATTR_SPARSE_MMA_MASK
	.align		4
.L_3032:
        /*0028*/ 	.byte	0x03, 0x50
        /*002a*/ 	.short	0x0000


	//----- nvinfo : EIATTR_MAXREG_COUNT
	.align		4
        /*002c*/ 	.byte	0x03, 0x1b
        /*002e*/ 	.short	0x0080


	//----- nvinfo : EIATTR_MERCURY_ISA_VERSION
	.align		4
        /*0030*/ 	.byte	0x03, 0x5f
        /*0032*/ 	.short	0x0101


	//----- nvinfo : EIATTR_EXIT_INSTR_OFFSETS
	.align		4
        /*0034*/ 	.byte	0x04, 0x1c
        /*0036*/ 	.short	(.L_3034 - .L_3033)


	//   ....[0]....
.L_3033:
        /*0038*/ 	.word	0x00001250


	//   ....[1]....
        /*003c*/ 	.word	0x000023c0


	//   ....[2]....
        /*0040*/ 	.word	0x00002440


	//   ....[3]....
        /*0044*/ 	.word	0x00002480


	//----- nvinfo : EIATTR_MAX_THREADS
	.align		4
.L_3034:
        /*0048*/ 	.byte	0x04, 0x05
        /*004a*/ 	.short	(.L_3036 - .L_3035)
.L_3035:
        /*004c*/ 	.word	0x00000080
        /*0050*/ 	.word	0x00000001
        /*0054*/ 	.word	0x00000001


	//----- nvinfo : EIATTR_CRS_STACK_SIZE
	.align		4
.L_3036:
        /*0058*/ 	.byte	0x04, 0x1e
        /*005a*/ 	.short	(.L_3038 - .L_3037)
.L_3037:
        /*005c*/ 	.word	0x00000000


	//----- nvinfo : EIATTR_CBANK_PARAM_SIZE
	.align		4
.L_3038:
        /*0060*/ 	.byte	0x03, 0x19
        /*0062*/ 	.short	0x01b8


	//----- nvinfo : EIATTR_PARAM_CBANK
	.align		4
        /*0064*/ 	.byte	0x04, 0x0a
        /*0066*/ 	.short	(.L_3040 - .L_3039)
	.align		4
.L_3039:
        /*0068*/ 	.word	index@(.nv.constant0._ZN2at6native18elementwise_kernelILi128ELi2EZNS0_22gpu_kernel_impl_nocastINS0_11FillFunctorIfEEEEvRNS_18TensorIteratorBaseERKT_EUliE_EEviT1_)
        /*006c*/ 	.short	0x0210
        /*006e*/ 	.short	0x01b8


	//----- nvinfo : EIATTR_SW_WAR
	.align		4
.L_3040:
        /*0070*/ 	.byte	0x04, 0x36
        /*0072*/ 	.short	(.L_3042 - .L_3041)
.L_3041:
        /*0074*/ 	.word	0x00000008
.L_3042:


//--------------------- .nv.info._ZN2at6native27unrolled_elementwise_kernelINS0_11FillFunctorIfEESt5arrayIPcLm1EELi4E23TrivialOffsetCalculatorILi0EjES7_ILi1EjENS0_6memory15LoadWithoutCastENSA_16StoreWithoutCastEEEviT_T0_T2_T3_T4_T5_ --------------------------
	.section	.nv.info._ZN2at6native27unrolled_elementwise_kernelINS0_11FillFunctorIfEESt5arrayIPcLm1EELi4E23TrivialOffsetCalculatorILi0EjES7_ILi1EjENS0_6memory15LoadWithoutCastENSA_16StoreWithoutCastEEEviT_T0_T2_T3_T4_T5_,"",@"SHT_CUDA_INFO"
	.sectionflags	@""
	.align	4


	//----- nvinfo : EIATTR_CUDA_API_VERSION
	.align		4
        /*0000*/ 	.byte	0x04, 0x37
        /*0002*/ 	.short	(.L_3044 - .L_3043)
.L_3043:
        /*0004*/ 	.word	0x00000082


	//----- nvinfo : EIATTR_KPARAM_INFO
	.align		4
.L_3044:
        /*0008*/ 	.byte	0x04, 0x17
        /*000a*/ 	.short	(.L_3046 - .L_3045)
.L_3045:
        /*000c*/ 	.word	0x00000000
        /*0010*/ 	.short	0x0006
        /*0012*/ 	.short	0x0013
        /*0014*/ 	.byte	0x00, 0xf0, 0x05, 0x00


	//----- nvinfo : EIATTR_KPARAM_INFO
	.align		4
.L_3046:
        /*0018*/ 	.byte	0x04, 0x17
        /*001a*/ 	.short	(.L_3048 - .L_3047)
.L_3047:
        /*001c*/ 	.word	0x00000000
        /*0020*/ 	.short	0x0005
        /*0022*/ 	.short	0x0012
        /*0024*/ 	.byte	0x00, 0xf0, 0x05, 0x00


	//----- nvinfo : EIATTR_KPARAM_INFO
	.align		4
.L_3048:
        /*0028*/ 	.byte	0x04, 0x17
        /*002a*/ 	.short	(.L_3050 - .L_3049)
.L_3049:
        /*002c*/ 	.word	0x00000000
        /*0030*/ 	.short	0x0004
        /*0032*/ 	.short	0x0011
        /*0034*/ 	.byte	0x00, 0xf0, 0x05, 0x00


	//----- nvinfo : EIATTR_KPARAM_INFO
	.align		4
.L_3050:
        /*0038*/ 	.byte	0x04, 0x17
        /*003a*/ 	.short	(.L_3052 - .L_3051)
.L_3051:
        /*003c*/ 	.word	0x00000000
        /*0040*/ 	.short	0x0003
        /*0042*/ 	.short	0x0010
        /*0044*/ 	.byte	0x00, 0xf0, 0x05, 0x00


	//----- nvinfo : EIATTR_KPARAM_INFO
	.align		4
.L_3052:
        /*0048*/ 	.byte	0x04, 0x17
        /*004a*/ 	.short	(.L_3054 - .L_3053)
.L_3053:
        /*004c*/ 	.word	0x00000000
        /*0050*/ 	.short	0x0002
        /*0052*/ 	.short	0x0008
        /*0054*/ 	.byte	0x00, 0xf0, 0x21, 0x00


	//----- nvinfo : EIATTR_KPARAM_INFO
	.align		4
.L_3054:
        /*0058*/ 	.byte	0x04, 0x17
        /*005a*/ 	.short	(.L_3056 - .L_3055)
.L_3055:
        /*005c*/ 	.word	0x00000000
        /*0060*/ 	.short	0x0001
        /*0062*/ 	.short	0x0004
        /*0064*/ 	.byte	0x00, 0xf0, 0x11, 0x00


	//----- nvinfo : EIATTR_KPARAM_INFO
	.align		4
.L_3056:
        /*0068*/ 	.byte	0x04, 0x17
        /*006a*/ 	.short	(.L_3058 - .L_3057)
.L_3057:
        /*006c*/ 	.word	0x00000000
        /*0070*/ 	.short	0x0000
        /*0072*/ 	.short	0x0000
        /*0074*/ 	.byte	0x00, 0xf0, 0x11, 0x00


	//----- nvinfo : EIATTR_SPARSE_MMA_MASK
	.align		4
.L_3058:
        /*0078*/ 	.byte	0x03, 0x50
        /*007a*/ 	.short	0x0000


	//----- nvinfo : EIATTR_MAXREG_COUNT
	.align		4
        /*007c*/ 	.byte	0x03, 0x1b
        /*007e*/ 	.short	0x00ff


	//----- nvinfo : EIATTR_MERCURY_ISA_VERSION
	.align		4
        /*0080*/ 	.byte	0x03, 0x5f
        /*0082*/ 	.short	0x0101


	//----- nvinfo : EIATTR_EXIT_INSTR_OFFSETS
	.align		4
        /*0084*/ 	.byte	0x04, 0x1c
        /*0086*/ 	.short	(.L_3060 - .L_3059)


	//   ....[0]....
.L_3059:
        /*0088*/ 	.word	0x000001e0


	//   ....[1]....
        /*008c*/ 	.word	0x00000240


	//----- nvinfo : EIATTR_MAX_THREADS
	.align		4
.L_3060:
        /*0090*/ 	.byte	0x04, 0x05
        /*0092*/ 	.short	(.L_3062 - .L_3061)
.L_3061:
        /*0094*/ 	.word	0x00000080
        /*0098*/ 	.word	0x00000001
        /*009c*/ 	.word	0x00000001


	//----- nvinfo : EIATTR_CRS_STACK_SIZE
	.align		4
.L_3062:
        /*00a0*/ 	.byte	0x04, 0x1e
        /*00a2*/ 	.short	(.L_3064 - .L_3063)
.L_3063:
        /*00a4*/ 	.word	0x00000000


	//----- nvinfo : EIATTR_CBANK_PARAM_SIZE
	.align		4
.L_3064:
        /*00a8*/ 	.byte	0x03, 0x19
        /*00aa*/ 	.short	0x0014


	//----- nvinfo : EIATTR_PARAM_CBANK
	.align		4
        /*00ac*/ 	.byte	0x04, 0x0a
        /*00ae*/ 	.short	(.L_3066 - .L_3065)
	.align		4
.L_3065:
        /*00b0*/ 	.word	index@(.nv.constant0._ZN2at6native27unrolled_elementwise_kernelINS0_11FillFunctorIfEESt5arrayIPcLm1EELi4E23TrivialOffsetCalculatorILi0EjES7_ILi1EjENS0_6memory15LoadWithoutCastENSA_16StoreWithoutCastEEEviT_T0_T2_T3_T4_T5_)
        /*00b4*/ 	.short	0x0210
        /*00b6*/ 	.short	0x0014


	//----- nvinfo : EIATTR_SW_WAR
	.align		4
.L_3066:
        /*00b8*/ 	.byte	0x04, 0x36
        /*00ba*/ 	.short	(.L_3068 - .L_3067)
.L_3067:
        /*00bc*/ 	.word	0x00000008
.L_3068:


//--------------------- .nv.info._ZN2at6native29vectorized_elementwise_kernelILi2ENS0_11FillFunctorIfEESt5arrayIPcLm1EEEEviT0_T1_ --------------------------
	.section	.nv.info._ZN2at6native29vectorized_elementwise_kernelILi2ENS0_11FillFunctorIfEESt5arrayIPcLm1EEEEviT0_T1_,"",@"SHT_CUDA_INFO"
	.sectionflags	@""
	.align	4


	//----- nvinfo : EIATTR_CUDA_API_VERSION
	.align		4
        /*0000*/ 	.byte	0x04, 0x37
        /*0002*/ 	.short	(.L_3070 - .L_3069)
.L_3069:
        /*0004*/ 	.word	0x00000082


	//----- nvinfo : EIATTR_KPARAM_INFO
	.align		4
.L_3070:
        /*0008*/ 	.byte	0x04, 0x17
        /*000a*/ 	.short	(.L_3072 - .L_3071)
.L_3071:
        /*000c*/ 	.word	0x00000000
        /*0010*/ 	.short	0x0002
        /*0012*/ 	.short	0x0008
        /*0014*/ 	.byte	0x00, 0xf0, 0x21, 0x00


	//----- nvinfo : EIATTR_KPARAM_INFO
	.align		4
.L_3072:
        /*0018*/ 	.byte	0x04, 0x17
        /*001a*/ 	.short	(.L_3074 - .L_3073)
.L_3073:
        /*001c*/ 	.word	0x00000000
        /*0020*/ 	.short	0x0001
        /*0022*/ 	.short	0x0004
        /*0024*/ 	.byte	0x00, 0xf0, 0x11, 0x00


	//----- nvinfo : EIATTR_KPARAM_INFO
	.align		4
.L_3074:
        /*0028*/ 	.byte	0x04, 0x17
        /*002a*/ 	.short	(.L_3076 - .L_3075)
.L_3075:
        /*002c*/ 	.word	0x00000000
        /*0030*/ 	.short	0x0000
        /*0032*/ 	.short	0x0000
        /*0034*/ 	.byte	0x00, 0xf0, 0x11, 0x00


	//----- nvinfo : EIATTR_SPARSE_MMA_MASK
	.align		4
.L_3076:
        /*0038*/ 	.byte	0x03, 0x50
        /*003a*/ 	.short	0x0000


	//----- nvinfo : EIATTR_MAXREG_COUNT
	.align		4
        /*003c*/ 	.byte	0x03, 0x1b
        /*003e*/ 	.short	0x00ff


	//----- nvinfo : EIATTR_MERCURY_ISA_VERSION
	.align		4
        /*0040*/ 	.byte	0x03, 0x5f
        /*0042*/ 	.short	0x0101


	//----- nvinfo : EIATTR_EXIT_INSTR_OFFSETS
	.align		4
        /*0044*/ 	.byte	0x04, 0x1c
        /*0046*/ 	.short	(.L_3078 - .L_3077)


	//   ....[0]....
.L_3077:
        /*0048*/ 	.word	0x00000180


	//   ....[1]....
        /*004c*/ 	.word	0x00000580


	//   ....[2]....
        /*0050*/ 	.word	0x000005e0


	//----- nvinfo : EIATTR_MAX_THREADS
	.align		4
.L_3078:
        /*0054*/ 	.byte	0x04, 0x05
        /*0056*/ 	.short	(.L_3080 - .L_3079)
.L_3079:
        /*0058*/ 	.word	0x00000080
        /*005c*/ 	.word	0x00000001
        /*0060*/ 	.word	0x00000001


	//----- nvinfo : EIATTR_CRS_STACK_SIZE
	.align		4
.L_3080:
        /*0064*/ 	.byte	0x04, 0x1e
        /*0066*/ 	.short	(.L_3082 - .L_3081)
.L_3081:
        /*0068*/ 	.word	0x00000000


	//----- nvinfo : EIATTR_CBANK_PARAM_SIZE
	.align		4
.L_3082:
        /*006c*/ 	.byte	0x03, 0x19
        /*006e*/ 	.short	0x0010


	//----- nvinfo : EIATTR_PARAM_CBANK
	.align		4
        /*0070*/ 	.byte	0x04, 0x0a
        /*0072*/ 	.short	(.L_3084 - .L_3083)
	.align		4
.L_3083:
        /*0074*/ 	.word	index@(.nv.constant0._ZN2at6native29vectorized_elementwise_kernelILi2ENS0_11FillFunctorIfEESt5arrayIPcLm1EEEEviT0_T1_)
        /*0078*/ 	.short	0x0210
        /*007a*/ 	.short	0x0010


	//----- nvinfo : EIATTR_SW_WAR
	.align		4
.L_3084:
        /*007c*/ 	.byte	0x04, 0x36
        /*007e*/ 	.short	(.L_3086 - .L_3085)
.L_3085:
        /*0080*/ 	.word	0x00000008
.L_3086:


//--------------------- .nv.info._ZN2at6native29vectorized_elementwise_kernelILi4ENS0_11FillFunctorIfEESt5arrayIPcLm1EEEEviT0_T1_ --------------------------
	.section	.nv.info._ZN2at6native29vectorized_elementwise_kernelILi4ENS0_11FillFunctorIfEESt5arrayIPcLm1EEEEviT0_T1_,"",@"SHT_CUDA_INFO"
	.sectionflags	@""
	.align	4


	//----- nvinfo : EIATTR_CUDA_API_VERSION
	.align		4
        /*0000*/ 	.byte	0x04, 0x37
        /*0002*/ 	.short	(.L_3088 - .L_3087)
.L_3087:
        /*0004*/ 	.word	0x00000082


	//----- nvinfo : EIATTR_KPARAM_INFO
	.align		4
.L_3088:
        /*0008*/ 	.byte	0x04, 0x17
        /*000a*/ 	.short	(.L_3090 - .L_3089)
.L_3089:
        /*000c*/ 	.word	0x00000000
        /*0010*/ 	.short	0x0002
        /*0012*/ 	.short	0x0008
        /*0014*/ 	.byte	0x00, 0xf0, 0x21, 0x00


	//----- nvinfo : EIATTR_KPARAM_INFO
	.align		4
.L_3090:
        /*0018*/ 	.byte	0x04, 0x17
        /*001a*/ 	.short	(.L_3092 - .L_3091)
.L_3091:
        /*001c*/ 	.word	0x00000000
        /*0020*/ 	.short	0x0001
        /*0022*/ 	.short	0x0004
        /*0024*/ 	.byte	0x00, 0xf0, 0x11, 0x00


	//----- nvinfo : EIATTR_KPARAM_INFO
	.align		4
.L_3092:
        /*0028*/ 	.byte	0x04, 0x17
        /*002a*/ 	.short	(.L_3094 - .L_3093)
.L_3093:
        /*002c*/ 	.word	0x00000000
        /*0030*/ 	.short	0x0000
        /*0032*/ 	.short	0x0000
        /*0034*/ 	.byte	0x00, 0xf0, 0x11, 0x00


	//----- nvinfo : EIATTR_SPARSE_MMA_MASK
	.align		4
.L_3094:
        /*0038*/ 	.byte	0x03, 0x50
        /*003a*/ 	.short	0x0000


	//----- nvinfo : EIATTR_MAXREG_COUNT
	.align		4
        /*003c*/ 	.byte	0x03, 0x1b
        /*003e*/ 	.short	0x00ff


	//----- nvinfo : EIATTR_MERCURY_ISA_VERSION
	.align		4
        /*0040*/ 	.byte	0x03, 0x5f
        /*0042*/ 	.short	0x0101


	//----- nvinfo : EIATTR_EXIT_INSTR_OFFSETS
	.align		4
        /*0044*/ 	.byte	0x04, 0x1c
        /*0046*/ 	.short	(.L_3096 - .L_3095)


	//   ....[0]....
.L_3095:
        /*0048*/ 	.word	0x00000160


	//   ....[1]....
        /*004c*/ 	.word	0x00000560


	//   ....[2]....
        /*0050*/ 	.word	0x000005c0


	//----- nvinfo : EIATTR_MAX_THREADS
	.align		4
.L_3096:
        /*0054*/ 	.byte	0x04, 0x05
        /*0056*/ 	.short	(.L_3098 - .L_3097)
.L_3097:
        /*0058*/ 	.word	0x00000080
        /*005c*/ 	.word	0x00000001
        /*0060*/ 	.word	0x00000001


	//----- nvinfo : EIATTR_CRS_STACK_SIZE
	.align		4
.L_3098:
        /*0064*/ 	.byte	0x04, 0x1e
        /*0066*/ 	.short	(.L_3100 - .L_3099)
.L_3099:
        /*0068*/ 	.word	0x00000000


	//----- nvinfo : EIATTR_CBANK_PARAM_SIZE
	.align		4
.L_3100:
        /*006c*/ 	.byte	0x03, 0x19
        /*006e*/ 	.short	0x0010


	//----- nvinfo : EIATTR_PARAM_CBANK
	.align		4
        /*0070*/ 	.byte	0x04, 0x0a
        /*0072*/ 	.short	(.L_3102 - .L_3101)
	.align		4
.L_3101:
        /*0074*/ 	.word	index@(.nv.constant0._ZN2at6native29vectorized_elementwise_kernelILi4ENS0_11FillFunctorIfEESt5arrayIPcLm1EEEEviT0_T1_)
        /*0078*/ 	.short	0x0210
        /*007a*/ 	.short	0x0010


	//----- nvinfo : EIATTR_SW_WAR
	.align		4
.L_3102:
        /*007c*/ 	.byte	0x04, 0x36
        /*007e*/ 	.short	(.L_3104 - .L_3103)
.L_3103:
        /*0080*/ 	.word	0x00000008
.L_3104:


//--------------------- .nv.info._ZN2at6native29vectorized_elementwise_kernelILi8ENS0_11FillFunctorIfEESt5arrayIPcLm1EEEEviT0_T1_ --------------------------
	.section	.nv.info._ZN2at6native29vectorized_elementwise_kernelILi8ENS0_11FillFunctorIfEESt5arrayIPcLm1EEEEviT0_T1_,"",@"SHT_CUDA_INFO"
	.sectionflags	@""
	.align	4


	//----- nvinfo : EIATTR_CUDA_API_VERSION
	.align		4
        /*0000*/ 	.byte	0x04, 0x37
        /*0002*/ 	.short	(.L_3106 - .L_3105)
.L_3105:
        /*0004*/ 	.word	0x00000082


	//----- nvinfo : EIATTR_KPARAM_INFO
	.align		4
.L_3106:
        /*0008*/ 	.byte	0x04, 0x17
        /*000a*/ 	.short	(.L_3108 - .L_3107)
.L_3107:
        /*000c*/ 	.word	0x00000000
        /*0010*/ 	.short	0x0002
        /*0012*/ 	.short	0x0008
        /*0014*/ 	.byte	0x00, 0xf0, 0x21, 0x00


	//----- nvinfo : EIATTR_KPARAM_INFO
	.align		4
.L_3108:
        /*0018*/ 	.byte	0x04, 0x17
        /*001a*/ 	.short	(.L_3110 - .L_3109)
.L_3109:
        /*001c*/ 	.word	0x00000000
        /*0020*/ 	.short	0x0001
        /*0022*/ 	.short	0x0004
        /*0024*/ 	.byte	0x00, 0xf0, 0x11, 0x00


	//----- nvinfo : EIATTR_KPARAM_INFO
	.align		4
.L_3110:
        /*0028*/ 	.byte	0x04, 0x17
        /*002a*/ 	.short	(.L_3112 - .L_3111)
.L_3111:
        /*002c*/ 	.word	0x00000000
        /*0030*/ 	.short	0x0000
        /*0032*/ 	.short	0x0000
        /*0034*/ 	.byte	0x00, 0xf0, 0x11, 0x00


	//----- nvinfo : EIATTR_SPARSE_MMA_MASK
	.align		4
.L_3112:
        /*0038*/ 	.byte	0x03, 0x50
        /*003a*/ 	.short	0x0000


	//----- nvinfo : EIATTR_MAXREG_COUNT
	.align		4
        /*003c*/ 	.byte	0x03, 0x1b
        /*003e*/ 	.short	0x00ff


	//----- nvinfo : EIATTR_MERCURY_ISA_VERSION
	.align		4
        /*0040*/ 	.byte	0x03, 0x5f
        /*0042*/ 	.short	0x0101


	//----- nvinfo : EIATTR_EXIT_INSTR_OFFSETS
	.align		4
        /*0044*/ 	.byte	0x04, 0x1c
        /*0046*/ 	.short	(.L_3114 - .L_3113)


	//   ....[0]....
.L_3113:
        /*0048*/ 	.word	0x00000160


	//   ....[1]....
        /*004c*/ 	.word	0x00000560


	//   ....[2]....
        /*0050*/ 	.word	0x000005c0


	//----- nvinfo : EIATTR_MAX_THREADS
	.align		4
.L_3114:
        /*0054*/ 	.byte	0x04, 0x05
        /*0056*/ 	.short	(.L_3116 - .L_3115)
.L_3115:
        /*0058*/ 	.word	0x00000080
        /*005c*/ 	.word	0x00000001
        /*0060*/ 	.word	0x00000001


	//----- nvinfo : EIATTR_CRS_STACK_SIZE
	.align		4
.L_3116:
        /*0064*/ 	.byte	0x04, 0x1e
        /*0066*/ 	.short	(.L_3118 - .L_3117)
.L_3117:
        /*0068*/ 	.word	0x00000000


	//----- nvinfo : EIATTR_CBANK_PARAM_SIZE
	.align		4
.L_3118:
        /*006c*/ 	.byte	0x03, 0x19
        /*006e*/ 	.short	0x0010


	//----- nvinfo : EIATTR_PARAM_CBANK
	.align		4
        /*0070*/ 	.byte	0x04, 0x0a
        /*0072*/ 	.short	(.L_3120 - .L_3119)
	.align		4
.L_3119:
        /*0074*/ 	.word	index@(.nv.constant0._ZN2at6native29vectorized_elementwise_kernelILi8ENS0_11FillFunctorIfEESt5arrayIPcLm1EEEEviT0_T1_)
        /*0078*/ 	.short	0x0210
        /*007a*/ 	.short	0x0010


	//----- nvinfo : EIATTR_SW_WAR
	.align		4
.L_3120:
        /*007c*/ 	.byte	0x04, 0x36
        /*007e*/ 	.short	(.L_3122 - .L_3121)
.L_3121:
        /*0080*/ 	.word	0x00000008
.L_3122:


//--------------------- .nv.info._ZN2at6native18elementwise_kernelILi128ELi4EZNS0_15gpu_kernel_implINS0_11FillFunctorIdEEEEvRNS_18TensorIteratorBaseERKT_EUliE_EEviT1_ --------------------------
	.section	.nv.info._ZN2at6native18elementwise_kernelILi128ELi4EZNS0_15gpu_kernel_implINS0_11FillFunctorIdEEEEvRNS_18TensorIteratorBaseERKT_EUliE_EEviT1_,"",@"SHT_CUDA_INFO"
	.sectionflags	@""
	.align	4


	//----- nvinfo : EIATTR_CUDA_API_VERSION
	.align		4
        /*0000*/ 	.byte	0x04, 0x37
        /*0002*/ 	.short	(.L_3124 - .L_3123)
.L_3123:
        /*0004*/ 	.word	0x00000082


	//----- nvinfo : EIATTR_KPARAM_INFO
	.align		4
.L_3124:
        /*0008*/ 	.byte	0x04, 0x17
        /*000a*/ 	.short	(.L_3126 - .L_3125)
.L_3125:
        /*000c*/ 	.word	0x00000000
        /*0010*/ 	.short	0x0001
        /*0012*/ 	.short	0x0008
        /*0014*/ 	.byte	0x00, 0xf0, 0xe1, 0x06


	//----- nvinfo : EIATTR_KPARAM_INFO
	.align		4
.L_3126:
        /*0018*/ 	.byte	0x04, 0x17
        /*001a*/ 	.short	(.L_3128 - .L_3127)
.L_3127:
        /*001c*/ 	.word	0x00000000
        /*0020*/ 	.short	0x0000
        /*0022*/ 	.short	0x0000
        /*0024*/ 	.byte	0x00, 0xf0, 0x11, 0x00


	//----- nvinfo : EIATTR_SPARSE_MMA_MASK
	.align		4
.L_3128:
        /*0028*/ 	.byte	0x03, 0x50
        /*002a*/ 	.short	0x0000


	//----- nvinfo : EIATTR_MAXREG_COUNT
	.align		4
        /*002c*/ 	.byte	0x03, 0x1b
        /*002e*/ 	.short	0x0080


	//----- nvinfo : EIATTR_EXTERNS
	.align		4
        /*0030*/ 	.byte	0x04, 0x0f
        /*0032*/ 	.short	(.L_3130 - .L_3129)


	//   ....[0]....
	.align		4
.L_3129:
        /*0034*/ 	.word	index@(__assertfail)


	//----- nvinfo : EIATTR_MERCURY_ISA_VERSION
	.align		4
.L_3130:
        /*0038*/ 	.byte	0x03, 0x5f
        /*003a*/ 	.short	0x0101


	//----- nvinfo : EIATTR_SYSCALL_OFFSETS
	.align		4
        /*003c*/ 	.byte	0x04, 0x46
        /*003e*/ 	.short	(.L_3132 - .L_3131)


	//   ....[0]....
.L_3131:
        /*0040*/ 	.word	0x00002340


	//   ....[1]....
        /*0044*/ 	.word	0x000046e0


	//   ....[2]....
        /*0048*/ 	.word	0x00006a70


	//   ....[3]....
        /*004c*/ 	.word	0x00008df0


	//----- nvinfo : EIATTR_EXIT_INSTR_OFFSETS
	.align		4
.L_3132:
        /*0050*/ 	.byte	0x04, 0x1c
        /*0052*/ 	.short	(.L_3134 - .L_3133)


	//   ....[0]....
.L_3133:
        /*0054*/ 	.word	0x00006b40


	//   ....[1]....
        /*0058*/ 	.word	0x00007dc0


	//   ....[2]....
        /*005c*/ 	.word	0x00007e00


	//   ....[3]....
        /*0060*/ 	.word	0x00007ea0


	//   ....[4]....
        /*0064*/ 	.word	0x00007ee0


	//   ....[5]....
        /*0068*/ 	.word	0x00007f20


	//   ....[6]....
        /*006c*/ 	.word	0x00008000


	//   ....[7]....
        /*0070*/ 	.word	0x00008090


	//   ....[8]....
        /*0074*/ 	.word	0x00008180


	//   ....[9]....
        /*0078*/ 	.word	0x00008220


	//   ....[10]....
        /*007c*/ 	.word	0x00008250


	//   ....[11]....
        /*0080*/ 	.word	0x00008320


	//   ....[12]....
        /*0084*/ 	.word	0x00008360


	//   ....[13]....
        /*0088*/ 	.word	0x00008520


	//   ....[14]....
        /*008c*/ 	.word	0x000086b0


	//   ....[15]....
        /*0090*/ 	.word	0x00008740


	//   ....[16]....
        /*0094*/ 	.word	0x00008800


	//   ....[17]....
        /*0098*/ 	.word	0x000089b0


	//   ....[18]....
        /*009c*/ 	.word	0x00008b60


	//   ....[19]....
        /*00a0*/ 	.word	0x00008cf0


	//   ....[20]....
        /*00a4*/ 	.word	0x00008e00


	//   ....[21]....
        /*00a8*/ 	.word	0x00008e40


	//   ....[22]....
        /*00ac*/ 	.word	0x00008e80


	//----- nvinfo : EIATTR_MAX_THREADS
	.align		4
.L_3134:
        /*00b0*/ 	.byte	0x04, 0x05
        /*00b2*/ 	.short	(.L_3136 - .L_3135)
.L_3135:
        /*00b4*/ 	.word	0x00000080
        /*00b8*/ 	.word	0x00000001
        /*00bc*/ 	.word	0x00000001


	//----- nvinfo : EIATTR_CRS_STACK_SIZE
	.align		4
.L_3136:
        /*00c0*/ 	.byte	0x04, 0x1e
        /*00c2*/ 	.short	(.L_3138 - .L_3137)
.L_3137:
        /*00c4*/ 	.word	0x00000000


	//----- nvinfo : EIATTR_CBANK_PARAM_SIZE
	.align		4
.L_3138:
        /*00c8*/ 	.byte	0x03, 0x19
        /*00ca*/ 	.short	0x01c0


	//----- nvinfo : EIATTR_PARAM_CBANK
	.align		4
        /*00cc*/ 	.byte	0x04, 0x0a
        /*00ce*/ 	.short	(.L_3140 - .L_3139)
	.align		4
.L_3139:
        /*00d0*/ 	.word	index@(.nv.constant0._ZN2at6native18elementwise_kernelILi128ELi4EZNS0_15gpu_kernel_implINS0_11FillFunctorIdEEEEvRNS_18TensorIteratorBaseERKT_EUliE_EEviT1_)
        /*00d4*/ 	.short	0x0210
        /*00d6*/ 	.short	0x01c0


	//----- nvinfo : EIATTR_SW_WAR
	.align		4
.L_3140:
        /*00d8*/ 	.byte	0x04, 0x36
        /*00da*/ 	.short	(.L_3142 - .L_3141)
.L_3141:
        /*00dc*/ 	.word	0x00000008
.L_3142:


//--------------------- .nv.info._ZN2at6native27unrolled_elementwise_kernelINS0_11FillFunctorIdEESt5arrayIPcLm1EELi4E23TrivialOffsetCalculatorILi0EjES7_ILi1EjENS0_6memory12LoadWithCastILi0EEENSA_13StoreWithCastILi1EEEEEviT_T0_T2_T3_T4_T5_ --------------------------
	.section	.nv.info._ZN2at6native27unrolled_elementwise_kernelINS0_11FillFunctorIdEESt5arrayIPcLm1EELi4E23TrivialOffsetCalculatorILi0EjES7_ILi1EjENS0_6memory12LoadWithCastILi0EEENSA_13StoreWithCastILi1EEEEEviT_T0_T2_T3_T4_T5_,"",@"SHT_CUDA_INFO"
	.sectionflags	@""
	.align	4


	//----- nvinfo : EIATTR_CUDA_API_VERSION
	.align		4
        /*0000*/ 	.byte	0x04, 0x37
        /*0002*/ 	.short	(.L_3144 - .L_3143)
.L_3143:
        /*0004*/ 	.word	0x00000082


	//----- nvinfo : EIATTR_KPARAM_INFO
	.align		4
.L_3144:
        /*0008*/ 	.byte	0x04, 0x17
        /*000a*/ 	.short	(.L_3146 - .L_3145)
.L_3145:
        /*000c*/ 	.word	0x00000000
        /*0010*/ 	.short	0x0006
        /*0012*/ 	.short	0x0024
        /*0014*/ 	.byte	0x00, 0xf0, 0x21, 0x00


	//----- nvinfo : EIATTR_KPARAM_INFO
	.align		4
.L_3146:
        /*0018*/ 	.byte	0x04, 0x17
        /*001a*/ 	.short	(.L_3148 - .L_3147)
.L_3147:
        /*001c*/ 	.word	0x00000000
        /*0020*/ 	.short	0x0005
        /*0022*/ 	.short	0x001c
        /*0024*/ 	.byte	0x00, 0xf0, 0x21, 0x00


	//----- nvinfo : EIATTR_KPARAM_INFO
	.align		4
.L_3148:
        /*0028*/ 	.byte	0x04, 0x17
        /*002a*/ 	.short	(.L_3150 - .L_3149)
.L_3149:
        /*002c*/ 	.word	0x00000000
        /*0030*/ 	.short	0x0004
        /*0032*/ 	.short	0x0019
        /*0034*/ 	.byte	0x00, 0xf0, 0x05, 0x00


	//----- nvinfo : EIATTR_KPARAM_INFO
	.align		4
.L_3150:
        /*0038*/ 	.byte	0x04, 0x17
        /*003a*/ 	.short	(.L_3152 - .L_3151)
.L_3151:
        /*003c*/ 	.word	0x00000000
        /*0040*/ 	.short	0x0003
        /*0042*/ 	.short	0x0018
        /*0044*/ 	.byte	0x00, 0xf0, 0x05, 0x00


	//----- nvinfo : EIATTR_KPARAM_INFO
	.align		4
.L_3152:
        /*0048*/ 	.byte	0x04, 0x17
        /*004a*/ 	.short	(.L_3154 - .L_3153)
.L_3153:
        /*004c*/ 	.word	0x00000000
        /*0050*/ 	.short	0x0002
        /*0052*/ 	.short	0x0010
        /*0054*/ 	.byte	0x00, 0xf0, 0x21, 0x00


	//----- nvinfo : EIATTR_KPARAM_INFO
	.align		4
.L_3154:
        /*0058*/ 	.byte	0x04, 0x17
        /*005a*/ 	.short	(.L_3156 - .L_3155)
.L_3155:
        /*005c*/ 	.word	0x00000000
        /*0060*/ 	.short	0x0001
        /*0062*/ 	.short	0x0008
        /*0064*/ 	.byte	0x00, 0xf0, 0x21, 0x00


	//----- nvinfo : EIATTR_KPARAM_INFO
	.align		4
.L_3156:
        /*0068*/ 	.byte	0x04, 0x17
        /*006a*/ 	.short	(.L_3158 - .L_3157)
.L_3157:
        /*006c*/ 	.word	0x00000000
        /*0070*/ 	.short	0x0000
        /*0072*/ 	.short	0x0000
        /*0074*/ 	.byte	0x00, 0xf0, 0x11, 0x00


	//----- nvinfo : EIATTR_SPARSE_MMA_MASK
	.align		4
.L_3158:
        /*0078*/ 	.byte	0x03, 0x50
        /*007a*/ 	.short	0x0000


	//----- nvinfo : EIATTR_MAXREG_COUNT
	.align		4
        /*007c*/ 	.byte	0x03, 0x1b
        /*007e*/ 	.short	0x00ff


	//----- nvinfo : EIATTR_EXTERNS
	.align		4
        /*0080*/ 	.byte	0x04, 0x0f
        /*0082*/ 	.short	(.L_3160 - .L_3159)


	//   ....[0]....
	.align		4
.L_3159:
        /*0084*/ 	.word	index@(__assertfail)


	//----- nvinfo : EIATTR_MERCURY_ISA_VERSION
	.align		4
.L_3160:
        /*0088*/ 	.byte	0x03, 0x5f
        /*008a*/ 	.short	0x0101


	//----- nvinfo : EIATTR_SYSCALL_OFFSETS
	.align		4
        /*008c*/ 	.byte	0x04, 0x46
        /*008e*/ 	.short	(.L_3162 - .L_3161)


	//   ....[0]....
.L_3161:
        /*0090*/ 	.word	0x00001230


	//   ....[1]....
        /*0094*/ 	.word	0x00002480


	//   ....[2]....
        /*0098*/ 	.word	0x000036c0


	//   ....[3]....
        /*009c*/ 	.word	0x00004900


	//----- nvinfo : EIATTR_EXIT_INSTR_OFFSETS
	.align		4
.L_3162:
        /*00a0*/ 	.byte	0x04, 0x1c
        /*00a2*/ 	.short	(.L_3164 - .L_3163)


	//   ....[0]....
.L_3163:
        /*00a4*/ 	.word	0x00003780


	//   ....[1]....
        /*00a8*/ 	.word	0x000038d0


	//   ....[2]....
        /*00ac*/ 	.word	0x00003910


	//   ....[3]....
        /*00b0*/ 	.word	0x000039b0


	//   ....[4]....
        /*00b4*/ 	.word	0x000039f0


	//   ....[5]....
        /*00b8*/ 	.word	0x00003a30


	//   ....[6]....
        /*00bc*/ 	.word	0x00003b10


	//   ....[7]....
        /*00c0*/ 	.word	0x00003ba0


	//   ....[8]....
        /*00c4*/ 	.word	0x00003c90


	//   ....[9]....
        /*00c8*/ 	.word	0x00003d30


	//   ....[10]....
        /*00cc*/ 	.word	0x00003d60


	//   ....[11]....
        /*00d0*/ 	.word	0x00003e30


	//   ....[12]....
        /*00d4*/ 	.word	0x00003e70


	//   ....[13]....
        /*00d8*/ 	.word	0x00004030


	//   ....[14]....
        /*00dc*/ 	.word	0x000041c0


	//   ....[15]....
        /*00e0*/ 	.word	0x00004250


	//   ....[16]....
        /*00e4*/ 	.word	0x00004310


	//   ....[17]....
        /*00e8*/ 	.word	0x000044c0


	//   ....[18]....
        /*00ec*/ 	.word	0x00004670


	//   ....[19]....
        /*00f0*/ 	.word	0x00004800


	//   ....[20]....
        /*00f4*/ 	.word	0x00004910


	//   ....[21]....
        /*00f8*/ 	.word	0x00004950


	//   ....[22]....
        /*00fc*/ 	.word	0x00004990


	//----- nvinfo : EIATTR_MAX_THREADS
	.align		4
.L_3164:
        /*0100*/ 	.byte	0x04, 0x05
        /*0102*/ 	.short	(.L_3166 - .L_3165)
.L_3165:
        /*0104*/ 	.word	0x00000080
        /*0108*/ 	.word	0x00000001
        /*010c*/ 	.word	0x00000001


	//----- nvinfo : EIATTR_CRS_STACK_SIZE
	.align		4
.L_3166:
        /*0110*/ 	.byte	0x04, 0x1e
        /*0112*/ 	.short	(.L_3168 - .L_3167)
.L_3167:
        /*0114*/ 	.word	0x00000000


	//----- nvinfo : EIATTR_CBANK_PARAM_SIZE
	.align		4
.L_3168:
        /*0118*/ 	.byte	0x03, 0x19
        /*011a*/ 	.short	0x002c


	//----- nvinfo : EIATTR_PARAM_CBANK
	.align		4
        /*011c*/ 	.byte	0x04, 0x0a
        /*011e*/ 	.short	(.L_3170 - .L_3169)
	.align		4
.L_3169:
        /*0120*/ 	.word	index@(.nv.constant0._ZN2at6native27unrolled_elementwise_kernelINS0_11FillFunctorIdEESt5arrayIPcLm1EELi4E23TrivialOffsetCalculatorILi0EjES7_ILi1EjENS0_6memory12LoadWithCastILi0EEENSA_13StoreWithCastILi1EEEEEviT_T0_T2_T3_T4_T5_)
        /*0124*/ 	.short	0x0210
        /*0126*/ 	.short	0x002c


	//----- nvinfo : EIATTR_SW_WAR
	.align		4
.L_3170:
        /*0128*/ 	.byte	0x04, 0x36
        /*012a*/ 	.short	(.L_3172 - .L_3171)
.L_3171:
        /*012c*/ 	.word	0x00000008
.L_3172:


//--------------------- .nv.info._ZN2at6native18elementwise_kernelILi128ELi2EZNS0_22gpu_kernel_impl_nocastINS0_11FillFunctorIdEEEEvRNS_18TensorIteratorBaseERKT_EUliE_EEviT1_ --------------------------
	.section	.nv.info._ZN2at6native18elementwise_kernelILi128ELi2EZNS0_22gpu_kernel_impl_nocastINS0_11FillFunctorIdEEEEvRNS_18TensorIteratorBaseERKT_EUliE_EEviT1_,"",@"SHT_CUDA_INFO"
	.sectionflags	@""
	.align	4


	//----- nvinfo : EIATTR_CUDA_API_VERSION
	.align		4
        /*0000*/ 	.byte	0x04, 0x37
        /*0002*/ 	.short	(.L_3174 - .L_3173)
.L_3173:
        /*0004*/ 	.word	0x00000082


	//----- nvinfo : EIATTR_KPARAM_INFO
	.align		4
.L_3174:
        /*0008*/ 	.byte	0x04, 0x17
        /*000a*/ 	.short	(.L_3176 - .L_3175)
.L_3175:
        /*000c*/ 	.word	0x00000000
        /*0010*/ 	.short	0x0001
        /*0012*/ 	.short	0x0008
        /*0014*/ 	.byte	0x00, 0xf0, 0xc1, 0x06


	//----- nvinfo : EIATTR_KPARAM_INFO
	.align		4
.L_3176:
        /*0018*/ 	.byte	0x04, 0x17
        /*001a*/ 	.short	(.L_3178 - .L_3177)
.L_3177:
        /*001c*/ 	.word	0x00000000
        /*0020*/ 	.short	0x0000
        /*0022*/ 	.short	0x0000
        /*0024*/ 	.byte	0x00, 0xf0, 0x11, 0x00


	//----- nvinfo : EIATTR_SPARSE_MMA_MASK
	.align		4
.L_3178:
        /*0028*/ 	.byte	0x03, 0x50
        /*002a*/ 	.short	0x0000


	//----- nvinfo : EIATTR_MAXREG_COUNT
	.align		4
        /*002c*/ 	.byte	0x03, 0x1b
        /*002e*/ 	.short	0x0080


	//----- nvinfo : EIATTR_MERCURY_ISA_VERSION
	.align		4
        /*0030*/ 	.byte	0x03, 0x5f
        /*0032*/ 	.short	0x0101


	//----- nvinfo : EIATTR_EXIT_INSTR_OFFSETS
	.align		4
        /*0034*/ 	.byte	0x04, 0x1c
        /*0036*/ 	.short	(.L_3180 - .L_3179)


	//   ....[0]....
.L_3179:
        /*0038*/ 	.word	0x00001250


	//   ....[1]....
        /*003c*/ 	.word	0x000023c0


	//   ....[2]....
        /*0040*/ 	.word	0x00002440


	//   ....[3]....
        /*0044*/ 	.word	0x00002480


	//----- nvinfo : EIATTR_MAX_THREADS
	.align		4
.L_3180:
        /*0048*/ 	.byte	0x04, 0x05
        /*004a*/ 	.short	(.L_3182 - .L_3181)
.L_3181:
        /*004c*/ 	.word	0x00000080
        /*0050*/ 	.word	0x00000001
        /*0054*/ 	.word	0x00000001


	//----- nvinfo : EIATTR_CRS_STACK_SIZE
	.align		4
.L_3182:
        /*0058*/ 	.byte	0x04, 0x1e
        /*005a*/ 	.short	(.L_3184 - .L_3183)
.L_3183:
        /*005c*/ 	.word	0x00000000


	//----- nvinfo : EIATTR_CBANK_PARAM_SIZE
	.align		4
.L_3184:
        /*0060*/ 	.byte	0x03, 0x19
        /*0062*/ 	.short	0x01b8


	//----- nvinfo : EIATTR_PARAM_CBANK
	.align		4
        /*0064*/ 	.byte	0x04, 0x0a
        /*0066*/ 	.short	(.L_3186 - .L_3185)
	.align		4
.L_3185:
        /*0068*/ 	.word	index@(.nv.constant0._ZN2at6native18elementwise_kernelILi128ELi2EZNS0_22gpu_kernel_impl_nocastINS0_11FillFunctorIdEEEEvRNS_18TensorIteratorBaseERKT_EUliE_EEviT1_)
        /*006c*/ 	.short	0x0210
        /*006e*/ 	.short	0x01b8


	//----- nvinfo : EIATTR_SW_WAR
	.align		4
.L_3186:
        /*0070*/ 	.byte	0x04, 0x36
        /*0072*/ 	.short	(.L_3188 - .L_3187)
.L_3187:
        /*0074*/ 	.word	0x00000008
.L_3188:


//--------------------- .nv.info._ZN2at6native27unrolled_elementwise_kernelINS0_11FillFunctorIdEESt5arrayIPcLm1EELi4E23TrivialOffsetCalculatorILi0EjES7_ILi1EjENS0_6memory15LoadWithoutCastENSA_16StoreWithoutCastEEEviT_T0_T2_T3_T4_T5_ --------------------------
	.section	.nv.info._ZN2at6native27unrolled_elementwise_kernelINS0_11FillFunctorIdEESt5arrayIPcLm1EELi4E23TrivialOffsetCalculatorILi0EjES7_ILi1EjENS0_6memory15LoadWithoutCastENSA_16StoreWithoutCastEEEviT_T0_T2_T3_T4_T5_,"",@"SHT_CUDA_INFO"
	.sectionflags	@""
	.align	4


	//----- nvinfo : EIATTR_CUDA_API_VERSION
	.align		4
        /*0000*/ 	.byte	0x04, 0x37
        /*0002*/ 	.short	(.L_3190 - .L_3189)
.L_3189:
        /*0004*/ 	.word	0x00000082


	//----- nvinfo : EIATTR_KPARAM_INFO
	.align		4
.L_3190:
        /*0008*/ 	.byte	0x04, 0x17
        /*000a*/ 	.short	(.L_3192 - .L_3191)
.L_3191:
        /*000c*/ 	.word	0x00000000
        /*0010*/ 	.short	0x0006
        /*0012*/ 	.short	0x001b
        /*0014*/ 	.byte	0x00, 0xf0, 0x05, 0x00


	//----- nvinfo : EIATTR_KPARAM_INFO
	.align		4
.L_3192:
        /*0018*/ 	.byte	0x04, 0x17
        /*001a*/ 	.short	(.L_3194 - .L_3193)
.L_3193:
        /*001c*/ 	.word	0x00000000
        /*0020*/ 	.short	0x0005
        /*0022*/ 	.short	0x001a
        /*0024*/ 	.byte	0x00, 0xf0, 0x05, 0x00


	//----- nvinfo : EIATTR_KPARAM_INFO
	.align		4
.L_3194:
        /*0028*/ 	.byte	0x04, 0x17
        /*002a*/ 	.short	(.L_3196 - .L_3195)
.L_3195:
        /*002c*/ 	.word	0x00000000
        /*0030*/ 	.short	0x0004
        /*0032*/ 	.short	0x0019
        /*0034*/ 	.byte	0x00, 0xf0, 0x05, 0x00


	//----- nvinfo : EIATTR_KPARAM_INFO
	.align		4
.L_3196:
        /*0038*/ 	.byte	0x04, 0x17
        /*003a*/ 	.short	(.L_3198 - .L_3197)
.L_3197:
        /*003c*/ 	.word	0x00000000
        /*0040*/ 	.short	0x0003
        /*0042*/ 	.short	0x0018
        /*0044*/ 	.byte	0x00, 0xf0, 0x05, 0x00


	//----- nvinfo : EIATTR_KPARAM_INFO
	.align		4
.L_3198:
        /*0048*/ 	.byte	0x04, 0x17
        /*004a*/ 	.short	(.L_3200 - .L_3199)
.L_3199:
        /*004c*/ 	.word	0x00000000
        /*0050*/ 	.short	0x0002
        /*0052*/ 	.short	0x0010
        /*0054*/ 	.byte	0x00, 0xf0, 0x21, 0x00


	//----- nvinfo : EIATTR_KPARAM_INFO
	.align		4
.L_3200:
        /*0058*/ 	.byte	0x04, 0x17
        /*005a*/ 	.short	(.L_3202 - .L_3201)
.L_3201:
        /*005c*/ 	.word	0x00000000
        /*0060*/ 	.short	0x0001
        /*0062*/ 	.short	0x0008
        /*0064*/ 	.byte	0x00, 0xf0, 0x21, 0x00


	//----- nvinfo : EIATTR_KPARAM_INFO
	.align		4
.L_3202:
        /*0068*/ 	.byte	0x04, 0x17
        /*006a*/ 	.short	(.L_3204 - .L_3203)
.L_3203:
        /*006c*/ 	.word	0x00000000
        /*0070*/ 	.short	0x0000
        /*0072*/ 	.short	0x0000
        /*0074*/ 	.byte	0x00, 0xf0, 0x11, 0x00


	//----- nvinfo : EIATTR_SPARSE_MMA_MASK
	.align		4
.L_3204:
        /*0078*/ 	.byte	0x03, 0x50
        /*007a*/ 	.short	0x0000


	//----- nvinfo : EIATTR_MAXREG_COUNT
	.align		4
        /*007c*/ 	.byte	0x03, 0x1b
        /*007e*/ 	.short	0x00ff


	//----- nvinfo : EIATTR_MERCURY_ISA_VERSION
	.align		4
        /*0080*/ 	.byte	0x03, 0x5f
        /*0082*/ 	.short	0x0101


	//----- nvinfo : EIATTR_EXIT_INSTR_OFFSETS
	.align		4
        /*0084*/ 	.byte	0x04, 0x1c
        /*0086*/ 	.short	(.L_3206 - .L_3205)


	//   ....[0]....
.L_3205:
        /*0088*/ 	.word	0x000001e0


	//   ....[1]....
        /*008c*/ 	.word	0x00000240


	//----- nvinfo : EIATTR_MAX_THREADS
	.align		4
.L_3206:
        /*0090*/ 	.byte	0x04, 0x05
        /*0092*/ 	.short	(.L_3208 - .L_3207)
.L_3207:
        /*0094*/ 	.word	0x00000080
        /*0098*/ 	.word	0x00000001
        /*009c*/ 	.word	0x00000001


	//----- nvinfo : EIATTR_CRS_STACK_SIZE
	.align		4
.L_3208:
        /*00a0*/ 	.byte	0x04, 0x1e
        /*00a2*/ 	.short	(.L_3210 - .L_3209)
.L_3209:
        /*00a4*/ 	.word	0x00000000


	//----- nvinfo : EIATTR_CBANK_PARAM_SIZE
	.align		4
.L_3210:
        /*00a8*/ 	.byte	0x03, 0x19
        /*00aa*/ 	.short	0x001c


	//----- nvinfo : EIATTR_PARAM_CBANK
	.align		4
        /*00ac*/ 	.byte	0x04, 0x0a
        /*00ae*/ 	.short	(.L_3212 - .L_3211)
	.align		4
.L_3211:
        /*00b0*/ 	.word	index@(.nv.constant0._ZN2at6native27unrolled_elementwise_kernelINS0_11FillFunctorIdEESt5arrayIPcLm1EELi4E23TrivialOffsetCalculatorILi0EjES7_ILi1EjENS0_6memory15LoadWithoutCastENSA_16StoreWithoutCastEEEviT_T0_T2_T3_T4_T5_)
        /*00b4*/ 	.short	0x0210
        /*00b6*/ 	.short	0x001c


	//----- nvinfo : EIATTR_SW_WAR
	.align		4
.L_3212:
        /*00b8*/ 	.byte	0x04, 0x36
        /*00ba*/ 	.short	(.L_3214 - .L_3213)
.L_3213:
        /*00bc*/ 	.word	0x00000008
.L_3214:


//--------------------- .nv.info._ZN2at6native29vectorized_elementwise_kernelILi2ENS0_11FillFunctorIdEESt5arrayIPcLm1EEEEviT0_T1_ --------------------------
	.section	.nv.info._ZN2at6native29vectorized_elementwise_kernelILi2ENS0_11FillFunctorIdEESt5arrayIPcLm1EEEEviT0_T1_,"",@"SHT_CUDA_INFO"
	.sectionflags	@""
	.align	4


	//----- nvinfo : EIATTR_CUDA_API_VERSION
	.align		4
        /*0000*/ 	.byte	0x04, 0x37
        /*0002*/ 	.short	(.L_3216 - .L_3215)
.L_3215:
        /*0004*/ 	.word	0x00000082


	//----- nvinfo : EIATTR_KPARAM_INFO
	.align		4
.L_3216:
        /*0008*/ 	.byte	0x04, 0x17
        /*000a*/ 	.short	(.L_3218 - .L_3217)
.L_3217:
        /*000c*/ 	.word	0x00000000
        /*0010*/ 	.short	0x0002
        /*0012*/ 	.short	0x0010
        /*0014*/ 	.byte	0x00, 0xf0, 0x21, 0x00


	//----- nvinfo : EIATTR_KPARAM_INFO
	.align		4
.L_3218:
        /*0018*/ 	.byte	0x04, 0x17
        /*001a*/ 	.short	(.L_3220 - .L_3219)
.L_3219:
        /*001c*/ 	.word	0x00000000
        /*0020*/ 	.short	0x0001
        /*0022*/ 	.short	0x0008
        /*0024*/ 	.byte	0x00, 0xf0, 0x21, 0x00


	//----- nvinfo : EIATTR_KPARAM_INFO
	.align		4
.L_3220:
        /*0028*/ 	.byte	0x04, 0x17
        /*002a*/ 	.short	(.L_3222 - .L_3221)
.L_3221:
        /*002c*/ 	.word	0x00000000
        /*0030*/ 	.short	0x0000
        /*0032*/ 	.short	0x0000
        /*0034*/ 	.byte	0x00, 0xf0, 0x11, 0x00


	//----- nvinfo : EIATTR_SPARSE_MMA_MASK
	.align		4
.L_3222:
        /*0038*/ 	.byte	0x03, 0x50
        /*003a*/ 	.short	0x0000


	//----- nvinfo : EIATTR_MAXREG_COUNT
	.align		4
        /*003c*/ 	.byte	0x03, 0x1b
        /*003e*/ 	.short	0x00ff


	//----- nvinfo : EIATTR_MERCURY_ISA_VERSION
	.align		4
        /*0040*/ 	.byte	0x03, 0x5f
        /*0042*/ 	.short	0x0101


	//----- nvinfo : EIATTR_EXIT_INSTR_OFFSETS
	.align		4
        /*0044*/ 	.byte	0x04, 0x1c
        /*0046*/ 	.short	(.L_3224 - .L_3223)


	//   ....[0]....
.L_3223:
        /*0048*/ 	.word	0x000001f0


	//   ....[1]....
        /*004c*/ 	.word	0x000005f0


	//   ....[2]....
        /*0050*/ 	.word	0x00000650


	//----- nvinfo : EIATTR_MAX_THREADS
	.align		4
.L_3224:
        /*0054*/ 	.byte	0x04, 0x05
        /*0056*/ 	.short	(.L_3226 - .L_3225)
.L_3225:
        /*0058*/ 	.word	0x00000080
        /*005c*/ 	.word	0x00000001
        /*0060*/ 	.word	0x00000001


	//----- nvinfo : EIATTR_CRS_STACK_SIZE
	.align		4
.L_3226:
        /*0064*/ 	.byte	0x04, 0x1e
        /*0066*/ 	.short	(.L_3228 - .L_3227)
.L_3227:
        /*0068*/ 	.word	0x00000000


	//----- nvinfo : EIATTR_CBANK_PARAM_SIZE
	.align		4
.L_3228:
        /*006c*/ 	.byte	0x03, 0x19
        /*006e*/ 	.short	0x0018


	//----- nvinfo : EIATTR_PARAM_CBANK
	.align		4
        /*0070*/ 	.byte	0x04, 0x0a
        /*0072*/ 	.short	(.L_3230 - .L_3229)
	.align		4
.L_3229:
        /*0074*/ 	.word	index@(.nv.constant0._ZN2at6native29vectorized_elementwise_kernelILi2ENS0_11FillFunctorIdEESt5arrayIPcLm1EEEEviT0_T1_)
        /*0078*/ 	.short	0x0210
        /*007a*/ 	.short	0x0018


	//----- nvinfo : EIATTR_SW_WAR
	.align		4
.L_3230:
        /*007c*/ 	.byte	0x04, 0x36
        /*007e*/ 	.short	(.L_3232 - .L_3231)
.L_3231:
        /*0080*/ 	.word	0x00000008
.L_3232:


//--------------------- .nv.info._ZN2at6native29vectorized_elementwise_kernelILi4ENS0_11FillFunctorIdEESt5arrayIPcLm1EEEEviT0_T1_ --------------------------
	.section	.nv.info._ZN2at6native29vectorized_elementwise_kernelILi4ENS0_11FillFunctorIdEESt5arrayIPcLm1EEEEviT0_T1_,"",@"SHT_CUDA_INFO"
	.sectionflags	@""
	.align	4


	//----- nvinfo : EIATTR_CUDA_API_VERSION
	.align		4
        /*0000*/ 	.byte	0x04, 0x37
        /*0002*/ 	.short	(.L_3234 - .L_3233)
.L_3233:
        /*0004*/ 	.word	0x00000082


	//----- nvinfo : EIATTR_KPARAM_INFO
	.align		4
.L_3234:
        /*0008*/ 	.byte	0x04, 0x17
        /*000a*/ 	.short	(.L_3236 - .L_3235)
.L_3235:
        /*000c*/ 	.word	0x00000000
        /*0010*/ 	.short	0x0002
        /*0012*/ 	.short	0x0010
        /*0014*/ 	.byte	0x00, 0xf0, 0x21, 0x00


	//----- nvinfo : EIATTR_KPARAM_INFO
	.align		4
.L_3236:
        /*0018*/ 	.byte	0x04, 0x17
        /*001a*/ 	.short	(.L_3238 - .L_3237)
.L_3237:
        /*001c*/ 	.word	0x00000000
        /*0020*/ 	.short	0x0001
        /*0022*/ 	.short	0x0008
        /*0024*/ 	.byte	0x00, 0xf0, 0x21, 0x00


	//----- nvinfo : EIATTR_KPARAM_INFO
	.align		4
.L_3238:
        /*0028*/ 	.byte	0x04, 0x17
        /*002a*/ 	.short	(.L_3240 - .L_3239)
.L_3239:
        /*002c*/ 	.word	0x00000000
        /*0030*/ 	.short	0x0000
        /*0032*/ 	.short	0x0000
        /*0034*/ 	.byte	0x00, 0xf0, 0x11, 0x00


	//----- nvinfo : EIATTR_SPARSE_MMA_MASK
	.align		4
.L_3240:
        /*0038*/ 	.byte	0x03, 0x50
        /*003a*/ 	.short	0x0000


	//----- nvinfo : EIATTR_MAXREG_COUNT
	.align		4
        /*003c*/ 	.byte	0x03, 0x1b
        /*003e*/ 	.short	0x00ff


	//----- nvinfo : EIATTR_MERCURY_ISA_VERSION
	.align		4
        /*0040*/ 	.byte	0x03, 0x5f
        /*0042*/ 	.short	0x0101


	//----- nvinfo : EIATTR_EXIT_INSTR_OFFSETS
	.align		4
        /*0044*/ 	.byte	0x04, 0x1c
        /*0046*/ 	.short	(.L_3242 - .L_3241)


	//   ....[0]....
.L_3241:
        /*0048*/ 	.word	0x000001f0


	//   ....[1]....
        /*004c*/ 	.word	0x000005f0


	//   ....[2]....
        /*0050*/ 	.word	0x00000650


	//----- nvinfo : EIATTR_MAX_THREADS
	.align		4
.L_3242:
        /*0054*/ 	.byte	0x04, 0x05
        /*0056*/ 	.short	(.L_3244 - .L_3243)
.L_3243:
        /*0058*/ 	.word	0x00000080
        /*005c*/ 	.word	0x00000001
        /*0060*/ 	.word	0x00000001


	//----- nvinfo : EIATTR_CRS_STACK_SIZE
	.align		4
.L_3244:
        /*0064*/ 	.byte	0x04, 0x1e
        /*0066*/ 	.short	(.L_3246 - .L_3245)
.L_3245:
        /*0068*/ 	.word	0x00000000


	//----- nvinfo : EIATTR_CBANK_PARAM_SIZE
	.align		4
.L_3246:
        /*006c*/ 	.byte	0x03, 0x19
        /*006e*/ 	.short	0x0018


	//----- nvinfo : EIATTR_PARAM_CBANK
	.align		4
        /*0070*/ 	.byte	0x04, 0x0a
        /*0072*/ 	.short	(.L_3248 - .L_3247)
	.align		4
.L_3247:
        /*0074*/ 	.word	index@(.nv.constant0._ZN2at6native29vectorized_elementwise_kernelILi4ENS0_11FillFunctorIdEESt5arrayIPcLm1EEEEviT0_T1_)
        /*0078*/ 	.short	0x0210
        /*007a*/ 	.short	0x0018


	//----- nvinfo : EIATTR_SW_WAR
	.align		4
.L_3248:
        /*007c*/ 	.byte	0x04, 0x36
        /*007e*/ 	.short	(.L_3250 - .L_3249)
.L_3249:
        /*0080*/ 	.word	0x00000008
.L_3250:


//--------------------- .nv.info._ZN2at6native29vectorized_elementwise_kernelILi8ENS0_11FillFunctorIdEESt5arrayIPcLm1EEEEviT0_T1_ --------------------------
	.section	.nv.info._ZN2at6native29vectorized_elementwise_kernelILi8ENS0_11FillFunctorIdEESt5arrayIPcLm1EEEEviT0_T1_,"",@"SHT_CUDA_INFO"
	.sectionflags	@""
	.align	4


	//----- nvinfo : EIATTR_CUDA_API_VERSION
	.align		4
        /*0000*/ 	.byte	0x04, 0x37
        /*0002*/ 	.short	(.L_3252 - .L_3251)
.L_3251:
        /*0004*/ 	.word	0x00000082


	//----- nvinfo : EIATTR_KPARAM_INFO
	.align		4
.L_3252:
        /*0008*/ 	.byte	0x04, 0x17
        /*000a*/ 	.short	(.L_3254 - .L_3253)
.L_3253:
        /*000c*/ 	.word	0x00000000
        /*0010*/ 	.short	0x0002
        /*0012*/ 	.short	0x0010
        /*0014*/ 	.byte	0x00, 0xf0, 0x21, 0x00


	//----- nvinfo : EIATTR_KPARAM_INFO
	.align		4
.L_3254:
        /*0018*/ 	.byte	0x04, 0x17
        /*001a*/ 	.short	(.L_3256 - .L_3255)
.L_3255:
        /*001c*/ 	.word	0x00000000
        /*0020*/ 	.short	0x0001
        /*0022*/ 	.short	0x0008
        /*0024*/ 	.byte	0x00, 0xf0, 0x21, 0x00


	//----- nvinfo : EIATTR_KPARAM_INFO
	.align		4
.L_3256:
        /*0028*/ 	.byte	0x04, 0x17
        /*002a*/ 	.short	(.L_3258 - .L_3257)
.L_3257:
        /*002c*/ 	.word	0x00000000
        /*0030*/ 	.short	0x0000
        /*0032*/ 	.short	0x0000
        /*0034*/ 	.byte	0x00, 0xf0, 0x11, 0x00


	//----- nvinfo : EIATTR_SPARSE_MMA_MASK
	.align		4
.L_3258:
        /*0038*/ 	.byte	0x03, 0x50
        /*003a*/ 	.short	0x0000


	//----- nvinfo : EIATTR_MAXREG_COUNT
	.align		4
        /*003c*/ 	.byte	0x03, 0x1b
        /*003e*/ 	.short	0x00ff


	//----- nvinfo : EIATTR_MERCURY_ISA_VERSION
	.align		4
        /*0040*/ 	.byte	0x03, 0x5f
        /*0042*/ 	.short	0x0101


	//----- nvinfo : EIATTR_EXIT_INSTR_OFFSETS
	.align		4
        /*0044*/ 	.byte	0x04, 0x1c
        /*0046*/ 	.short	(.L_3260 - .L_3259)


	//   ....[0]....
.L_3259:
        /*0048*/ 	.word	0x000001f0


	//   ....[1]....
        /*004c*/ 	.word	0x000005f0


	//   ....[2]....
        /*0050*/ 	.word	0x00000650


	//----- nvinfo : EIATTR_MAX_THREADS
	.align		4
.L_3260:
        /*0054*/ 	.byte	0x04, 0x05
        /*0056*/ 	.short	(.L_3262 - .L_3261)
.L_3261:
        /*0058*/ 	.word	0x00000080
        /*005c*/ 	.word	0x00000001
        /*0060*/ 	.word	0x00000001


	//----- nvinfo : EIATTR_CRS_STACK_SIZE
	.align		4
.L_3262:
        /*0064*/ 	.byte	0x04, 0x1e
        /*0066*/ 	.short	(.L_3264 - .L_3263)
.L_3263:
        /*0068*/ 	.word	0x00000000


	//----- nvinfo : EIATTR_CBANK_PARAM_SIZE
	.align		4
.L_3264:
        /*006c*/ 	.byte	0x03, 0x19
        /*006e*/ 	.short	0x0018


	//----- nvinfo : EIATTR_PARAM_CBANK
	.align		4
        /*0070*/ 	.byte	0x04, 0x0a
        /*0072*/ 	.short	(.L_3266 - .L_3265)
	.align		4
.L_3265:
        /*0074*/ 	.word	index@(.nv.constant0._ZN2at6native29vectorized_elementwise_kernelILi8ENS0_11FillFunctorIdEESt5arrayIPcLm1EEEEviT0_T1_)
        /*0078*/ 	.short	0x0210
        /*007a*/ 	.short	0x0018


	//----- nvinfo : EIATTR_SW_WAR
	.align		4
.L_3266:
        /*007c*/ 	.byte	0x04, 0x36
        /*007e*/ 	.short	(.L_3268 - .L_3267)
.L_3267:
        /*0080*/ 	.word	0x00000008
.L_3268:


//--------------------- .nv.info._ZN2at6native18elementwise_kernelILi128ELi4EZNS0_15gpu_kernel_implINS0_11FillFunctorIsEEEEvRNS_18TensorIteratorBaseERKT_EUliE_EEviT1_ --------------------------
	.section	.nv.info._ZN2at6native18elementwise_kernelILi128ELi4EZNS0_15gpu_kernel_implINS0_11FillFunctorIsEEEEvRNS_18TensorIteratorBaseERKT_EUliE_EEviT1_,"",@"SHT_CUDA_INFO"
	.sectionflags	@""
	.align	4


	//----- nvinfo : EIATTR_CUDA_API_VERSION
	.align		4
        /*0000*/ 	.byte	0x04, 0x37
        /*0002*/ 	.short	(.L_3270 - .L_3269)
.L_3269:
        /*0004*/ 	.word	0x00000082


	//----- nvinfo : EIATTR_KPARAM_INFO
	.align		4
.L_3270:
        /*0008*/ 	.byte	0x04, 0x17
        /*000a*/ 	.short	(.L_3272 - .L_3271)
.L_3271:
        /*000c*/ 	.word	0x00000000
        /*0010*/ 	.short	0x0001
        /*0012*/ 	.short	0x0008
        /*0014*/ 	.byte	0x00, 0xf0, 0xc1, 0x06


	//----- nvinfo : EIATTR_KPARAM_INFO
	.align		4
.L_3272:
        /*0018*/ 	.byte	0x04, 0x17
        /*001a*/ 	.short	(.L_3274 - .L_3273)
.L_3273:
        /*001c*/ 	.word	0x00000000
        /*0020*/ 	.short	0x0000
        /*0022*/ 	.short	0x0000
        /*0024*/ 	.byte	0x00, 0xf0, 0x11, 0x00


	//----- nvinfo : EIATTR_SPARSE_MMA_MASK
	.align		4
.L_3274:
        /*0028*/ 	.byte	0x03, 0x50
        /*002a*/ 	.short	0x0000


	//----- nvinfo : EIATTR_MAXREG_COUNT
	.align		4
        /*002c*/ 	.byte	0x03, 0x1b
        /*002e*/ 	.short	0x0080


	//----- nvinfo : EIATTR_EXTERNS
	.align		4
        /*0030*/ 	.byte	0x04, 0x0f
        /*0032*/ 	.short	(.L_3276 - .L_3275)


	//   ....[0]....
	.align		4
.L_3275:
        /*0034*/ 	.word	index@(__assertfail)


	//----- nvinfo : EIATTR_MERCURY_ISA_VERSION
	.align		4
.L_3276:
        /*0038*/ 	.byte	0x03, 0x5f
        /*003a*/ 	.short	0x0101


	//----- nvinfo : EIATTR_SYSCALL_OFFSETS
	.align		4
        /*003c*/ 	.byte	0x04, 0x46
        /*003e*/ 	.short	(.L_3278 - .L_3277)


	//   ....[0]....
.L_3277:
        /*0040*/ 	.word	0x000020e0


	//   ....[1]....
        /*0044*/ 	.word	0x00004250


	//   ....[2]....
        /*0048*/ 	.word	0x000063b0


	//   ....[3]....
        /*004c*/ 	.word	0x00008500


	//----- nvinfo : EIATTR_EXIT_INSTR_OFFSETS
	.align		4
.L_3278:
        /*0050*/ 	.byte	0x04, 0x1c
        /*0052*/ 	.short	(.L_3280 - .L_3279)


	//   ....[0]....
.L_3279:
        /*0054*/ 	.word	0x000064b0


	//   ....[1]....
        /*0058*/ 	.word	0x00007720


	//   ....[2]....
        /*005c*/ 	.word	0x00007750


	//   ....[3]....
        /*0060*/ 	.word	0x00007820


	//   ....[4]....
        /*0064*/ 	.word	0x00007860


	//   ....[5]....
        /*0068*/ 	.word	0x00007890


	//   ....[6]....
        /*006c*/ 	.word	0x00007930


	//   ....[7]....
        /*0070*/ 	.word	0x00007980


	//   ....[8]....
        /*0074*/ 	.word	0x00007a30


	//   ....[9]....
        /*0078*/ 	.word	0x00007a90


	//   ....[10]....
        /*007c*/ 	.word	0x00007ad0


	//   ....[11]....
        /*0080*/ 	.word	0x00007bb0


	//   ....[12]....
        /*0084*/ 	.word	0x00007c00


	//   ....[13]....
        /*0088*/ 	.word	0x00007d80


	//   ....[14]....
        /*008c*/ 	.word	0x00007ed0


	//   ....[15]....
        /*0090*/ 	.word	0x00007f20


	//   ....[16]....
        /*0094*/ 	.word	0x00007fd0


	//   ....[17]....
        /*0098*/ 	.word	0x00008140


	//   ....[18]....
        /*009c*/ 	.word	0x000082b0


	//   ....[19]....
        /*00a0*/ 	.word	0x00008400


	//   ....[20]....
        /*00a4*/ 	.word	0x00008510


	//   ....[21]....
        /*00a8*/ 	.word	0x00008580


	//   ....[22]....
        /*00ac*/ 	.word	0x000085c0


	//----- nvinfo : EIATTR_MAX_THREADS
	.align		4
.L_3280:
        /*00b0*/ 	.byte	0x04, 0x05
        /*00b2*/ 	.short	(.L_3282 - .L_3281)
.L_3281:
        /*00b4*/ 	.word	0x00000080
        /*00b8*/ 	.word	0x00000001
        /*00bc*/ 	.word	0x00000001


	//----- nvinfo : EIATTR_CRS_STACK_SIZE
	.align		4
.L_3282:
        /*00c0*/ 	.byte	0x04, 0x1e
        /*00c2*/ 	.short	(.L_3284 - .L_3283)
.L_3283:
        /*00c4*/ 	.word	0x00000000


	//----- nvinfo : EIATTR_CBANK_PARAM_SIZE
	.align		4
.L_3284:
        /*00c8*/ 	.byte	0x03, 0x19
        /*00ca*/ 	.short	0x01b8


	//----- nvinfo : EIATTR_PARAM_CBANK
	.align		4
        /*00cc*/ 	.byte	0x04, 0x0a
        /*00ce*/ 	.short	(.L_3286 - .L_3285)
	.align		4
.L_3285:
        /*00d0*/ 	.word	index@(.nv.constant0._ZN2at6native18elementwise_kernelILi128ELi4EZNS0_15gpu_kernel_implINS0_11FillFunctorIsEEEEvRNS_18TensorIteratorBaseERKT_EUliE_EEviT1_)
        /*00d4*/ 	.short	0x0210
        /*00d6*/ 	.short	0x01b8


	//----- nvinfo : EIATTR_SW_WAR
	.align		4
.L_3286:
        /*00d8*/ 	.byte	0x04, 0x36
        /*00da*/ 	.short	(.L_3288 - .L_3287)
.L_3287:
        /*00dc*/ 	.word	0x00000008
.L_3288:


//--------------------- .nv.info._ZN2at6native27unrolled_elementwise_kernelINS0_11FillFunctorIsEESt5arrayIPcLm1EELi4E23TrivialOffsetCalculatorILi0EjES7_ILi1EjENS0_6memory12LoadWithCastILi0EEENSA_13StoreWithCastILi1EEEEEviT_T0_T2_T3_T4_T5_ --------------------------
	.section	.nv.info._ZN2at6native27unrolled_elementwise_kernelINS0_11FillFunctorIsEESt5arrayIPcLm1EELi4E23TrivialOffsetCalculatorILi0EjES7_ILi1EjENS0_6memory12LoadWithCastILi0EEENSA_13StoreWithCastILi1EEEEEviT_T0_T2_T3_T4_T5_,"",@"SHT_CUDA_INFO"
	.sectionflags	@""
	.align	4


	//----- nvinfo : EIATTR_CUDA_API_VERSION
	.align		4
        /*0000*/ 	.byte	0x04, 0x37
        /*0002*/ 	.short	(.L_3290 - .L_3289)
.L_3289:
        /*0004*/ 	.word	0x00000082


	//----- nvinfo : EIATTR_KPARAM_INFO
	.align		4
.L_3290:
        /*0008*/ 	.byte	0x04, 0x17
        /*000a*/ 	.short	(.L_3292 - .L_3291)
.L_3291:
        /*000c*/ 	.word	0x00000000
        /*0010*/ 	.short	0x0006
        /*0012*/ 	.short	0x001c
        /*0014*/ 	.byte	0x00, 0xf0, 0x21, 0x00


	//----- nvinfo : EIATTR_KPARAM_INFO
	.align		4
.L_3292:
        /*0018*/ 	.byte	0x04, 0x17
        /*001a*/ 	.short	(.L_3294 - .L_3293)
.L_3293:
        /*001c*/ 	.word	0x00000000
        /*0020*/ 	.short	0x0005
        /*0022*/ 	.short	0x0014
        /*0024*/ 	.byte	0x00, 0xf0, 0x21, 0x00


	//----- nvinfo : EIATTR_KPARAM_INFO
	.align		4
.L_3294:
        /*0028*/ 	.byte	0x04, 0x17
        /*002a*/ 	.short	(.L_3296 - .L_3295)
.L_3295:
        /*002c*/ 	.word	0x00000000
        /*0030*/ 	.short	0x0004
        /*0032*/ 	.short	0x0011
        /*0034*/ 	.byte	0x00, 0xf0, 0x05, 0x00


	//----- nvinfo : EIATTR_KPARAM_INFO
	.align		4
.L_3296:
        /*0038*/ 	.byte	0x04, 0x17
        /*003a*/ 	.short	(.L_3298 - .L_3297)
.L_3297:
        /*003c*/ 	.word	0x00000000
        /*0040*/ 	.short	0x0003
        /*0042*/ 	.short	0x0010
        /*0044*/ 	.byte	0x00, 0xf0, 0x05, 0x00


	//----- nvinfo : EIATTR_KPARAM_INFO
	.align		4
.L_3298:
        /*0048*/ 	.byte	0x04, 0x17
        /*004a*/ 	.short	(.L_3300 - .L_3299)
.L_3299:
        /*004c*/ 	.word	0x00000000
        /*0050*/ 	.short	0x0002
        /*0052*/ 	.short	0x0008
        /*0054*/ 	.byte	0x00, 0xf0, 0x21, 0x00


	//----- nvinfo : EIATTR_KPARAM_INFO
	.align		4
.L_3300:
        /*0058*/ 	.byte	0x04, 0x17
        /*005a*/ 	.short	(.L_3302 - .L_3301)
.L_3301:
        /*005c*/ 	.word	0x00000000
        /*0060*/ 	.short	0x0001
        /*0062*/ 	.short	0x0004
        /*0064*/ 	.byte	0x00, 0xf0, 0x09, 0x00


	//----- nvinfo : EIATTR_KPARAM_INFO
	.align		4
.L_3302:
        /*0068*/ 	.byte	0x04, 0x17
        /*006a*/ 	.short	(.L_3304 - .L_3303)
.L_3303:
        /*006c*/ 	.word	0x00000000
        /*0070*/ 	.short	0x0000
        /*0072*/ 	.short	0x0000
        /*0074*/ 	.byte	0x00, 0xf0, 0x11, 0x00


	//----- nvinfo : EIATTR_SPARSE_MMA_MASK
	.align		4
.L_3304:
        /*0078*/ 	.byte	0x03, 0x50
        /*007a*/ 	.short	0x0000


	//----- nvinfo : EIATTR_MAXREG_COUNT
	.align		4
        /*007c*/ 	.byte	0x03, 0x1b
        /*007e*/ 	.short	0x00ff


	//----- nvinfo : EIATTR_EXTERNS
	.align		4
        /*0080*/ 	.byte	0x04, 0x0f
        /*0082*/ 	.short	(.L_3306 - .L_3305)


	//   ....[0]....
	.align		4
.L_3305:
        /*0084*/ 	.word	index@(__assertfail)


	//----- nvinfo : EIATTR_MERCURY_ISA_VERSION
	.align		4
.L_3306:
        /*0088*/ 	.byte	0x03, 0x5f
        /*008a*/ 	.short	0x0101


	//----- nvinfo : EIATTR_SYSCALL_OFFSETS
	.align		4
        /*008c*/ 	.byte	0x04, 0x46
        /*008e*/ 	.short	(.L_3308 - .L_3307)


	//   ....[0]....
.L_3307:
        /*0090*/ 	.word	0x00000fd0


	//   ....[1]....
        /*0094*/ 	.word	0x00001ff0


	//   ....[2]....
        /*0098*/ 	.word	0x00003000


	//   ....[3]....
        /*009c*/ 	.word	0x00004010


	//----- nvinfo : EIATTR_EXIT_INSTR_OFFSETS
	.align		4
.L_3308:
        /*00a0*/ 	.byte	0x04, 0x1c
        /*00a2*/ 	.short	(.L_3310 - .L_3309)


	//   ....[0]....
.L_3309:
        /*00a4*/ 	.word	0x000030f0


	//   ....[1]....
        /*00a8*/ 	.word	0x00003230


	//   ....[2]....
        /*00ac*/ 	.word	0x00003260


	//   ....[3]....
        /*00b0*/ 	.word	0x00003330


	//   ....[4]....
        /*00b4*/ 	.word	0x00003370


	//   ....[5]....
        /*00b8*/ 	.word	0x000033a0


	//   ....[6]....
        /*00bc*/ 	.word	0x00003440


	//   ....[7]....
        /*00c0*/ 	.word	0x00003490


	//   ....[8]....
        /*00c4*/ 	.word	0x00003540


	//   ....[9]....
        /*00c8*/ 	.word	0x000035a0


	//   ....[10]....
        /*00cc*/ 	.word	0x000035e0


	//   ....[11]....
        /*00d0*/ 	.word	0x000036c0


	//   ....[12]....
        /*00d4*/ 	.word	0x00003710


	//   ....[13]....
        /*00d8*/ 	.word	0x00003890


	//   ....[14]....
        /*00dc*/ 	.word	0x000039e0


	//   ....[15]....
        /*00e0*/ 	.word	0x00003a30


	//   ....[16]....
        /*00e4*/ 	.word	0x00003ae0


	//   ....[17]....
        /*00e8*/ 	.word	0x00003c50


	//   ....[18]....
        /*00ec*/ 	.word	0x00003dc0


	//   ....[19]....
        /*00f0*/ 	.word	0x00003f10


	//   ....[20]....
        /*00f4*/ 	.word	0x00004020


	//   ....[21]....
        /*00f8*/ 	.word	0x00004090


	//   ....[22]....
        /*00fc*/ 	.word	0x000040d0


	//----- nvinfo : EIATTR_MAX_THREADS
	.align		4
.L_3310:
        /*0100*/ 	.byte	0x04, 0x05
        /*0102*/ 	.short	(.L_3312 - .L_3311)
.L_3311:
        /*0104*/ 	.word	0x00000080
        /*0108*/ 	.word	0x00000001
        /*010c*/ 	.word	0x00000001


	//----- nvinfo : EIATTR_CRS_STACK_SIZE
	.align		4
.L_3312:
        /*0110*/ 	.byte	0x04, 0x1e
        /*0112*/ 	.short	(.L_3314 - .L_3313)
.L_3313:
        /*0114*/ 	.word	0x00000000


	//----- nvinfo : EIATTR_CBANK_PARAM_SIZE
	.align		4
.L_3314:
        /*0118*/ 	.byte	0x03, 0x19
        /*011a*/ 	.short	0x0024


	//----- nvinfo : EIATTR_PARAM_CBANK
	.align		4
        /*011c*/ 	.byte	0x04, 0x0a
        /*011e*/ 	.short	(.L_3316 - .L_3315)
	.align		4
.L_3315:
        /*0120*/ 	.word	index@(.nv.constant0._ZN2at6native27unrolled_elementwise_kernelINS0_11FillFunctorIsEESt5arrayIPcLm1EELi4E23TrivialOffsetCalculatorILi0EjES7_ILi1EjENS0_6memory12LoadWithCastILi0EEENSA_13StoreWithCastILi1EEEEEviT_T0_T2_T3_T4_T5_)
        /*0124*/ 	.short	0x0210
        /*0126*/ 	.short	0x0024


	//----- nvinfo : EIATTR_SW_WAR
	.align		4
.L_3316:
        /*0128*/ 	.byte	0x04, 0x36
        /*012a*/ 	.short	(.L_3318 - .L_3317)
.L_3317:
        /*012c*/ 	.word	0x00000008
.L_3318:


//--------------------- .nv.info._ZN2at6native18elementwise_kernelILi128ELi4EZNS0_22gpu_kernel_impl_nocastINS0_11FillFunctorIsEEEEvRNS_18TensorIteratorBaseERKT_EUliE_EEviT1_ --------------------------
	.section	.nv.info._ZN2at6native18elementwise_kernelILi128ELi4EZNS0_22gpu_kernel_impl_nocastINS0_11FillFunctorIsEEEEvRNS_18TensorIteratorBaseERKT_EUliE_EEviT1_,"",@"SHT_CUDA_INFO"
	.sectionflags	@""
	.align	4


	//----- nvinfo : EIATTR_CUDA_API_VERSION
	.align		4
        /*0000*/ 	.byte	0x04, 0x37
        /*0002*/ 	.short	(.L_3320 - .L_3319)
.L_3319:
        /*0004*/ 	.word	0x00000082


	//----- nvinfo : EIATTR_KPARAM_INFO
	.align		4
.L_3320:
        /*0008*/ 	.byte	0x04, 0x17
        /*000a*/ 	.short	(.L_3322 - .L_3321)
.L_3321:
        /*000c*/ 	.word	0x00000000
        /*0010*/ 	.short	0x0001
        /*0012*/ 	.short	0x0008
        /*0014*/ 	.byte	0x00, 0xf0, 0xc1, 0x06


	//----- nvinfo : EIATTR_KPARAM_INFO
	.align		4
.L_3322:
        /*0018*/ 	.byte	0x04, 0x17
        /*001a*/ 	.short	(.L_3324 - .L_3323)
.L_3323:
        /*001c*/ 	.word	0x00000000
        /*0020*/ 	.short	0x0000
        /*0022*/ 	.short	0x0000
        /*0024*/ 	.byte	0x00, 0xf0, 0x11, 0x00


	//----- nvinfo : EIATTR_SPARSE_MMA_MASK
	.align		4
.L_3324:
        /*0028*/ 	.byte	0x03, 0x50
        /*002a*/ 	.short	0x0000


	//----- nvinfo : EIATTR_MAXREG_COUNT
	.align		4
        /*002c*/ 	.byte	0x03, 0x1b
        /*002e*/ 	.short	0x0080


	//----- nvinfo : EIATTR_MERCURY_ISA_VERSION
	.align		4
        /*0030*/ 	.byte	0x03, 0x5f
        /*0032*/ 	.short	0x0101


	//----- nvinfo : EIATTR_EXIT_INSTR_OFFSETS
	.align		4
        /*0034*/ 	.byte	0x04, 0x1c
        /*0036*/ 	.short	(.L_3326 - .L_3325)


	//   ....[0]....
.L_3325:
        /*0038*/ 	.word	0x000035f0


	//   ....[1]....
        /*003c*/ 	.word	0x00004770


	//   ....[2]....
        /*0040*/ 	.word	0x00004910


	//   ....[3]....
        /*0044*/ 	.word	0x00004950


	//----- nvinfo : EIATTR_MAX_THREADS
	.align		4
.L_3326:
        /*0048*/ 	.byte	0x04, 0x05
        /*004a*/ 	.short	(.L_3328 - .L_3327)
.L_3327:
        /*004c*/ 	.word	0x00000080
        /*0050*/ 	.word	0x00000001
        /*0054*/ 	.word	0x00000001


	//----- nvinfo : EIATTR_CRS_STACK_SIZE
	.align		4
.L_3328:
        /*0058*/ 	.byte	0x04, 0x1e
        /*005a*/ 	.short	(.L_3330 - .L_3329)
.L_3329:
        /*005c*/ 	.word	0x00000000


	//----- nvinfo : EIATTR_CBANK_PARAM_SIZE
	.align		4
.L_3330:
        /*0060*/ 	.byte	0x03, 0x19
        /*0062*/ 	.short	0x01b8


	//----- nvinfo : EIATTR_PARAM_CBANK
	.align		4
        /*0064*/ 	.byte	0x04, 0x0a
        /*0066*/ 	.short	(.L_3332 - .L_3331)
	.align		4
.L_3331:
        /*0068*/ 	.word	index@(.nv.constant0._ZN2at6native18elementwise_kernelILi128ELi4EZNS0_22gpu_kernel_impl_nocastINS0_11FillFunctorIsEEEEvRNS_18TensorIteratorBaseERKT_EUliE_EEviT1_)
        /*006c*/ 	.short	0x0210
        /*006e*/ 	.short	0x01b8


	//----- nvinfo : EIATTR_SW_WAR
	.align		4
.L_3332:
        /*0070*/ 	.byte	0x04, 0x36
        /*0072*/ 	.short	(.L_3334 - .L_3333)
.L_3333:
        /*0074*/ 	.word	0x00000008
.L_3334:


//--------------------- .nv.info._ZN2at6native27unrolled_elementwise_kernelINS0_11FillFunctorIsEESt5arrayIPcLm1EELi4E23TrivialOffsetCalculatorILi0EjES7_ILi1EjENS0_6memory15LoadWithoutCastENSA_16StoreWithoutCastEEEviT_T0_T2_T3_T4_T5_ --------------------------
	.section	.nv.info._ZN2at6native27unrolled_elementwise_kernelINS0_11FillFunctorIsEESt5arrayIPcLm1EELi4E23TrivialOffsetCalculatorILi0EjES7_ILi1EjENS0_6memory15LoadWithoutCastENSA_16StoreWithoutCastEEEviT_T0_T2_T3_T4_T5_,"",@"SHT_CUDA_INFO"
	.sectionflags	@""
	.align	4


	//----- nvinfo : EIATTR_CUDA_API_VERSION
	.align		4
        /*0000*/ 	.byte	0x04, 0x37
        /*0002*/ 	.short	(.L_3336 - .L_3335)
.L_3335:
        /*0004*/ 	.word	0x00000082


	//----- nvinfo : EIATTR_KPARAM_INFO
	.align		4
.L_3336:
        /*0008*/ 	.byte	0x04, 0x17
        /*000a*/ 	.short	(.L_3338 - .L_3337)
.L_3337:
        /*000c*/ 	.word	0x00000000
        /*0010*/ 	.short	0x0006
        /*0012*/ 	.short	0x0013
        /*0014*/ 	.byte	0x00, 0xf0, 0x05, 0x00


	//----- nvinfo : EIATTR_KPARAM_INFO
	.align		4
.L_3338:
        /*0018*/ 	.byte	0x04, 0x17
        /*001a*/ 	.short	(.L_3340 - .L_3339)
.L_3339:
        /*001c*/ 	.word	0x00000000
        /*0020*/ 	.short	0x0005
        /*0022*/ 	.short	0x0012
        /*0024*/ 	.byte	0x00, 0xf0, 0x05, 0x00


	//----- nvinfo : EIATTR_KPARAM_INFO
	.align		4
.L_3340:
        /*0028*/ 	.byte	0x04, 0x17
        /*002a*/ 	.short	(.L_3342 - .L_3341)
.L_3341:
        /*002c*/ 	.word	0x00000000
        /*0030*/ 	.short	0x0004
        /*0032*/ 	.short	0x0011
        /*0034*/ 	.byte	0x00, 0xf0, 0x05, 0x00


	//----- nvinfo : EIATTR_KPARAM_INFO
	.align		4
.L_3342:
        /*0038*/ 	.byte	0x04, 0x17
        /*003a*/ 	.short	(.L_3344 - .L_3343)
.L_3343:
        /*003c*/ 	.word	0x00000000
        /*0040*/ 	.short	0x0003
        /*0042*/ 	.short	0x0010
        /*0044*/ 	.byte	0x00, 0xf0, 0x05, 0x00


	//----- nvinfo : EIATTR_KPARAM_INFO
	.align		4
.L_3344:
        /*0048*/ 	.byte	0x04, 0x17
        /*004a*/ 	.short	(.L_3346 - .L_3345)
.L_3345:
        /*004c*/ 	.word	0x00000000
        /*0050*/ 	.short	0x0002
        /*0052*/ 	.short	0x0008
        /*0054*/ 	.byte	0x00, 0xf0, 0x21, 0x00


	//----- nvinfo : EIATTR_KPARAM_INFO
	.align		4
.L_3346:
        /*0058*/ 	.byte	0x04, 0x17
        /*005a*/ 	.short	(.L_3348 - .L_3347)
.L_3347:
        /*005c*/ 	.word	0x00000000
        /*0060*/ 	.short	0x0001
        /*0062*/ 	.short	0x0004
        /*0064*/ 	.byte	0x00, 0xf0, 0x09, 0x00


	//----- nvinfo : EIATTR_KPARAM_INFO
	.align		4
.L_3348:
        /*0068*/ 	.byte	0x04, 0x17
        /*006a*/ 	.short	(.L_3350 - .L_3349)
.L_3349:
        /*006c*/ 	.word	0x00000000
        /*0070*/ 	.short	0x0000
        /*0072*/ 	.short	0x0000
        /*0074*/ 	.byte	0x00, 0xf0, 0x11, 0x00


	//----- nvinfo : EIATTR_SPARSE_MMA_MASK
	.align		4
.L_3350:
        /*0078*/ 	.byte	0x03, 0x50
        /*007a*/ 	.short	0x0000


	//----- nvinfo : EIATTR_MAXREG_COUNT
	.align		4
        /*007c*/ 	.byte	0x03, 0x1b
        /*007e*/ 	.short	0x00ff


	//----- nvinfo : EIATTR_MERCURY_ISA_VERSION
	.align		4
        /*0080*/ 	.byte	0x03, 0x5f
        /*0082*/ 	.short	0x0101


	//----- nvinfo : EIATTR_EXIT_INSTR_OFFSETS
	.align		4
        /*0084*/ 	.byte	0x04, 0x1c
        /*0086*/ 	.short	(.L_3352 - .L_3351)


	//   ....[0]....
.L_3351:
        /*0088*/ 	.word	0x000001e0


	//   ....[1]....
        /*008c*/ 	.word	0x00000240


	//----- nvinfo : EIATTR_MAX_THREADS
	.align		4
.L_3352:
        /*0090*/ 	.byte	0x04, 0x05
        /*0092*/ 	.short	(.L_3354 - .L_3353)
.L_3353:
        /*0094*/ 	.word	0x00000080
        /*0098*/ 	.word	0x00000001
        /*009c*/ 	.word	0x00000001


	//----- nvinfo : EIATTR_CRS_STACK_SIZE
	.align		4
.L_3354:
        /*00a0*/ 	.byte	0x04, 0x1e
        /*00a2*/ 	.short	(.L_3356 - .L_3355)
.L_3355:
        /*00a4*/ 	.word	0x00000000


	//----- nvinfo : EIATTR_CBANK_PARAM_SIZE
	.align		4
.L_3356:
        /*00a8*/ 	.byte	0x03, 0x19
        /*00aa*/ 	.short	0x0014


	//----- nvinfo : EIATTR_PARAM_CBANK
	.align		4
        /*00ac*/ 	.byte	0x04, 0x0a
        /*00ae*/ 	.short	(.L_3358 - .L_3357)
	.align		4
.L_3357:
        /*00b0*/ 	.word	index@(.nv.constant0._ZN2at6native27unrolled_elementwise_kernelINS0_11FillFunctorIsEESt5arrayIPcLm1EELi4E23TrivialOffsetCalculatorILi0EjES7_ILi1EjENS0_6memory15LoadWithoutCastENSA_16StoreWithoutCastEEEviT_T0_T2_T3_T4_T5_)
        /*00b4*/ 	.short	0x0210
        /*00b6*/ 	.short	0x0014


	//----- nvinfo : EIATTR_SW_WAR
	.align		4
.L_3358:
        /*00b8*/ 	.byte	0x04, 0x36
        /*00ba*/ 	.short	(.L_3360 - .L_3359)
.L_3359:
        /*00bc*/ 	.word	0x00000008
.L_3360:


//--------------------- .nv.info._ZN2at6native29vectorized_elementwise_kernelILi2ENS0_11FillFunctorIsEESt5arrayIPcLm1EEEEviT0_T1_ --------------------------
	.section	.nv.info._ZN2at6native29vectorized_elementwise_kernelILi2ENS0_11FillFunctorIsEESt5arrayIPcLm1EEEEviT0_T1_,"",@"SHT_CUDA_INFO"
	.sectionflags	@""
	.align	4


	//----- nvinfo : EIATTR_CUDA_API_VERSION
	.align		4
        /*0000*/ 	.byte	0x04, 0x37
        /*0002*/ 	.short	(.L_3362 - .L_3361)
.L_3361:
        /*0004*/ 	.word	0x00000082


	//----- nvinfo : EIATTR_KPARAM_INFO
	.align		4
.L_3362:
        /*0008*/ 	.byte	0x04, 0x17
        /*000a*/ 	.short	(.L_3364 - .L_3363)
.L_3363:
        /*000c*/ 	.word	0x00000000
        /*0010*/ 	.short	0x0002
        /*0012*/ 	.short	0x0008
        /*0014*/ 	.byte	0x00, 0xf0, 0x21, 0x00


	//----- nvinfo : EIATTR_KPARAM_INFO
	.align		4
.L_3364:
        /*0018*/ 	.byte	0x04, 0x17
        /*001a*/ 	.short	(.L_3366 - .L_3365)
.L_3365:
        /*001c*/ 	.word	0x00000000
        /*0020*/ 	.short	0x0001
        /*0022*/ 	.short	0x0004
        /*0024*/ 	.byte	0x00, 0xf0, 0x09, 0x00


	//----- nvinfo : EIATTR_KPARAM_INFO
	.align		4
.L_3366:
        /*0028*/ 	.byte	0x04, 0x17
        /*002a*/ 	.short	(.L_3368 - .L_3367)
.L_3367:
        /*002c*/ 	.word	0x00000000
        /*0030*/ 	.short	0x0000
        /*0032*/ 	.short	0x0000
        /*0034*/ 	.byte	0x00, 0xf0, 0x11, 0x00


	//----- nvinfo : EIATTR_SPARSE_MMA_MASK
	.align		4
.L_3368:
        /*0038*/ 	.byte	0x03, 0x50
        /*003a*/ 	.short	0x0000


	//----- nvinfo : EIATTR_MAXREG_COUNT
	.align		4
        /*003c*/ 	.byte	0x03, 0x1b
        /*003e*/ 	.short	0x00ff


	//----- nvinfo : EIATTR_MERCURY_ISA_VERSION
	.align		4
        /*0040*/ 	.byte	0x03, 0x5f
        /*0042*/ 	.short	0x0101


	//----- nvinfo : EIATTR_EXIT_INSTR_OFFSETS
	.align		4
        /*0044*/ 	.byte	0x04, 0x1c
        /*0046*/ 	.short	(.L_3370 - .L_3369)


	//   ....[0]....
.L_3369:
        /*0048*/ 	.word	0x00000140


	//   ....[1]....
        /*004c*/ 	.word	0x00000540


	//   ....[2]....
        /*0050*/ 	.word	0x000005a0


	//----- nvinfo : EIATTR_MAX_THREADS
	.align		4
.L_3370:
        /*0054*/ 	.byte	0x04, 0x05
        /*0056*/ 	.short	(.L_3372 - .L_3371)
.L_3371:
        /*0058*/ 	.word	0x00000080
        /*005c*/ 	.word	0x00000001
        /*0060*/ 	.word	0x00000001


	//----- nvinfo : EIATTR_CRS_STACK_SIZE
	.align		4
.L_3372:
        /*0064*/ 	.byte	0x04, 0x1e
        /*0066*/ 	.short	(.L_3374 - .L_3373)
.L_3373:
        /*0068*/ 	.word	0x00000000


	//----- nvinfo : EIATTR_CBANK_PARAM_SIZE
	.align		4
.L_3374:
        /*006c*/ 	.byte	0x03, 0x19
        /*006e*/ 	.short	0x0010


	//----- nvinfo : EIATTR_PARAM_CBANK
	.align		4
        /*0070*/ 	.byte	0x04, 0x0a
        /*0072*/ 	.short	(.L_3376 - .L_3375)
	.align		4
.L_3375:
        /*0074*/ 	.word	index@(.nv.constant0._ZN2at6native29vectorized_elementwise_kernelILi2ENS0_11FillFunctorIsEESt5arrayIPcLm1EEEEviT0_T1_)
        /*0078*/ 	.short	0x0210
        /*007a*/ 	.short	0x0010


	//----- nvinfo : EIATTR_SW_WAR
	.align		4
.L_3376:
        /*007c*/ 	.byte	0x04, 0x36
        /*007e*/ 	.short	(.L_3378 - .L_3377)
.L_3377:
        /*0080*/ 	.word	0x00000008
.L_3378:


//--------------------- .nv.info._ZN2at6native29vectorized_elementwise_kernelILi4ENS0_11FillFunctorIsEESt5arrayIPcLm1EEEEviT0_T1_ --------------------------
	.section	.nv.info._ZN2at6native29vectorized_elementwise_kernelILi4ENS0_11FillFunctorIsEESt5arrayIPcLm1EEEEviT0_T1_,"",@"SHT_CUDA_INFO"
	.sectionflags	@""
	.align	4


	//----- nvinfo : EIATTR_CUDA_API_VERSION
	.align		4
        /*0000*/ 	.byte	0x04, 0x37
        /*0002*/ 	.short	(.L_3380 - .L_3379)
.L_3379:
        /*0004*/ 	.word	0x00000082


	//----- nvinfo : EIATTR_KPARAM_INFO
	.align		4
.L_3380:
        /*0008*/ 	.byte	0x04, 0x17
        /*000a*/ 	.short	(.L_3382 - .L_3381)
.L_3381:
        /*000c*/ 	.word	0x00000000
        /*0010*/ 	.short	0x0002
        /*0012*/ 	.short	0x0008
        /*0014*/ 	.byte	0x00, 0xf0, 0x21, 0x00


	//----- nvinfo : EIATTR_KPARAM_INFO
	.align		4
.L_3382:
        /*0018*/ 	.byte	0x04, 0x17
        /*001a*/ 	.short	(.L_3384 - .L_3383)
.L_3383:
        /*001c*/ 	.word	0x00000000
        /*0020*/ 	.short	0x0001
        /*0022*/ 	.short	0x0004
        /*0024*/ 	.byte	0x00, 0xf0, 0x09, 0x00


	//----- nvinfo : EIATTR_KPARAM_INFO
	.align		4
.L_3384:
        /*0028*/ 	.byte	0x04, 0x17
        /*002a*/ 	.short	(.L_3386 - .L_3385)
.L_3385:
        /*002c*/ 	.word	0x00000000
        /*0030*/ 	.short	0x0000
        /*0032*/ 	.short	0x0000
        /*0034*/ 	.byte	0x00, 0xf0, 0x11, 0x00


	//----- nvinfo : EIATTR_SPARSE_MMA_MASK
	.align		4
.L_3386:
        /*0038*/ 	.byte	0x03, 0x50
        /*003a*/ 	.short	0x0000


	//----- nvinfo : EIATTR_MAXREG_COUNT
	.align		4
        /*003c*/ 	.byte	0x03, 0x1b
        /*003e*/ 	.short	0x00ff


	//----- nvinfo : EIATTR_MERCURY_ISA_VERSION
	.align		4
        /*0040*/ 	.byte	0x03, 0x5f
        /*0042*/ 	.short	0x0101


	//----- nvinfo : EIATTR_EXIT_INSTR_OFFSETS
	.align		4
        /*0044*/ 	.byte	0x04, 0x1c
        /*0046*/ 	.short	(.L_3388 - .L_3387)


	//   ....[0]....
.L_3387:
        /*0048*/ 	.word	0x00000150


	//   ....[1]....
        /*004c*/ 	.word	0x00000550


	//   ....[2]....
        /*0050*/ 	.word	0x000005b0


	//----- nvinfo : EIATTR_MAX_THREADS
	.align		4
.L_3388:
        /*0054*/ 	.byte	0x04, 0x05
        /*0056*/ 	.short	(.L_3390 - .L_3389)
.L_3389:
        /*0058*/ 	.word	0x00000080
        /*005c*/ 	.word	0x00000001
        /*0060*/ 	.word	0x00000001


	//----- nvinfo : EIATTR_CRS_STACK_SIZE
	.align		4
.L_3390:
        /*0064*/ 	.byte	0x04, 0x1e
        /*0066*/ 	.short	(.L_3392 - .L_3391)
.L_3391:
        /*0068*/ 	.word	0x00000000


	//----- nvinfo : EIATTR_CBANK_PARAM_SIZE
	.align		4
.L_3392:
        /*006c*/ 	.byte	0x03, 0x19
        /*006e*/ 	.short	0x0010


	//----- nvinfo : EIATTR_PARAM_CBANK
	.align		4
        /*0070*/ 	.byte	0x04, 0x0a
        /*0072*/ 	.short	(.L_3394 - .L_3393)
	.align		4
.L_3393:
        /*0074*/ 	.word	index@(.nv.constant0._ZN2at6native29vectorized_elementwise_kernelILi4ENS0_11FillFunctorIsEESt5arrayIPcLm1EEEEviT0_T1_)
        /*0078*/ 	.short	0x0210
        /*007a*/ 	.short	0x0010


	//----- nvinfo : EIATTR_SW_WAR
	.align		4
.L_3394:
        /*007c*/ 	.byte	0x04, 0x36
        /*007e*/ 	.short	(.L_3396 - .L_3395)
.L_3395:
        /*0080*/ 	.word	0x00000008
.L_3396:


//--------------------- .nv.info._ZN2at6native29vectorized_elementwise_kernelILi8ENS0_11FillFunctorIsEESt5arrayIPcLm1EEEEviT0_T1_ --------------------------
	.section	.nv.info._ZN2at6native29vectorized_elementwise_kernelILi8ENS0_11FillFunctorIsEESt5arrayIPcLm1EEEEviT0_T1_,"",@"SHT_CUDA_INFO"
	.sectionflags	@""
	.align	4


	//----- nvinfo : EIATTR_CUDA_API_VERSION
	.align		4
        /*0000*/ 	.byte	0x04, 0x37
        /*0002*/ 	.short	(.L_3398 - .L_3397)
.L_3397:
        /*0004*/ 	.word	0x00000082


	//----- nvinfo : EIATTR_KPARAM_INFO
	.align		4
.L_3398:
        /*0008*/ 	.byte	0x04, 0x17
        /*000a*/ 	.short	(.L_3400 - .L_3399)
.L_3399:
        /*000c*/ 	.word	0x00000000
        /*0010*/ 	.short	0x0002
        /*0012*/ 	.short	0x0008
        /*0014*/ 	.byte	0x00, 0xf0, 0x21, 0x00


	//----- nvinfo : EIATTR_KPARAM_INFO
	.align		4
.L_3400:
        /*0018*/ 	.byte	0x04, 0x17
        /*001a*/ 	.short	(.L_3402 - .L_3401)
.L_3401:
        /*001c*/ 	.word	0x00000000
        /*0020*/ 	.short	0x0001
        /*0022*/ 	.short	0x0004
        /*0024*/ 	.byte	0x00, 0xf0, 0x09, 0x00


	//----- nvinfo : EIATTR_KPARAM_INFO
	.align		4
.L_3402:
        /*0028*/ 	.byte	0x04, 0x17
        /*002a*/ 	.short	(.L_3404 - .L_3403)
.L_3403:
        /*002c*/ 	.word	0x00000000
        /*0030*/ 	.short	0x0000
        /*0032*/ 	.short	0x0000
        /*0034*/ 	.byte	0x00, 0xf0, 0x11, 0x00


	//----- nvinfo : EIATTR_SPARSE_MMA_MASK
	.align		4
.L_3404:
        /*0038*/ 	.byte	0x03, 0x50
        /*003a*/ 	.short	0x0000


	//----- nvinfo : EIATTR_MAXREG_COUNT
	.align		4
        /*003c*/ 	.byte	0x03, 0x1b
        /*003e*/ 	.short	0x00ff


	//----- nvinfo : EIATTR_MERCURY_ISA_VERSION
	.align		4
        /*0040*/ 	.byte	0x03, 0x5f
        /*0042*/ 	.short	0x0101


	//----- nvinfo : EIATTR_EXIT_INSTR_OFFSETS
	.align		4
        /*0044*/ 	.byte	0x04, 0x1c
        /*0046*/ 	.short	(.L_3406 - .L_3405)


	//   ....[0]....
.L_3405:
        /*0048*/ 	.word	0x00000140


	//   ....[1]....
        /*004c*/ 	.word	0x00000540


	//   ....[2]....
        /*0050*/ 	.word	0x000005a0


	//----- nvinfo : EIATTR_MAX_THREADS
	.align		4
.L_3406:
        /*0054*/ 	.byte	0x04, 0x05
        /*0056*/ 	.short	(.L_3408 - .L_3407)
.L_3407:
        /*0058*/ 	.word	0x00000080
        /*005c*/ 	.word	0x00000001
        /*0060*/ 	.word	0x00000001


	//----- nvinfo : EIATTR_CRS_STACK_SIZE
	.align		4
.L_3408:
        /*0064*/ 	.byte	0x04, 0x1e
        /*0066*/ 	.short	(.L_3410 - .L_3409)
.L_3409:
        /*0068*/ 	.word	0x00000000


	//----- nvinfo : EIATTR_CBANK_PARAM_SIZE
	.align		4
.L_3410:
        /*006c*/ 	.byte	0x03, 0x19
        /*006e*/ 	.short	0x0010


	//----- nvinfo : EIATTR_PARAM_CBANK
	.align		4
        /*0070*/ 	.byte	0x04, 0x0a
        /*0072*/ 	.short	(.L_3412 - .L_3411)
	.align		4
.L_3411:
        /*0074*/ 	.word	index@(.nv.constant0._ZN2at6native29vectorized_elementwise_kernelILi8ENS0_11FillFunctorIsEESt5arrayIPcLm1EEEEviT0_T1_)
        /*0078*/ 	.short	0x0210
        /*007a*/ 	.short	0x0010


	//----- nvinfo : EIATTR_SW_WAR
	.align		4
.L_3412:
        /*007c*/ 	.byte	0x04, 0x36
        /*007e*/ 	.short	(.L_3414 - .L_3413)
.L_3413:
        /*0080*/ 	.word	0x00000008
.L_3414:


//--------------------- .nv.info._ZN2at6native18elementwise_kernelILi128ELi4EZNS0_15gpu_kernel_implINS0_11FillFunctorIlEEEEvRNS_18TensorIteratorBaseERKT_EUliE_EEviT1_ --------------------------
	.section	.nv.info._ZN2at6native18elementwise_kernelILi128ELi4EZNS0_15gpu_kernel_implINS0_11FillFunctorIlEEEEvRNS_18TensorIteratorBaseERKT_EUliE_EEviT1_,"",@"SHT_CUDA_INFO"
	.sectionflags	@""
	.align	4


	//----- nvinfo : EIATTR_CUDA_API_VERSION
	.align		4
        /*0000*/ 	.byte	0x04, 0x37
        /*0002*/ 	.short	(.L_3416 - .L_3415)
.L_3415:
        /*0004*/ 	.word	0x00000082


	//----- nvinfo : EIATTR_KPARAM_INFO
	.align		4
.L_3416:
        /*0008*/ 	.byte	0x04, 0x17
        /*000a*/ 	.short	(.L_3418 - .L_3417)
.L_3417:
        /*000c*/ 	.word	0x00000000
        /*0010*/ 	.short	0x0001
        /*0012*/ 	.short	0x0008
        /*0014*/ 	.byte	0x00, 0xf0, 0xe1, 0x06


	//----- nvinfo : EIATTR_KPARAM_INFO
	.align		4
.L_3418:
        /*0018*/ 	.byte	0x04, 0x17
        /*001a*/ 	.short	(.L_3420 - .L_3419)
.L_3419:
        /*001c*/ 	.word	0x00000000
        /*0020*/ 	.short	0x0000
        /*0022*/ 	.short	0x0000
        /*0024*/ 	.byte	0x00, 0xf0, 0x11, 0x00


	//----- nvinfo : EIATTR_SPARSE_MMA_MASK
	.align		4
.L_3420:
        /*0028*/ 	.byte	0x03, 0x50
        /*002a*/ 	.short	0x0000


	//----- nvinfo : EIATTR_MAXREG_COUNT
	.align		4
        /*002c*/ 	.byte	0x03, 0x1b
        /*002e*/ 	.short	0x0080


	//----- nvinfo : EIATTR_EXTERNS
	.align		4
        /*0030*/ 	.byte	0x04, 0x0f
        /*0032*/ 	.short	(.L_3422 - .L_3421)


	//   ....[0]....
	.align		4
.L_3421:
        /*0034*/ 	.word	index@(__assertfail)


	//----- nvinfo : EIATTR_MERCURY_ISA_VERSION
	.align		4
.L_3422:
        /*0038*/ 	.byte	0x03, 0x5f
        /*003a*/ 	.short	0x0101


	//----- nvinfo : EIATTR_SYSCALL_OFFSETS
	.align		4
        /*003c*/ 	.byte	0x04, 0x46
        /*003e*/ 	.short	(.L_3424 - .L_3423)


	//   ....[0]....
.L_3423:
        /*0040*/ 	.word	0x00002090


	//   ....[1]....
        /*0044*/ 	.word	0x00004160


	//   ....[2]....
        /*0048*/ 	.word	0x00006220


	//   ....[3]....
        /*004c*/ 	.word	0x000082d0


	//----- nvinfo : EIATTR_EXIT_INSTR_OFFSETS
	.align		4
.L_3424:
        /*0050*/ 	.byte	0x04, 0x1c
        /*0052*/ 	.short	(.L_3426 - .L_3425)


	//   ....[0]....
.L_3425:
        /*0054*/ 	.word	0x000062d0


	//   ....[1]....
        /*0058*/ 	.word	0x00007540


	//   ....[2]....
        /*005c*/ 	.word	0x00007570


	//   ....[3]....
        /*0060*/ 	.word	0x00007600


	//   ....[4]....
        /*0064*/ 	.word	0x00007630


	//   ....[5]....
        /*0068*/ 	.word	0x00007660


	//   ....[6]....
        /*006c*/ 	.word	0x00007700


	//   ....[7]....
        /*0070*/ 	.word	0x00007750


	//   ....[8]....
        /*0074*/ 	.word	0x00007800


	//   ....[9]....
        /*0078*/ 	.word	0x00007860


	//   ....[10]....
        /*007c*/ 	.word	0x000078a0


	//   ....[11]....
        /*0080*/ 	.word	0x00007980


	//   ....[12]....
        /*0084*/ 	.word	0x000079d0


	//   ....[13]....
        /*0088*/ 	.word	0x00007b50


	//   ....[14]....
        /*008c*/ 	.word	0x00007ca0


	//   ....[15]....
        /*0090*/ 	.word	0x00007cf0


	//   ....[16]....
        /*0094*/ 	.word	0x00007da0


	//   ....[17]....
        /*0098*/ 	.word	0x00007f10


	//   ....[18]....
        /*009c*/ 	.word	0x00008080


	//   ....[19]....
        /*00a0*/ 	.word	0x000081d0


	//   ....[20]....
        /*00a4*/ 	.word	0x000082e0


	//   ....[21]....
        /*00a8*/ 	.word	0x00008310


	//   ....[22]....
        /*00ac*/ 	.word	0x00008340


	//----- nvinfo : EIATTR_MAX_THREADS
	.align		4
.L_3426:
        /*00b0*/ 	.byte	0x04, 0x05
        /*00b2*/ 	.short	(.L_3428 - .L_3427)
.L_3427:
        /*00b4*/ 	.word	0x00000080
        /*00b8*/ 	.word	0x00000001
        /*00bc*/ 	.word	0x00000001


	//----- nvinfo : EIATTR_CRS_STACK_SIZE
	.align		4
.L_3428:
        /*00c0*/ 	.byte	0x04, 0x1e
        /*00c2*/ 	.short	(.L_3430 - .L_3429)
.L_3429:
        /*00c4*/ 	.word	0x00000000


	//----- nvinfo : EIATTR_CBANK_PARAM_SIZE
	.align		4
.L_3430:
        /*00c8*/ 	.byte	0x03, 0x19
        /*00ca*/ 	.short	0x01c0


	//----- nvinfo : EIATTR_PARAM_CBANK
	.align		4
        /*00cc*/ 	.byte	0x04, 0x0a
        /*00ce*/ 	.short	(.L_3432 - .L_3431)
	.align		4
.L_3431:
        /*00d0*/ 	.word	index@(.nv.constant0._ZN2at6native18elementwise_kernelILi128ELi4EZNS0_15gpu_kernel_implINS0_11FillFunctorIlEEEEvRNS_18TensorIteratorBaseERKT_EUliE_EEviT1_)
        /*00d4*/ 	.short	0x0210
        /*00d6*/ 	.short	0x01c0


	//----- nvinfo : EIATTR_SW_WAR
	.align		4
.L_3432:
        /*00d8*/ 	.byte	0x04, 0x36
        /*00da*/ 	.short	(.L_3434 - .L_3433)
.L_3433:
        /*00dc*/ 	.word	0x00000008
.L_3434:


//--------------------- .nv.info._ZN2at6native27unrolled_elementwise_kernelINS0_11FillFunctorIlEESt5arrayIPcLm1EELi4E23TrivialOffsetCalculatorILi0EjES7_ILi1EjENS0_6memory12LoadWithCastILi0EEENSA_13StoreWithCastILi1EEEEEviT_T0_T2_T3_T4_T5_ --------------------------
	.section	.nv.info._ZN2at6native27unrolled_elementwise_kernelINS0_11FillFunctorIlEESt5arrayIPcLm1EELi4E23TrivialOffsetCalculatorILi0EjES7_ILi1EjENS0_6memory12LoadWithCastILi0EEENSA_13StoreWithCastILi1EEEEEviT_T0_T2_T3_T4_T5_,"",@"SHT_CUDA_INFO"
	.sectionflags	@""
	.align	4


	//----- nvinfo : EIATTR_CUDA_API_VERSION
	.align		4
        /*0000*/ 	.byte	0x04, 0x37
        /*0002*/ 	.short	(.L_3436 - .L_3435)
.L_3435:
        /*0004*/ 	.word	0x00000082


	//----- nvinfo : EIATTR_KPARAM_INFO
	.align		4
.L_3436:
        /*0008*/ 	.byte	0x04, 0x17
        /*000a*/ 	.short	(.L_3438 - .L_3437)
.L_3437:
        /*000c*/ 	.word	0x00000000
        /*0010*/ 	.short	0x0006
        /*0012*/ 	.short	0x0024
        /*0014*/ 	.byte	0x00, 0xf0, 0x21, 0x00


	//----- nvinfo : EIATTR_KPARAM_INFO
	.align		4
.L_3438:
        /*0018*/ 	.byte	0x04, 0x17
        /*001a*/ 	.short	(.L_3440 - .L_3439)
.L_3439:
        /*001c*/ 	.word	0x00000000
        /*0020*/ 	.short	0x0005
        /*0022*/ 	.short	0x001c
        /*0024*/ 	.byte	0x00, 0xf0, 0x21, 0x00


	//----- nvinfo : EIATTR_KPARAM_INFO
	.align		4
.L_3440:
        /*0028*/ 	.byte	0x04, 0x17
        /*002a*/ 	.short	(.L_3442 - .L_3441)
.L_3441:
        /*002c*/ 	.word	0x00000000
        /*0030*/ 	.short	0x0004
        /*0032*/ 	.short	0x0019
        /*0034*/ 	.byte	0x00, 0xf0, 0x05, 0x00


	//----- nvinfo : EIATTR_KPARAM_INFO
	.align		4
.L_3442:
        /*0038*/ 	.byte	0x04, 0x17
        /*003a*/ 	.short	(.L_3444 - .L_3443)
.L_3443:
        /*003c*/ 	.word	0x00000000
        /*0040*/ 	.short	0x0003
        /*0042*/ 	.short	0x0018
        /*0044*/ 	.byte	0x00, 0xf0, 0x05, 0x00


	//----- nvinfo : EIATTR_KPARAM_INFO
	.align		4
.L_3444:
        /*0048*/ 	.byte	0x04, 0x17
        /*004a*/ 	.short	(.L_3446 - .L_3445)
.L_3445:
        /*004c*/ 	.word	0x00000000
        /*0050*/ 	.short	0x0002
        /*0052*/ 	.short	0x0010
        /*0054*/ 	.byte	0x00, 0xf0, 0x21, 0x00


	//----- nvinfo : EIATTR_KPARAM_INFO
	.align		4
.L_3446:
        /*0058*/ 	.byte	0x04, 0x17
        /*005a*/ 	.short	(.L_3448 - .L_3447)
.L_3447:
        /*005c*/ 	.word	0x00000000
        /*0060*/ 	.short	0x0001
        /*0062*/ 	.short	0x0008
        /*0064*/ 	.byte	0x00, 0xf0, 0x21, 0x00


	//----- nvinfo : EIATTR_KPARAM_INFO
	.align		4
.L_3448:
        /*0068*/ 	.byte	0x04, 0x17
        /*006a*/ 	.short	(.L_3450 - .L_3449)
.L_3449:
        /*006c*/ 	.word	0x00000000
        /*0070*/ 	.short	0x0000
        /*0072*/ 	.short	0x0000
        /*0074*/ 	.byte	0x00, 0xf0, 0x11, 0x00


	//----- nvinfo : EIATTR_SPARSE_MMA_MASK
	.align		4
.L_3450:
        /*0078*/ 	.byte	0x03, 0x50
        /*007a*/ 	.short	0x0000


	//----- nvinfo : EIATTR_MAXREG_COUNT
	.align		4
        /*007c*/ 	.byte	0x03, 0x1b
        /*007e*/ 	.short	0x00ff


	//----- nvinfo : EIATTR_EXTERNS
	.align		4
        /*0080*/ 	.byte	0x04, 0x0f
        /*0082*/ 	.short	(.L_3452 - .L_3451)


	//   ....[0]....
	.align		4
.L_3451:
        /*0084*/ 	.word	index@(__assertfail)


	//----- nvinfo : EIATTR_MERCURY_ISA_VERSION
	.align		4
.L_3452:
        /*0088*/ 	.byte	0x03, 0x5f
        /*008a*/ 	.short	0x0101


	//----- nvinfo : EIATTR_SYSCALL_OFFSETS
	.align		4
        /*008c*/ 	.byte	0x04, 0x46
        /*008e*/ 	.short	(.L_3454 - .L_3453)


	//   ....[0]....
.L_3453:
        /*0090*/ 	.word	0x00000f80


	//   ....[1]....
        /*0094*/ 	.word	0x00001f00


	//   ....[2]....
        /*0098*/ 	.word	0x00002e70


	//   ....[3]....
        /*009c*/ 	.word	0x00003de0


	//----- nvinfo : EIATTR_EXIT_INSTR_OFFSETS
	.align		4
.L_3454:
        /*00a0*/ 	.byte	0x04, 0x1c
        /*00a2*/ 	.short	(.L_3456 - .L_3455)


	//   ....[0]....
.L_3455:
        /*00a4*/ 	.word	0x00002f10


	//   ....[1]....
        /*00a8*/ 	.word	0x00003050


	//   ....[2]....
        /*00ac*/ 	.word	0x00003080


	//   ....[3]....
        /*00b0*/ 	.word	0x00003110


	//   ....[4]....
        /*00b4*/ 	.word	0x00003140


	//   ....[5]....
        /*00b8*/ 	.word	0x00003170


	//   ....[6]....
        /*00bc*/ 	.word	0x00003210


	//   ....[7]....
        /*00c0*/ 	.word	0x00003260


	//   ....[8]....
        /*00c4*/ 	.word	0x00003310


	//   ....[9]....
        /*00c8*/ 	.word	0x00003370


	//   ....[10]....
        /*00cc*/ 	.word	0x000033b0


	//   ....[11]....
        /*00d0*/ 	.word	0x00003490


	//   ....[12]....
        /*00d4*/ 	.word	0x000034e0


	//   ....[13]....
        /*00d8*/ 	.word	0x00003660


	//   ....[14]....
        /*00dc*/ 	.word	0x000037b0


	//   ....[15]....
        /*00e0*/ 	.word	0x00003800


	//   ....[16]....
        /*00e4*/ 	.word	0x000038b0


	//   ....[17]....
        /*00e8*/ 	.word	0x00003a20


	//   ....[18]....
        /*00ec*/ 	.word	0x00003b90


	//   ....[19]....
        /*00f0*/ 	.word	0x00003ce0


	//   ....[20]....
        /*00f4*/ 	.word	0x00003df0


	//   ....[21]....
        /*00f8*/ 	.word	0x00003e20


	//   ....[22]....
        /*00fc*/ 	.word	0x00003e50


	//----- nvinfo : EIATTR_MAX_THREADS
	.align		4
.L_3456:
        /*0100*/ 	.byte	0x04, 0x05
        /*0102*/ 	.short	(.L_3458 - .L_3457)
.L_3457:
        /*0104*/ 	.word	0x00000080
        /*0108*/ 	.word	0x00000001
        /*010c*/ 	.word	0x00000001


	//----- nvinfo : EIATTR_CRS_STACK_SIZE
	.align		4
.L_3458:
        /*0110*/ 	.byte	0x04, 0x1e
        /*0112*/ 	.short	(.L_3460 - .L_3459)
.L_3459:
        /*0114*/ 	.word	0x00000000


	//----- nvinfo : EIATTR_CBANK_PARAM_SIZE
	.align		4
.L_3460:
        /*0118*/ 	.byte	0x03, 0x19
        /*011a*/ 	.short	0x002c


	//----- nvinfo : EIATTR_PARAM_CBANK
	.align		4
        /*011c*/ 	.byte	0x04, 0x0a
        /*011e*/ 	.short	(.L_3462 - .L_3461)
	.align		4
.L_3461:
        /*0120*/ 	.word	index@(.nv.constant0._ZN2at6native27unrolled_elementwise_kernelINS0_11FillFunctorIlEESt5arrayIPcLm1EELi4E23TrivialOffsetCalculatorILi0EjES7_ILi1EjENS0_6memory12LoadWithCastILi0EEENSA_13StoreWithCastILi1EEEEEviT_T0_T2_T3_T4_T5_)
        /*0124*/ 	.short	0x0210
        /*0126*/ 	.short	0x002c


	//----- nvinfo : EIATTR_SW_WAR
	.align		4
.L_3462:
        /*0128*/ 	.byte	0x04, 0x36
        /*012a*/ 	.short	(.L_3464 - .L_3463)
.L_3463:
        /*012c*/ 	.word	0x00000008
.L_3464:


//--------------------- .nv.info._ZN2at6native18elementwise_kernelILi128ELi2EZNS0_22gpu_kernel_impl_nocastINS0_11FillFunctorIlEEEEvRNS_18TensorIteratorBaseERKT_EUliE_EEviT1_ --------------------------
	.section	.nv.info._ZN2at6native18elementwise_kernelILi128ELi2EZNS0_22gpu_kernel_impl_nocastINS0_11FillFunctorIlEEEEvRNS_18TensorIteratorBaseERKT_EUliE_EEviT1_,"",@"SHT_CUDA_INFO"
	.sectionflags	@""
	.align	4


	//----- nvinfo : EIATTR_CUDA_API_VERSION
	.align		4
        /*0000*/ 	.byte	0x04, 0x37
        /*0002*/ 	.short	(.L_3466 - .L_3465)
.L_3465:
        /*0004*/ 	.word	0x00000082


	//----- nvinfo : EIATTR_KPARAM_INFO
	.align		4
.L_3466:
        /*0008*/ 	.byte	0x04, 0x17
        /*000a*/ 	.short	(.L_3468 - .L_3467)
.L_3467:
        /*000c*/ 	.word	0x00000000
        /*0010*/ 	.short	0x0001
        /*0012*/ 	.short	0x0008
        /*0014*/ 	.byte	0x00, 0xf0, 0xc1, 0x06


	//----- nvinfo : EIATTR_KPARAM_INFO
	.align		4
.L_3468:
        /*0018*/ 	.byte	0x04, 0x17
        /*001a*/ 	.short	(.L_3470 - .L_3469)
.L_3469:
        /*001c*/ 	.word	0x00000000
        /*0020*/ 	.short	0x0000
        /*0022*/ 	.short	0x0000
        /*0024*/ 	.byte	0x00, 0xf0, 0x11, 0x00


	//----- nvinfo : EIATTR_SPARSE_MMA_MASK
	.align		4
.L_3470:
        /*0028*/ 	.byte	0x03, 0x50
        /*002a*/ 	.short	0x0000


	//----- nvinfo : EIATTR_MAXREG_COUNT
	.align		4
        /*002c*/ 	.byte	0x03, 0x1b
        /*002e*/ 	.short	0x0080


	//----- nvinfo : EIATTR_MERCURY_ISA_VERSION
	.align		4
        /*0030*/ 	.byte	0x03, 0x5f
        /*0032*/ 	.short	0x0101


	//----- nvinfo : EIATTR_EXIT_INSTR_OFFSETS
	.align		4
        /*0034*/ 	.byte	0x04, 0x1c
        /*0036*/ 	.short	(.L_3472 - .L_3471)


	//   ....[0]....
.L_3471:
        /*0038*/ 	.word	0x00001250


	//   ....[1]....
        /*003c*/ 	.word	0x000023c0


	//   ....[2]....
        /*0040*/ 	.word	0x00002440


	//   ....[3]....
        /*0044*/ 	.word	0x00002480


	//----- nvinfo : EIATTR_MAX_THREADS
	.align		4
.L_3472:
        /*0048*/ 	.byte	0x04, 0x05
        /*004a*/ 	.short	(.L_3474 - .L_3473)
.L_3473:
        /*004c*/ 	.word	0x00000080
        /*0050*/ 	.word	0x00000001
        /*0054*/ 	.word	0x00000001


	//----- nvinfo : EIATTR_CRS_STACK_SIZE
	.align		4
.L_3474:
        /*0058*/ 	.byte	0x04, 0x1e
        /*005a*/ 	.short	(.L_3476 - .L_3475)
.L_3475:
        /*005c*/ 	.word	0x00000000


	//----- nvinfo : EIATTR_CBANK_PARAM_SIZE
	.align		4
.L_3476:
        /*0060*/ 	.byte	0x03, 0x19
        /*0062*/ 	.short	0x01b8


	//----- nvinfo : EIATTR_PARAM_CBANK
	.align		4
        /*0064*/ 	.byte	0x04, 0x0a
        /*0066*/ 	.short	(.L_3478 - .L_3477)
	.align		4
.L_3477:
        /*0068*/ 	.word	index@(.nv.constant0._ZN2at6native18elementwise_kernelILi128ELi2EZNS0_22gpu_kernel_impl_nocastINS0_11FillFunctorIlEEEEvRNS_18TensorIteratorBaseERKT_EUliE_EEviT1_)
        /*006c*/ 	.short	0x0210
        /*006e*/ 	.short	0x01b8


	//----- nvinfo : EIATTR_SW_WAR
	.align		4
.L_3478:
        /*0070*/ 	.byte	0x04, 0x36
        /*0072*/ 	.short	(.L_3480 - .L_3479)
.L_3479:
        /*0074*/ 	.word	0x00000008
.L_3480:


//--------------------- .nv.info._ZN2at6native27unrolled_elementwise_kernelINS0_11FillFunctorIlEESt5arrayIPcLm1EELi4E23TrivialOffsetCalculatorILi0EjES7_ILi1EjENS0_6memory15LoadWithoutCastENSA_16StoreWithoutCastEEEviT_T0_T2_T3_T4_T5_ --------------------------
	.section	.nv.info._ZN2at6native27unrolled_elementwise_kernelINS0_11FillFunctorIlEESt5arrayIPcLm1EELi4E23TrivialOffsetCalculatorILi0EjES7_ILi1EjENS0_6memory15LoadWithoutCastENSA_16StoreWithoutCastEEEviT_T0_T2_T3_T4_T5_,"",@"SHT_CUDA_INFO"
	.sectionflags	@""
	.align	4


	//----- nvinfo : EIATTR_CUDA_API_VERSION
	.align		4
        /*0000*/ 	.byte	0x04, 0x37
        /*0002*/ 	.short	(.L_3482 - .L_3481)
.L_3481:
        /*0004*/ 	.word	0x00000082


	//----- nvinfo : EIATTR_KPARAM_INFO
	.align		4
.L_3482:
        /*0008*/ 	.byte	0x04, 0x17
        /*000a*/ 	.short	(.L_3484 - .L_3483)
.L_3483:
        /*000c*/ 	.word	0x00000000
        /*0010*/ 	.short	0x0006
        /*0012*/ 	.short	0x001b
        /*0014*/ 	.byte	0x00, 0xf0, 0x05, 0x00


	//----- nvinfo : EIATTR_KPARAM_INFO
	.align		4
.L_3484:
        /*0018*/ 	.byte	0x04, 0x17
        /*001a*/ 	.short	(.L_3486 - .L_3485)
.L_3485:
        /*001c*/ 	.word	0x00000000
        /*0020*/ 	.short	0x0005
        /*0022*/ 	.short	0x001a
        /*0024*/ 	.byte	0x00, 0xf0, 0x05, 0x00


	//----- nvinfo : EIATTR_KPARAM_INFO
	.align		4
.L_3486:
        /*0028*/ 	.byte	0x04, 0x17
        /*002a*/ 	.short	(.L_3488 - .L_3487)
.L_3487:
        /*002c*/ 	.word	0x00000000
        /*0030*/ 	.short	0x0004
        /*0032*/ 	.short	0x0019
        /*0034*/ 	.byte	0x00, 0xf0, 0x05, 0x00


	//----- nvinfo : EIATTR_KPARAM_INFO
	.align		4
.L_3488:
        /*0038*/ 	.byte	0x04, 0x17
        /*003a*/ 	.short	(.L_3490 - .L_3489)
.L_3489:
        /*003c*/ 	.word	0x00000000
        /*0040*/ 	.short	0x0003
        /*0042*/ 	.short	0x0018
        /*0044*/ 	.byte	0x00, 0xf0, 0x05, 0x00


	//----- nvinfo : EIATTR_KPARAM_INFO
	.align		4
.L_3490:
        /*0048*/ 	.byte	0x04, 0x17
        /*004a*/ 	.short	(.L_3492 - .L_3491)
.L_3491:
        /*004c*/ 	.word	0x00000000
        /*0050*/ 	.short	0x0002
        /*0052*/ 	.short	0x0010
        /*0054*/ 	.byte	0x00, 0xf0, 0x21, 0x00


	//----- nvinfo : EIATTR_KPARAM_INFO
	.align		4
.L_3492:
        /*0058*/ 	.byte	0x04, 0x17
        /*005a*/ 	.short	(.L_3494 - .L_3493)
.L_3493:
        /*005c*/ 	.word	0x00000000
        /*0060*/ 	.short	0x0001
        /*0062*/ 	.short	0x0008
        /*0064*/ 	.byte	0x00, 0xf0, 0x21, 0x00


	//----- nvinfo : EIATTR_KPARAM_INFO
	.align		4
.L_3494:
        /*0068*/ 	.byte	0x04, 0x17
        /*006a*/ 	.short	(.L_3496 - .L_3495)
.L_3495:
        /*006c*/ 	.word	0x00000000
        /*0070*/ 	.short	0x0000
        /*0072*/ 	.short	0x0000
        /*0074*/ 	.byte	0x00, 0xf0, 0x11, 0x00


	//----- nvinfo : EIATTR_SPARSE_MMA_MASK
	.align		4
.L_3496:
        /*0078*/ 	.byte	0x03, 0x50
        /*007a*/ 	.short	0x0000


	//----- nvinfo : EIATTR_MAXREG_COUNT
	.align		4
        /*007c*/ 	.byte	0x03, 0x1b
        /*007e*/ 	.short	0x00ff


	//----- nvinfo : EIATTR_MERCURY_ISA_VERSION
	.align		4
        /*0080*/ 	.byte	0x03, 0x5f
        /*0082*/ 	.short	0x0101


	//----- nvinfo : EIATTR_EXIT_INSTR_OFFSETS
	.align		4
        /*0084*/ 	.byte	0x04, 0x1c
        /*0086*/ 	.short	(.L_3498 - .L_3497)


	//   ....[0]....
.L_3497:
        /*0088*/ 	.word	0x000001e0


	//   ....[1]....
        /*008c*/ 	.word	0x00000240


	//----- nvinfo : EIATTR_MAX_THREADS
	.align		4
.L_3498:
        /*0090*/ 	.byte	0x04, 0x05
        /*0092*/ 	.short	(.L_3500 - .L_3499)
.L_3499:
        /*0094*/ 	.word	0x00000080
        /*0098*/ 	.word	0x00000001
        /*009c*/ 	.word	0x00000001


	//----- nvinfo : EIATTR_CRS_STACK_SIZE
	.align		4
.L_3500:
        /*00a0*/ 	.byte	0x04, 0x1e
        /*00a2*/ 	.short	(.L_3502 - .L_3501)
.L_3501:
        /*00a4*/ 	.word	0x00000000


	//----- nvinfo : EIATTR_CBANK_PARAM_SIZE
	.align		4
.L_3502:
        /*00a8*/ 	.byte	0x03, 0x19
        /*00aa*/ 	.short	0x001c


	//----- nvinfo : EIATTR_PARAM_CBANK
	.align		4
        /*00ac*/ 	.byte	0x04, 0x0a
        /*00ae*/ 	.short	(.L_3504 - .L_3503)
	.align		4
.L_3503:
        /*00b0*/ 	.word	index@(.nv.constant0._ZN2at6native27unrolled_elementwise_kernelINS0_11FillFunctorIlEESt5arrayIPcLm1EELi4E23TrivialOffsetCalculatorILi0EjES7_ILi1EjENS0_6memory15LoadWithoutCastENSA_16StoreWithoutCastEEEviT_T0_T2_T3_T4_T5_)
        /*00b4*/ 	.short	0x0210
        /*00b6*/ 	.short	0x001c


	//----- nvinfo : EIATTR_SW_WAR
	.align		4
.L_3504:
        /*00b8*/ 	.byte	0x04, 0x36
        /*00ba*/ 	.short	(.L_3506 - .L_3505)
.L_3505:
        /*00bc*/ 	.word	0x00000008
.L_3506:


//--------------------- .nv.info._ZN2at6native29vectorized_elementwise_kernelILi2ENS0_11FillFunctorIlEESt5arrayIPcLm1EEEEviT0_T1_ --------------------------
	.section	.nv.info._ZN2at6native29vectorized_elementwise_kernelILi2ENS0_11FillFunctorIlEESt5arrayIPcLm1EEEEviT0_T1_,"",@"SHT_CUDA_INFO"
	.sectionflags	@""
	.align	4


	//----- nvinfo : EIATTR_CUDA_API_VERSION
	.align		4
        /*0000*/ 	.byte	0x04, 0x37
        /*0002*/ 	.short	(.L_3508 - .L_3507)
.L_3507:
        /*0004*/ 	.word	0x00000082


	//----- nvinfo : EIATTR_KPARAM_INFO
	.align		4
.L_3508:
        /*0008*/ 	.byte	0x04, 0x17
        /*000a*/ 	.short	(.L_3510 - .L_3509)
.L_3509:
        /*000c*/ 	.word	0x00000000
        /*0010*/ 	.short	0x0002
        /*0012*/ 	.short	0x0010
        /*0014*/ 	.byte	0x00, 0xf0, 0x21, 0x00


	//----- nvinfo : EIATTR_KPARAM_INFO
	.align		4
.L_3510:
        /*0018*/ 	.byte	0x04, 0x17
        /*001a*/ 	.short	(.L_3512 - .L_3511)
.L_3511:
        /*001c*/ 	.word	0x00000000
        /*0020*/ 	.short	0x0001
        /*0022*/ 	.short	0x0008
        /*0024*/ 	.byte	0x00, 0xf0, 0x21, 0x00


	//----- nvinfo : EIATTR_KPARAM_INFO
	.align		4
.L_3512:
        /*0028*/ 	.byte	0x04, 0x17
        /*002a*/ 	.short	(.L_3514 - .L_3513)
.L_3513:
        /*002c*/ 	.word	0x00000000
        /*0030*/ 	.short	0x0000
        /*0032*/ 	.short	0x0000
        /*0034*/ 	.byte	0x00, 0xf0, 0x11, 0x00


	//----- nvinfo : EIATTR_SPARSE_MMA_MASK
	.align		4
.L_3514:
        /*0038*/ 	.byte	0x03, 0x50
        /*003a*/ 	.short	0x0000


	//----- nvinfo : EIATTR_MAXREG_COUNT
	.align		4
        /*003c*/ 	.byte	0x03, 0x1b
        /*003e*/ 	.short	0x00ff


	//----- nvinfo : EIATTR_MERCURY_ISA_VERSION
	.align		4
        /*0040*/ 	.byte	0x03, 0x5f
        /*0042*/ 	.short	0x0101


	//----- nvinfo : EIATTR_EXIT_INSTR_OFFSETS
	.align		4
        /*0044*/ 	.byte	0x04, 0x1c
        /*0046*/ 	.short	(.L_3516 - .L_3515)


	//   ....[0]....
.L_3515:
        /*0048*/ 	.word	0x000001f0


	//   ....[1]....
        /*004c*/ 	.word	0x000005f0


	//   ....[2]....
        /*0050*/ 	.word	0x00000650


	//----- nvinfo : EIATTR_MAX_THREADS
	.align		4
.L_3516:
        /*0054*/ 	.byte	0x04, 0x05
        /*0056*/ 	.short	(.L_3518 - .L_3517)
.L_3517:
        /*0058*/ 	.word	0x00000080
        /*005c*/ 	.word	0x00000001
        /*0060*/ 	.word	0x00000001


	//----- nvinfo : EIATTR_CRS_STACK_SIZE
	.align		4
.L_3518:
        /*0064*/ 	.byte	0x04, 0x1e
        /*0066*/ 	.short	(.L_3520 - .L_3519)
.L_3519:
        /*0068*/ 	.word	0x00000000


	//----- nvinfo : EIATTR_CBANK_PARAM_SIZE
	.align		4
.L_3520:
        /*006c*/ 	.byte	0x03, 0x19
        /*006e*/ 	.short	0x0018


	//----- nvinfo : EIATTR_PARAM_CBANK
	.align		4
        /*0070*/ 	.byte	0x04, 0x0a
        /*0072*/ 	.short	(.L_3522 - .L_3521)
	.align		4
.L_3521:
        /*0074*/ 	.word	index@(.nv.constant0._ZN2at6native29vectorized_elementwise_kernelILi2ENS0_11FillFunctorIlEESt5arrayIPcLm1EEEEviT0_T1_)
        /*0078*/ 	.short	0x0210
        /*007a*/ 	.short	0x0018


	//----- nvinfo : EIATTR_SW_WAR
	.align		4
.L_3522:
        /*007c*/ 	.byte	0x04, 0x36
        /*007e*/ 	.short	(.L_3524 - .L_3523)
.L_3523:
        /*0080*/ 	.word	0x00000008
.L_3524:


//--------------------- .nv.info._ZN2at6native29vectorized_elementwise_kernelILi4ENS0_11FillFunctorIlEESt5arrayIPcLm1EEEEviT0_T1_ --------------------------
	.section	.nv.info._ZN2at6native29vectorized_elementwise_kernelILi4ENS0_11FillFunctorIlEESt5arrayIPcLm1EEEEviT0_T1_,"",@"SHT_CUDA_INFO"
	.sectionflags	@""
	.align	4


	//----- nvinfo : EIATTR_CUDA_API_VERSION
	.align		4
        /*0000*/ 	.byte	0x04, 0x37
        /*0002*/ 	.short	(.L_3526 - .L_3525)
.L_3525:
        /*0004*/ 	.word	0x00000082


	//----- nvinfo : EIATTR_KPARAM_INFO
	.align		4
.L_3526:
        /*0008*/ 	.byte	0x04, 0x17
        /*000a*/ 	.short	(.L_3528 - .L_3527)
.L_3527:
        /*000c*/ 	.word	0x00000000
        /*0010*/ 	.short	0x0002
        /*0012*/ 	.short	0x0010
        /*0014*/ 	.byte	0x00, 0xf0, 0x21, 0x00


	//----- nvinfo : EIATTR_KPARAM_INFO
	.align		4
.L_3528:
        /*0018*/ 	.byte	0x04, 0x17
        /*001a*/ 	.short	(.L_3530 - .L_3529)
.L_3529:
        /*001c*/ 	.word	0x00000000
        /*0020*/ 	.short	0x0001
        /*0022*/ 	.short	0x0008
        /*0024*/ 	.byte	0x00, 0xf0, 0x21, 0x00


	//----- nvinfo : EIATTR_KPARAM_INFO
	.align		4
.L_3530:
        /*0028*/ 	.byte	0x04, 0x17
        /*002a*/ 	.short	(.L_3532 - .L_3531)
.L_3531:
        /*002c*/ 	.word	0x00000000
        /*0030*/ 	.short	0x0000
        /*0032*/ 	.short	0x0000
        /*0034*/ 	.byte	0x00, 0xf0, 0x11, 0x00


	//----- nvinfo : EIATTR_SPARSE_MMA_MASK
	.align		4
.L_3532:
        /*0038*/ 	.byte	0x03, 0x50
        /*003a*/ 	.short	0x0000


	//----- nvinfo : EIATTR_MAXREG_COUNT
	.align		4
        /*003c*/ 	.byte	0x03, 0x1b
        /*003e*/ 	.short	0x00ff


	//----- nvinfo : EIATTR_MERCURY_ISA_VERSION
	.align		4
        /*0040*/ 	.byte	0x03, 0x5f
        /*0042*/ 	.short	0x0101


	//----- nvinfo : EIATTR_EXIT_INSTR_OFFSETS
	.align		4
        /*0044*/ 	.byte	0x04, 0x1c
        /*0046*/ 	.short	(.L_3534 - .L_3533)


	//   ....[0]....
.L_3533:
        /*0048*/ 	.word	0x000001f0


	//   ....[1]....
        /*004c*/ 	.word	0x000005f0


	//   ....[2]....
        /*0050*/ 	.word	0x00000650


	//----- nvinfo : EIATTR_MAX_THREADS
	.align		4
.L_3534:
        /*0054*/ 	.byte	0x04, 0x05
        /*0056*/ 	.short	(.L_3536 - .L_3535)
.L_3535:
        /*0058*/ 	.word	0x00000080
        /*005c*/ 	.word	0x00000001
        /*0060*/ 	.word	0x00000001


	//----- nvinfo : EIATTR_CRS_STACK_SIZE
	.align		4
.L_3536:
        /*0064*/ 	.byte	0x04, 0x1e
        /*0066*/ 	.short	(.L_3538 - .L_3537)
.L_3537:
        /*0068*/ 	.word	0x00000000


	//----- nvinfo : EIATTR_CBANK_PARAM_SIZE
	.align		4
.L_3538:
        /*006c*/ 	.byte	0x03, 0x19
        /*006e*/ 	.short	0x0018


	//----- nvinfo : EIATTR_PARAM_CBANK
	.align		4
        /*0070*/ 	.byte	0x04, 0x0a
        /*0072*/ 	.short	(.L_3540 - .L_3539)
	.align		4
.L_3539:
        /*0074*/ 	.word	index@(.nv.constant0._ZN2at6native29vectorized_elementwise_kernelILi4ENS0_11FillFunctorIlEESt5arrayIPcLm1EEEEviT0_T1_)
        /*0078*/ 	.short	0x0210
        /*007a*/ 	.short	0x0018


	//----- nvinfo : EIATTR_SW_WAR
	.align		4
.L_3540:
        /*007c*/ 	.byte	0x04, 0x36
        /*007e*/ 	.short	(.L_3542 - .L_3541)
.L_3541:
        /*0080*/ 	.word	0x00000008
.L_3542:


//--------------------- .nv.info._ZN2at6native29vectorized_elementwise_kernelILi8ENS0_11FillFunctorIlEESt5arrayIPcLm1EEEEviT0_T1_ --------------------------
	.section	.nv.info._ZN2at6native29vectorized_elementwise_kernelILi8ENS0_11FillFunctorIlEESt5arrayIPcLm1EEEEviT0_T1_,"",@"SHT_CUDA_INFO"
	.sectionflags	@""
	.align	4


	//----- nvinfo : EIATTR_CUDA_API_VERSION
	.align		4
        /*0000*/ 	.byte	0x04, 0x37
        /*0002*/ 	.short	(.L_3544 - .L_3543)
.L_3543:
        /*0004*/ 	.word	0x00000082


	//----- nvinfo : EIATTR_KPARAM_INFO
	.align		4
.L_3544:
        /*0008*/ 	.byte	0x04, 0x17
        /*000a*/ 	.short	(.L_3546 - .L_3545)
.L_3545:
        /*000c*/ 	.word	0x00000000
        /*0010*/ 	.short	0x0002
        /*0012*/ 	.short	0x0010
        /*0014*/ 	.byte	0x00, 0xf0, 0x21, 0x00


	//----- nvinfo : EIATTR_KPARAM_INFO
	.align		4
.L_3546:
        /*0018*/ 	.byte	0x04, 0x17
        /*001a*/ 	.short	(.L_3548 - .L_3547)
.L_3547:
        /*001c*/ 	.word	0x00000000
        /*0020*/ 	.short	0x0001
        /*0022*/ 	.short	0x0008
        /*0024*/ 	.byte	0x00, 0xf0, 0x21, 0x00


	//----- nvinfo : EIATTR_KPARAM_INFO
	.align		4
.L_3548:
        /*0028*/ 	.byte	0x04, 0x17
        /*002a*/ 	.short	(.L_3550 - .L_3549)
.L_3549:
        /*002c*/ 	.word	0x00000000
        /*0030*/ 	.short	0x0000
        /*0032*/ 	.short	0x0000
        /*0034*/ 	.byte	0x00, 0xf0, 0x11, 0x00


	//----- nvinfo : EIATTR_SPARSE_MMA_MASK
	.align		4
.L_3550:
        /*0038*/ 	.byte	0x03, 0x50
        /*003a*/ 	.short	0x0000


	//----- nvinfo : EIATTR_MAXREG_COUNT
	.align		4
        /*003c*/ 	.byte	0x03, 0x1b
        /*003e*/ 	.short	0x00ff


	//----- nvinfo : EIATTR_MERCURY_ISA_VERSION
	.align		4
        /*0040*/ 	.byte	0x03, 0x5f
        /*0042*/ 	.short	0x0101


	//----- nvinfo : EIATTR_EXIT_INSTR_OFFSETS
	.align		4
        /*0044*/ 	.byte	0x04, 0x1c
        /*0046*/ 	.short	(.L_3552 - .L_3551)


	//   ....[0]....
.L_3551:
        /*0048*/ 	.word	0x000001f0


	//   ....[1]....
        /*004c*/ 	.word	0x000005f0


	//   ....[2]....
        /*0050*/ 	.word	0x00000650


	//----- nvinfo : EIATTR_MAX_THREADS
	.align		4
.L_3552:
        /*0054*/ 	.byte	0x04, 0x05
        /*0056*/ 	.short	(.L_3554 - .L_3553)
.L_3553:
        /*0058*/ 	.word	0x00000080
        /*005c*/ 	.word	0x00000001
        /*0060*/ 	.word	0x00000001


	//----- nvinfo : EIATTR_CRS_STACK_SIZE
	.align		4
.L_3554:
        /*0064*/ 	.byte	0x04, 0x1e
        /*0066*/ 	.short	(.L_3556 - .L_3555)
.L_3555:
        /*0068*/ 	.word	0x00000000


	//----- nvinfo : EIATTR_CBANK_PARAM_SIZE
	.align		4
.L_3556:
        /*006c*/ 	.byte	0x03, 0x19
        /*006e*/ 	.short	0x0018


	//----- nvinfo : EIATTR_PARAM_CBANK
	.align		4
        /*0070*/ 	.byte	0x04, 0x0a
        /*0072*/ 	.short	(.L_3558 - .L_3557)
	.align		4
.L_3557:
        /*0074*/ 	.word	index@(.nv.constant0._ZN2at6native29vectorized_elementwise_kernelILi8ENS0_11FillFunctorIlEESt5arrayIPcLm1EEEEviT0_T1_)
        /*0078*/ 	.short	0x0210
        /*007a*/ 	.short	0x0018


	//----- nvinfo : EIATTR_SW_WAR
	.align		4
.L_3558:
        /*007c*/ 	.byte	0x04, 0x36
        /*007e*/ 	.short	(.L_3560 - .L_3559)
.L_3559:
        /*0080*/ 	.word	0x00000008
.L_3560:


//--------------------- .nv.info._ZN2at6native18elementwise_kernelILi128ELi4EZNS0_15gpu_kernel_implINS0_11FillFunctorIiEEEEvRNS_18TensorIteratorBaseERKT_EUliE_EEviT1_ --------------------------
	.section	.nv.info._ZN2at6native18elementwise_kernelILi128ELi4EZNS0_15gpu_kernel_implINS0_11FillFunctorIiEEEEvRNS_18TensorIteratorBaseERKT_EUliE_EEviT1_,"",@"SHT_CUDA_INFO"
	.sectionflags	@""
	.align	4


	//----- nvinfo : EIATTR_CUDA_API_VERSION
	.align		4
        /*0000*/ 	.byte	0x04, 0x37
        /*0002*/ 	.short	(.L_3562 - .L_3561)
.L_3561:
        /*0004*/ 	.word	0x00000082


	//----- nvinfo : EIATTR_KPARAM_INFO
	.align		4
.L_3562:
        /*0008*/ 	.byte	0x04, 0x17
        /*000a*/ 	.short	(.L_3564 - .L_3563)
.L_3563:
        /*000c*/ 	.word	0x00000000
        /*0010*/ 	.short	0x0001
        /*0012*/ 	.short	0x0008
        /*0014*/ 	.byte	0x00, 0xf0, 0xc1, 0x06


	//----- nvinfo : EIATTR_KPARAM_INFO
	.align		4
.L_3564:
        /*0018*/ 	.byte	0x04, 0x17
        /*001a*/ 	.short	(.L_3566 - .L_3565)
.L_3565:
        /*001c*/ 	.word	0x00000000
        /*0020*/ 	.short	0x0000
        /*0022*/ 	.short	0x0000
        /*0024*/ 	.byte	0x00, 0xf0, 0x11, 0x00


	//----- nvinfo : EIATTR_SPARSE_MMA_MASK
	.align		4
.L_3566:
        /*0028*/ 	.byte	0x03, 0x50
        /*002a*/ 	.short	0x0000


	//----- nvinfo : EIATTR_MAXREG_COUNT
	.align		4
        /*002c*/ 	.byte	0x03, 0x1b
        /*002e*/ 	.short	0x0080


	//----- nvinfo : EIATTR_EXTERNS
	.align		4
        /*0030*/ 	.byte	0x04, 0x0f
        /*0032*/ 	.short	(.L_3568 - .L_3567)


	//   ....[0]....
	.align		4
.L_3567:
        /*0034*/ 	.word	index@(__assertfail)


	//----- nvinfo : EIATTR_MERCURY_ISA_VERSION
	.align		4
.L_3568:
        /*0038*/ 	.byte	0x03, 0x5f
        /*003a*/ 	.short	0x0101


	//----- nvinfo : EIATTR_SYSCALL_OFFSETS
	.align		4
        /*003c*/ 	.byte	0x04, 0x46
        /*003e*/ 	.short	(.L_3570 - .L_3569)


	//   ....[0]....
.L_3569:
        /*0040*/ 	.word	0x000020b0


	//   ....[1]....
        /*0044*/ 	.word	0x000041d0


	//   ....[2]....
        /*0048*/ 	.word	0x000062e0


	//   ....[3]....
        /*004c*/ 	.word	0x000083e0


	//----- nvinfo : EIATTR_EXIT_INSTR_OFFSETS
	.align		4
.L_3570:
        /*0050*/ 	.byte	0x04, 0x1c
        /*0052*/ 	.short	(.L_3572 - .L_3571)


	//   ....[0]....
.L_3571:
        /*0054*/ 	.word	0x000063c0


	//   ....[1]....
        /*0058*/ 	.word	0x00007630


	//   ....[2]....
        /*005c*/ 	.word	0x00007660


	//   ....[3]....
        /*0060*/ 	.word	0x00007720


	//   ....[4]....
        /*0064*/ 	.word	0x00007750


	//   ....[5]....
        /*0068*/ 	.word	0x00007780


	//   ....[6]....
        /*006c*/ 	.word	0x00007820


	//   ....[7]....
        /*0070*/ 	.word	0x00007870


	//   ....[8]....
        /*0074*/ 	.word	0x00007920


	//   ....[9]....
        /*0078*/ 	.word	0x00007980


	//   ....[10]....
        /*007c*/ 	.word	0x000079c0


	//   ....[11]....
        /*0080*/ 	.word	0x00007a90


	//   ....[12]....
        /*0084*/ 	.word	0x00007ae0


	//   ....[13]....
        /*0088*/ 	.word	0x00007c60


	//   ....[14]....
        /*008c*/ 	.word	0x00007db0


	//   ....[15]....
        /*0090*/ 	.word	0x00007e00


	//   ....[16]....
        /*0094*/ 	.word	0x00007eb0


	//   ....[17]....
        /*0098*/ 	.word	0x00008020


	//   ....[18]....
        /*009c*/ 	.word	0x00008190


	//   ....[19]....
        /*00a0*/ 	.word	0x000082e0


	//   ....[20]....
        /*00a4*/ 	.word	0x000083f0


	//   ....[21]....
        /*00a8*/ 	.word	0x00008450


	//   ....[22]....
        /*00ac*/ 	.word	0x00008480


	//----- nvinfo : EIATTR_MAX_THREADS
	.align		4
.L_3572:
        /*00b0*/ 	.byte	0x04, 0x05
        /*00b2*/ 	.short	(.L_3574 - .L_3573)
.L_3573:
        /*00b4*/ 	.word	0x00000080
        /*00b8*/ 	.word	0x00000001
        /*00bc*/ 	.word	0x00000001


	//----- nvinfo : EIATTR_CRS_STACK_SIZE
	.align		4
.L_3574:
        /*00c0*/ 	.byte	0x04, 0x1e
        /*00c2*/ 	.short	(.L_3576 - .L_3575)
.L_3575:
        /*00c4*/ 	.word	0x00000000


	//----- nvinfo : EIATTR_CBANK_PARAM_SIZE
	.align		4
.L_3576:
        /*00c8*/ 	.byte	0x03, 0x19
        /*00ca*/ 	.short	0x01b8


	//----- nvinfo : EIATTR_PARAM_CBANK
	.align		4
        /*00cc*/ 	.byte	0x04, 0x0a
        /*00ce*/ 	.short	(.L_3578 - .L_3577)
	.align		4
.L_3577:
        /*00d0*/ 	.word	index@(.nv.constant0._ZN2at6native18elementwise_kernelILi128ELi4EZNS0_15gpu_kernel_implINS0_11FillFunctorIiEEEEvRNS_18TensorIteratorBaseERKT_EUliE_EEviT1_)
        /*00d4*/ 	.short	0x0210
        /*00d6*/ 	.short	0x01b8


	//----- nvinfo : EIATTR_SW_WAR
	.align		4
.L_3578:
        /*00d8*/ 	.byte	0x04, 0x36
        /*00da*/ 	.short	(.L_3580 - .L_3579)
.L_3579:
        /*00dc*/ 	.word	0x00000008
.L_3580:


//--------------------- .nv.info._ZN2at6native27unrolled_elementwise_kernelINS0_11FillFunctorIiEESt5arrayIPcLm1EELi4E23TrivialOffsetCalculatorILi0EjES7_ILi1EjENS0_6memory12LoadWithCastILi0EEENSA_13StoreWithCastILi1EEEEEviT_T0_T2_T3_T4_T5_ --------------------------
	.section	.nv.info._ZN2at6native27unrolled_elementwise_kernelINS0_11FillFunctorIiEESt5arrayIPcLm1EELi4E23TrivialOffsetCalculatorILi0EjES7_ILi1EjENS0_6memory12LoadWithCastILi0EEENSA_13StoreWithCastILi1EEEEEviT_T0_T2_T3_T4_T5_,"",@"SHT_CUDA_INFO"
	.sectionflags	@""
	.align	4


	//----- nvinfo : EIATTR_CUDA_API_VERSION
	.align		4
        /*0000*/ 	.byte	0x04, 0x37
        /*0002*/ 	.short	(.L_3582 - .L_3581)
.L_3581:
        /*0004*/ 	.word	0x00000082


	//----- nvinfo : EIATTR_KPARAM_INFO
	.align		4
.L_3582:
        /*0008*/ 	.byte	0x04, 0x17
        /*000a*/ 	.short	(.L_3584 - .L_3583)
.L_3583:
        /*000c*/ 	.word	0x00000000
        /*0010*/ 	.short	0x0006
        /*0012*/ 	.short	0x001c
        /*0014*/ 	.byte	0x00, 0xf0, 0x21, 0x00


	//----- nvinfo : EIATTR_KPARAM_INFO
	.align		4
.L_3584:
        /*0018*/ 	.byte	0x04, 0x17
        /*001a*/ 	.short	(.L_3586 - .L_3585)
.L_3585:
        /*001c*/ 	.word	0x00000000
        /*0020*/ 	.short	0x0005
        /*0022*/ 	.short	0x0014
        /*0024*/ 	.byte	0x00, 0xf0, 0x21, 0x00


	//----- nvinfo : EIATTR_KPARAM_INFO
	.align		4
.L_3586:
        /*0028*/ 	.byte	0x04, 0x17
        /*002a*/ 	.short	(.L_3588 - .L_3587)
.L_3587:
        /*002c*/ 	.word	0x00000000
        /*0030*/ 	.short	0x0004
        /*0032*/ 	.short	0x0011
        /*0034*/ 	.byte	0x00, 0xf0, 0x05, 0x00


	//----- nvinfo : EIATTR_KPARAM_INFO
	.align		4
.L_3588:
        /*0038*/ 	.byte	0x04, 0x17
        /*003a*/ 	.short	(.L_3590 - .L_3589)
.L_3589:
        /*003c*/ 	.word	0x00000000
        /*0040*/ 	.short	0x0003
        /*0042*/ 	.short	0x0010
        /*0044*/ 	.byte	0x00, 0xf0, 0x05, 0x00


	//----- nvinfo : EIATTR_KPARAM_INFO
	.align		4
.L_3590:
        /*0048*/ 	.byte	0x04, 0x17
        /*004a*/ 	.short	(.L_3592 - .L_3591)
.L_3591:
        /*004c*/ 	.word	0x00000000
        /*0050*/ 	.short	0x0002
        /*0052*/ 	.short	0x0008
        /*0054*/ 	.byte	0x00, 0xf0, 0x21, 0x00


	//----- nvinfo : EIATTR_KPARAM_INFO
	.align		4
.L_3592:
        /*0058*/ 	.byte	0x04, 0x17
        /*005a*/ 	.short	(.L_3594 - .L_3593)
.L_3593:
        /*005c*/ 	.word	0x00000000
        /*0060*/ 	.short	0x0001
        /*0062*/ 	.short	0x0004
        /*0064*/ 	.byte	0x00, 0xf0, 0x11, 0x00


	//----- nvinfo : EIATTR_KPARAM_INFO
	.align		4
.L_3594:
        /*0068*/ 	.byte	0x04, 0x17
        /*006a*/ 	.short	(.L_3596 - .L_3595)
.L_3595:
        /*006c*/ 	.word	0x00000000
        /*0070*/ 	.short	0x0000
        /*0072*/ 	.short	0x0000
        /*0074*/ 	.byte	0x00, 0xf0, 0x11, 0x00


	//----- nvinfo : EIATTR_SPARSE_MMA_MASK
	.align		4
.L_3596:
        /*0078*/ 	.byte	0x03, 0x50
        /*007a*/ 	.short	0x0000


	//----- nvinfo : EIATTR_MAXREG_COUNT
	.align		4
        /*007c*/ 	.byte	0x03, 0x1b
        /*007e*/ 	.short	0x00ff


	//----- nvinfo : EIATTR_EXTERNS
	.align		4
        /*0080*/ 	.byte	0x04, 0x0f
        /*0082*/ 	.short	(.L_3598 - .L_3597)


	//   ....[0]....
	.align		4
.L_3597:
        /*0084*/ 	.word	index@(__assertfail)


	//----- nvinfo : EIATTR_MERCURY_ISA_VERSION
	.align		4
.L_3598:
        /*0088*/ 	.byte	0x03, 0x5f
        /*008a*/ 	.short	0x0101


	//----- nvinfo : EIATTR_SYSCALL_OFFSETS
	.align		4
        /*008c*/ 	.byte	0x04, 0x46
        /*008e*/ 	.short	(.L_3600 - .L_3599)


	//   ....[0]....
.L_3599:
        /*0090*/ 	.word	0x00000fa0


	//   ....[1]....
        /*0094*/ 	.word	0x00001f70


	//   ....[2]....
        /*0098*/ 	.word	0x00002f30


	//   ....[3]....
        /*009c*/ 	.word	0x00003ef0


	//----- nvinfo : EIATTR_EXIT_INSTR_OFFSETS
	.align		4
.L_3600:
        /*00a0*/ 	.byte	0x04, 0x1c
        /*00a2*/ 	.short	(.L_3602 - .L_3601)


	//   ....[0]....
.L_3601:
        /*00a4*/ 	.word	0x00003000


	//   ....[1]....
        /*00a8*/ 	.word	0x00003140


	//   ....[2]....
        /*00ac*/ 	.word	0x00003170


	//   ....[3]....
        /*00b0*/ 	.word	0x00003230


	//   ....[4]....
        /*00b4*/ 	.word	0x00003260


	//   ....[5]....
        /*00b8*/ 	.word	0x00003290


	//   ....[6]....
        /*00bc*/ 	.word	0x00003330


	//   ....[7]....
        /*00c0*/ 	.word	0x00003380


	//   ....[8]....
        /*00c4*/ 	.word	0x00003430


	//   ....[9]....
        /*00c8*/ 	.word	0x00003490


	//   ....[10]....
        /*00cc*/ 	.word	0x000034d0


	//   ....[11]....
        /*00d0*/ 	.word	0x000035a0


	//   ....[12]....
        /*00d4*/ 	.word	0x000035f0


	//   ....[13]....
        /*00d8*/ 	.word	0x00003770


	//   ....[14]....
        /*00dc*/ 	.word	0x000038c0


	//   ....[15]....
        /*00e0*/ 	.word	0x00003910


	//   ....[16]....
        /*00e4*/ 	.word	0x000039c0


	//   ....[17]....
        /*00e8*/ 	.word	0x00003b30


	//   ....[18]....
        /*00ec*/ 	.word	0x00003ca0


	//   ....[19]....
        /*00f0*/ 	.word	0x00003df0


	//   ....[20]....
        /*00f4*/ 	.word	0x00003f00


	//   ....[21]....
        /*00f8*/ 	.word	0x00003f60


	//   ....[22]....
        /*00fc*/ 	.word	0x00003f90


	//----- nvinfo : EIATTR_MAX_THREADS
	.align		4
.L_3602:
        /*0100*/ 	.byte	0x04, 0x05
        /*0102*/ 	.short	(.L_3604 - .L_3603)
.L_3603:
        /*0104*/ 	.word	0x00000080
        /*0108*/ 	.word	0x00000001
        /*010c*/ 	.word	0x00000001


	//----- nvinfo : EIATTR_CRS_STACK_SIZE
	.align		4
.L_3604:
        /*0110*/ 	.byte	0x04, 0x1e
        /*0112*/ 	.short	(.L_3606 - .L_3605)
.L_3605:
        /*0114*/ 	.word	0x00000000


	//----- nvinfo : EIATTR_CBANK_PARAM_SIZE
	.align		4
.L_3606:
        /*0118*/ 	.byte	0x03, 0x19
        /*011a*/ 	.short	0x0024


	//----- nvinfo : EIATTR_PARAM_CBANK
	.align		4
        /*011c*/ 	.byte	0x04, 0x0a
        /*011e*/ 	.short	(.L_3608 - .L_3607)
	.align		4
.L_3607:
        /*0120*/ 	.word	index@(.nv.constant0._ZN2at6native27unrolled_elementwise_kernelINS0_11FillFunctorIiEESt5arrayIPcLm1EELi4E23TrivialOffsetCalculatorILi0EjES7_ILi1EjENS0_6memory12LoadWithCastILi0EEENSA_13StoreWithCastILi1EEEEEviT_T0_T2_T3_T4_T5_)
        /*0124*/ 	.short	0x0210
        /*0126*/ 	.short	0x0024


	//----- nvinfo : EIATTR_SW_WAR
	.align		4
.L_3608:
        /*0128*/ 	.byte	0x04, 0x36
        /*012a*/ 	.short	(.L_3610 - .L_3609)
.L_3609:
        /*012c*/ 	.word	0x00000008
.L_3610:


//--------------------- .nv.info._ZN2at6native18elementwise_kernelILi128ELi2EZNS0_22gpu_kernel_impl_nocastINS0_11FillFunctorIiEEEEvRNS_18TensorIteratorBaseERKT_EUliE_EEviT1_ --------------------------
	.section	.nv.info._ZN2at6native18elementwise_kernelILi128ELi2EZNS0_22gpu_kernel_impl_nocastINS0_11FillFunctorIiEEEEvRNS_18TensorIteratorBaseERKT_EUliE_EEviT1_,"",@"SHT_CUDA_INFO"
	.sectionflags	@""
	.align	4


	//----- nvinfo : EIATTR_CUDA_API_VERSION
	.align		4
        /*0000*/ 	.byte	0x04, 0x37
        /*0002*/ 	.short	(.L_3612 - .L_3611)
.L_3611:
        /*0004*/ 	.word	0x00000082


	//----- nvinfo : EIATTR_KPARAM_INFO
	.align		4
.L_3612:
        /*0008*/ 	.byte	0x04, 0x17
        /*000a*/ 	.short	(.L_3614 - .L_3613)
.L_3613:
        /*000c*/ 	.word	0x00000000
        /*0010*/ 	.short	0x0001
        /*0012*/ 	.short	0x0008
        /*0014*/ 	.byte	0x00, 0xf0, 0xc1, 0x06


	//----- nvinfo : EIATTR_KPARAM_INFO
	.align		4
.L_3614:
        /*0018*/ 	.byte	0x04, 0x17
        /*001a*/ 	.short	(.L_3616 - .L_3615)
.L_3615:
        /*001c*/ 	.word	0x00000000
        /*0020*/ 	.short	0x0000
        /*0022*/ 	.short	0x0000
        /*0024*/ 	.byte	0x00, 0xf0, 0x11, 0x00


	//----- nvinfo : EIATTR_SPARSE_MMA_MASK
	.align		4
.L_3616:
        /*0028*/ 	.byte	0x03, 0x50
        /*002a*/ 	.short	0x0000


	//----- nvinfo : EIATTR_MAXREG_COUNT
	.align		4
        /*002c*/ 	.byte	0x03, 0x1b
        /*002e*/ 	.short	0x0080


	//----- nvinfo : EIATTR_MERCURY_ISA_VERSION
	.align		4
        /*0030*/ 	.byte	0x03, 0x5f
        /*0032*/ 	.short	0x0101


	//----- nvinfo : EIATTR_EXIT_INSTR_OFFSETS
	.align		4
        /*0034*/ 	.byte	0x04, 0x1c
        /*0036*/ 	.short	(.L_3618 - .L_3617)


	//   ....[0]....
.L_3617:
        /*0038*/ 	.word	0x00001250


	//   ....[1]....
        /*003c*/ 	.word	0x000023c0


	//   ....[2]....
        /*0040*/ 	.word	0x00002440


	//   ....[3]....
        /*0044*/ 	.word	0x00002480


	//----- nvinfo : EIATTR_MAX_THREADS
	.align		4
.L_3618:
        /*0048*/ 	.byte	0x04, 0x05
        /*004a*/ 	.short	(.L_3620 - .L_3619)
.L_3619:
        /*004c*/ 	.word	0x00000080
        /*0050*/ 	.word	0x00000001
        /*0054*/ 	.word	0x00000001


	//----- nvinfo : EIATTR_CRS_STACK_SIZE
	.align		4
.L_3620:
        /*0058*/ 	.byte	0x04, 0x1e
        /*005a*/ 	.short	(.L_3622 - .L_3621)
.L_3621:
        /*005c*/ 	.word	0x00000000


	//----- nvinfo : EIATTR_CBANK_PARAM_SIZE
	.align		4
.L_3622:
        /*0060*/ 	.byte	0x03, 0x19
        /*0062*/ 	.short	0x01b8


	//----- nvinfo : EIATTR_PARAM_CBANK
	.align		4
        /*0064*/ 	.byte	0x04, 0x0a
        /*0066*/ 	.short	(.L_3624 - .L_3623)
	.align		4
.L_3623:
        /*0068*/ 	.word	index@(.nv.constant0._ZN2at6native18elementwise_kernelILi128ELi2EZNS0_22gpu_kernel_impl_nocastINS0_11FillFunctorIiEEEEvRNS_18TensorIteratorBaseERKT_EUliE_EEviT1_)
        /*006c*/ 	.short	0x0210
        /*006e*/ 	.short	0x01b8


	//----- nvinfo : EIATTR_SW_WAR
	.align		4
.L_3624:
        /*0070*/ 	.byte	0x04, 0x36
        /*0072*/ 	.short	(.L_3626 - .L_3625)
.L_3625:
        /*0074*/ 	.word	0x00000008
.L_3626:


//--------------------- .nv.info._ZN2at6native27unrolled_elementwise_kernelINS0_11FillFunctorIiEESt5arrayIPcLm1EELi4E23TrivialOffsetCalculatorILi0EjES7_ILi1EjENS0_6memory15LoadWithoutCastENSA_16StoreWithoutCastEEEviT_T0_T2_T3_T4_T5_ --------------------------
	.section	.nv.info._ZN2at6native27unrolled_elementwise_kernelINS0_11FillFunctorIiEESt5arrayIPcLm1EELi4E23TrivialOffsetCalculatorILi0EjES7_ILi1EjENS0_6memory15LoadWithoutCastENSA_16StoreWithoutCastEEEviT_T0_T2_T3_T4_T5_,"",@"SHT_CUDA_INFO"
	.sectionflags	@""
	.align	4


	//----- nvinfo : EIATTR_CUDA_API_VERSION
	.align		4
        /*0000*/ 	.byte	0x04, 0x37
        /*0002*/ 	.short	(.L_3628 - .L_3627)
.L_3627:
        /*0004*/ 	.word	0x00000082


	//----- nvinfo : EIATTR_KPARAM_INFO
	.align		4
.L_3628:
        /*0008*/ 	.byte	0x04, 0x17
        /*000a*/ 	.short	(.L_3630 - .L_3629)
.L_3629:
        /*000c*/ 	.word	0x00000000
        /*0010*/ 	.short	0x0006
        /*0012*/ 	.short	0x0013
        /*0014*/ 	.byte	0x00, 0xf0, 0x05, 0x00


	//----- nvinfo : EIATTR_KPARAM_INFO
	.align		4
.L_3630:
        /*0018*/ 	.byte	0x04, 0x17
        /*001a*/ 	.short	(.L_3632 - .L_3631)
.L_3631:
        /*001c*/ 	.word	0x00000000
        /*0020*/ 	.short	0x0005
        /*0022*/ 	.short	0x0012
        /*0024*/ 	.byte	0x00, 0xf0, 0x05, 0x00


	//----- nvinfo : EIATTR_KPARAM_INFO
	.align		4
.L_3632:
        /*0028*/ 	.byte	0x04, 0x17
        /*002a*/ 	.short	(.L_3634 - .L_3633)
.L_3633:
        /*002c*/ 	.word	0x00000000
        /*0030*/ 	.short	0x0004
        /*0032*/ 	.short	0x0011
        /*0034*/ 	.byte	0x00, 0xf0, 0x05, 0x00


	//----- nvinfo : EIATTR_KPARAM_INFO
	.align		4
.L_3634:
        /*0038*/ 	.byte	0x04, 0x17
        /*003a*/ 	.short	(.L_3636 - .L_3635)
.L_3635:
        /*003c*/ 	.word	0x00000000
        /*0040*/ 	.short	0x0003
        /*0042*/ 	.short	0x0010
        /*0044*/ 	.byte	0x00, 0xf0, 0x05, 0x00


	//----- nvinfo : EIATTR_KPARAM_INFO
	.align		4
.L_3636:
        /*0048*/ 	.byte	0x04, 0x17
        /*004a*/ 	.short	(.L_3638 - .L_3637)
.L_3637:
        /*004c*/ 	.word	0x00000000
        /*0050*/ 	.short	0x0002
        /*0052*/ 	.short	0x0008
        /*0054*/ 	.byte	0x00, 0xf0, 0x21, 0x00


	//----- nvinfo : EIATTR_KPARAM_INFO
	.align		4
.L_3638:
        /*0058*/ 	.byte	0x04, 0x17
        /*005a*/ 	.short	(.L_3640 - .L_3639)
.L_3639:
        /*005c*/ 	.word	0x00000000
        /*0060*/ 	.short	0x0001
        /*0062*/ 	.short	0x0004
        /*0064*/ 	.byte	0x00, 0xf0, 0x11, 0x00


	//----- nvinfo : EIATTR_KPARAM_INFO
	.align		4
.L_3640:
        /*0068*/ 	.byte	0x04, 0x17
        /*006a*/ 	.short	(.L_3642 - .L_3641)
.L_3641:
        /*006c*/ 	.word	0x00000000
        /*0070*/ 	.short	0x0000
        /*0072*/ 	.short	0x0000
        /*0074*/ 	.byte	0x00, 0xf0, 0x11, 0x00


	//----- nvinfo : EIATTR_SPARSE_MMA_MASK
	.align		4
.L_3642:
        /*0078*/ 	.byte	0x03, 0x50
        /*007a*/ 	.short	0x0000


	//----- nvinfo : EIATTR_MAXREG_COUNT
	.align		4
        /*007c*/ 	.byte	0x03, 0x1b
        /*007e*/ 	.short	0x00ff


	//----- nvinfo : EIATTR_MERCURY_ISA_VERSION
	.align		4
        /*0080*/ 	.byte	0x03, 0x5f
        /*0082*/ 	.short	0x0101


	//----- nvinfo : EIATTR_EXIT_INSTR_OFFSETS
	.align		4
        /*0084*/ 	.byte	0x04, 0x1c
        /*0086*/ 	.short	(.L_3644 - .L_3643)


	//   ....[0]....
.L_3643:
        /*0088*/ 	.word	0x000001e0


	//   ....[1]....
        /*008c*/ 	.word	0x00000240


	//----- nvinfo : EIATTR_MAX_THREADS
	.align		4
.L_3644:
        /*0090*/ 	.byte	0x04, 0x05
        /*0092*/ 	.short	(.L_3646 - .L_3645)
.L_3645:
        /*0094*/ 	.word	0x00000080
        /*0098*/ 	.word	0x00000001
        /*009c*/ 	.word	0x00000001


	//----- nvinfo : EIATTR_CRS_STACK_SIZE
	.align		4
.L_3646:
        /*00a0*/ 	.byte	0x04, 0x1e
        /*00a2*/ 	.short	(.L_3648 - .L_3647)
.L_3647:
        /*00a4*/ 	.word	0x00000000


	//----- nvinfo : EIATTR_CBANK_PARAM_SIZE
	.align		4
.L_3648:
        /*00a8*/ 	.byte	0x03, 0x19
        /*00aa*/ 	.short	0x0014


	//----- nvinfo : EIATTR_PARAM_CBANK
	.align		4
        /*00ac*/ 	.byte	0x04, 0x0a
        /*00ae*/ 	.short	(.L_3650 - .L_3649)
	.align		4
.L_3649:
        /*00b0*/ 	.word	index@(.nv.constant0._ZN2at6native27unrolled_elementwise_kernelINS0_11FillFunctorIiEESt5arrayIPcLm1EELi4E23TrivialOffsetCalculatorILi0EjES7_ILi1EjENS0_6memory15LoadWithoutCastENSA_16StoreWithoutCastEEEviT_T0_T2_T3_T4_T5_)
        /*00b4*/ 	.short	0x0210
        /*00b6*/ 	.short	0x0014


	//----- nvinfo : EIATTR_SW_WAR
	.align		4
.L_3650:
        /*00b8*/ 	.byte	0x04, 0x36
        /*00ba*/ 	.short	(.L_3652 - .L_3651)
.L_3651:
        /*00bc*/ 	.word	0x00000008
.L_3652:


//--------------------- .nv.info._ZN2at6native29vectorized_elementwise_kernelILi2ENS0_11FillFunctorIiEESt5arrayIPcLm1EEEEviT0_T1_ --------------------------
	.section	.nv.info._ZN2at6native29vectorized_elementwise_kernelILi2ENS0_11FillFunctorIiEESt5arrayIPcLm1EEEEviT0_T1_,"",@"SHT_CUDA_INFO"
	.sectionflags	@""
	.align	4


	//----- nvinfo : EIATTR_CUDA_API_VERSION
	.align		4
        /*0000*/ 	.byte	0x04, 0x37
        /*0002*/ 	.short	(.L_3654 - .L_3653)
.L_3653:
        /*0004*/ 	.word	0x00000082


	//----- nvinfo : EIATTR_KPARAM_INFO
	.align		4
.L_3654:
        /*0008*/ 	.byte	0x04, 0x17
        /*000a*/ 	.short	(.L_3656 - .L_3655)
.L_3655:
        /*000c*/ 	.word	0x00000000
        /*0010*/ 	.short	0x0002
        /*0012*/ 	.short	0x0008
        /*0014*/ 	.byte	0x00, 0xf0, 0x21, 0x00


	//----- nvinfo : EIATTR_KPARAM_INFO
	.align		4
.L_3656:
        /*0018*/ 	.byte	0x04, 0x17
        /*001a*/ 	.short	(.L_3658 - .L_3657)
.L_3657:
        /*001c*/ 	.word	0x00000000
        /*0020*/ 	.short	0x0001
        /*0022*/ 	.short	0x0004
        /*0024*/ 	.byte	0x00, 0xf0, 0x11, 0x00


	//----- nvinfo : EIATTR_KPARAM_INFO
	.align		4
.L_3658:
        /*0028*/ 	.byte	0x04, 0x17
        /*002a*/ 	.short	(.L_3660 - .L_3659)
.L_3659:
        /*002c*/ 	.word	0x00000000
        /*0030*/ 	.short	0x0000
        /*0032*/ 	.short	0x0000
        /*0034*/ 	.byte	0x00, 0xf0, 0x11, 0x00


	//----- nvinfo : EIATTR_SPARSE_MMA_MASK
	.align		4
.L_3660:
        /*0038*/ 	.byte	0x03, 0x50
        /*003a*/ 	.short	0x0000


	//----- nvinfo : EIATTR_MAXREG_COUNT
	.align		4
        /*003c*/ 	.byte	0x03, 0x1b
        /*003e*/ 	.short	0x00ff


	//----- nvinfo : EIATTR_MERCURY_ISA_VERSION
	.align		4
        /*0040*/ 	.byte	0x03, 0x5f
        /*0042*/ 	.short	0x0101


	//----- nvinfo : EIATTR_EXIT_INSTR_OFFSETS
	.align		4
        /*0044*/ 	.byte	0x04, 0x1c
        /*0046*/ 	.short	(.L_3662 - .L_3661)


	//   ....[0]....
.L_3661:
        /*0048*/ 	.word	0x00000180


	//   ....[1]....
        /*004c*/ 	.word	0x00000580


	//   ....[2]....
        /*0050*/ 	.word	0x000005e0


	//----- nvinfo : EIATTR_MAX_THREADS
	.align		4
.L_3662:
        /*0054*/ 	.byte	0x04, 0x05
        /*0056*/ 	.short	(.L_3664 - .L_3663)
.L_3663:
        /*0058*/ 	.word	0x00000080
        /*005c*/ 	.word	0x00000001
        /*0060*/ 	.word	0x00000001


	//----- nvinfo : EIATTR_CRS_STACK_SIZE
	.align		4
.L_3664:
        /*0064*/ 	.byte	0x04, 0x1e
        /*0066*/ 	.short	(.L_3666 - .L_3665)
.L_3665:
        /*0068*/ 	.word	0x00000000


	//----- nvinfo : EIATTR_CBANK_PARAM_SIZE
	.align		4
.L_3666:
        /*006c*/ 	.byte	0x03, 0x19
        /*006e*/ 	.short	0x0010


	//----- nvinfo : EIATTR_PARAM_CBANK
	.align		4
        /*0070*/ 	.byte	0x04, 0x0a
        /*0072*/ 	.short	(.L_3668 - .L_3667)
	.align		4
.L_3667:
        /*0074*/ 	.word	index@(.nv.constant0._ZN2at6native29vectorized_elementwise_kernelILi2ENS0_11FillFunctorIiEESt5arrayIPcLm1EEEEviT0_T1_)
        /*0078*/ 	.short	0x0210
        /*007a*/ 	.short	0x0010


	//----- nvinfo : EIATTR_SW_WAR
	.align		4
.L_3668:
        /*007c*/ 	.byte	0x04, 0x36
        /*007e*/ 	.short	(.L_3670 - .L_3669)
.L_3669:
        /*0080*/ 	.word	0x00000008
.L_3670:


//--------------------- .nv.info._ZN2at6native29vectorized_elementwise_kernelILi4ENS0_11FillFunctorIiEESt5arrayIPcLm1EEEEviT0_T1_ --------------------------
	.section	.nv.info._ZN2at6native29vectorized_elementwise_kernelILi4ENS0_11FillFunctorIiEESt5arrayIPcLm1EEEEviT0_T1_,"",@"SHT_CUDA_INFO"
	.sectionflags	@""
	.align	4


	//----- nvinfo : EIATTR_CUDA_API_VERSION
	.align		4
        /*0000*/ 	.byte	0x04, 0x37
        /*0002*/ 	.short	(.L_3672 - .L_3671)
.L_3671:
        /*0004*/ 	.word	0x00000082


	//----- nvinfo : EIATTR_KPARAM_INFO
	.align		4
.L_3672:
        /*0008*/ 	.byte	0x04, 0x17
        /*000a*/ 	.short	(.L_3674 - .L_3673)
.L_3673:
        /*000c*/ 	.word	0x00000000
        /*0010*/ 	.short	0x0002
        /*0012*/ 	.short	0x0008
        /*0014*/ 	.byte	0x00, 0xf0, 0x21, 0x00


	//----- nvinfo : EIATTR_KPARAM_INFO
	.align		4
.L_3674:
        /*0018*/ 	.byte	0x04, 0x17
        /*001a*/ 	.short	(.L_3676 - .L_3675)
.L_3675:
        /*001c*/ 	.word	0x00000000
        /*0020*/ 	.short	0x0001
        /*0022*/ 	.short	0x0004
        /*0024*/ 	.byte	0x00, 0xf0, 0x11, 0x00


	//----- nvinfo : EIATTR_KPARAM_INFO
	.align		4
.L_3676:
        /*0028*/ 	.byte	0x04, 0x17
        /*002a*/ 	.short	(.L_3678 - .L_3677)
.L_3677:
        /*002c*/ 	.word	0x00000000
        /*0030*/ 	.short	0x0000
        /*0032*/ 	.short	0x0000
        /*0034*/ 	.byte	0x00, 0xf0, 0x11, 0x00


	//----- nvinfo : EIATTR_SPARSE_MMA_MASK
	.align		4
.L_3678:
        /*0038*/ 	.byte	0x03, 0x50
        /*003a*/ 	.short	0x0000


	//----- nvinfo : EIATTR_MAXREG_COUNT
	.align		4
        /*003c*/ 	.byte	0x03, 0x1b
        /*003e*/ 	.short	0x00ff


	//----- nvinfo : EIATTR_MERCURY_ISA_VERSION
	.align		4
        /*0040*/ 	.byte	0x03, 0x5f
        /*0042*/ 	.short	0x0101


	//----- nvinfo : EIATTR_EXIT_INSTR_OFFSETS
	.align		4
        /*0044*/ 	.byte	0x04, 0x1c
        /*0046*/ 	.short	(.L_3680 - .L_3679)


	//   ....[0]....
.L_3679:
        /*0048*/ 	.word	0x00000160


	//   ....[1]....
        /*004c*/ 	.word	0x00000560


	//   ....[2]....
        /*0050*/ 	.word	0x000005c0


	//----- nvinfo : EIATTR_MAX_THREADS
	.align		4
.L_3680:
        /*0054*/ 	.byte	0x04, 0x05
        /*0056*/ 	.short	(.L_3682 - .L_3681)
.L_3681:
        /*0058*/ 	.word	0x00000080
        /*005c*/ 	.word	0x00000001
        /*0060*/ 	.word	0x00000001


	//----- nvinfo : EIATTR_CRS_STACK_SIZE
	.align		4
.L_3682:
        /*0064*/ 	.byte	0x04, 0x1e
        /*0066*/ 	.short	(.L_3684 - .L_3683)
.L_3683:
        /*0068*/ 	.word	0x00000000


	//----- nvinfo : EIATTR_CBANK_PARAM_SIZE
	.align		4
.L_3684:
        /*006c*/ 	.byte	0x03, 0x19
        /*006e*/ 	.short	0x0010


	//----- nvinfo : EIATTR_PARAM_CBANK
	.align		4
        /*0070*/ 	.byte	0x04, 0x0a
        /*0072*/ 	.short	(.L_3686 - .L_3685)
	.align		4
.L_3685:
        /*0074*/ 	.word	index@(.nv.constant0._ZN2at6native29vectorized_elementwise_kernelILi4ENS0_11FillFunctorIiEESt5arrayIPcLm1EEEEviT0_T1_)
        /*0078*/ 	.short	0x0210
        /*007a*/ 	.short	0x0010


	//----- nvinfo : EIATTR_SW_WAR
	.align		4
.L_3686:
        /*007c*/ 	.byte	0x04, 0x36
        /*007e*/ 	.short	(.L_3688 - .L_3687)
.L_3687:
        /*0080*/ 	.word	0x00000008
.L_3688:


//--------------------- .nv.info._ZN2at6native29vectorized_elementwise_kernelILi8ENS0_11FillFunctorIiEESt5arrayIPcLm1EEEEviT0_T1_ --------------------------
	.section	.nv.info._ZN2at6native29vectorized_elementwise_kernelILi8ENS0_11FillFunctorIiEESt5arrayIPcLm1EEEEviT0_T1_,"",@"SHT_CUDA_INFO"
	.sectionflags	@""
	.align	4


	//----- nvinfo : EIATTR_CUDA_API_VERSION
	.align		4
        /*0000*/ 	.byte	0x04, 0x37
        /*0002*/ 	.short	(.L_3690 - .L_3689)
.L_3689:
        /*0004*/ 	.word	0x00000082


	//----- nvinfo : EIATTR_KPARAM_INFO
	.align		4
.L_3690:
        /*0008*/ 	.byte	0x04, 0x17
        /*000a*/ 	.short	(.L_3692 - .L_3691)
.L_3691:
        /*000c*/ 	.word	0x00000000
        /*0010*/ 	.short	0x0002
        /*0012*/ 	.short	0x0008
        /*0014*/ 	.byte	0x00, 0xf0, 0x21, 0x00


	//----- nvinfo : EIATTR_KPARAM_INFO
	.align		4
.L_3692:
        /*0018*/ 	.byte	0x04, 0x17
        /*001a*/ 	.short	(.L_3694 - .L_3693)
.L_3693:
        /*001c*/ 	.word	0x00000000
        /*0020*/ 	.short	0x0001
        /*0022*/ 	.short	0x0004
        /*0024*/ 	.byte	0x00, 0xf0, 0x11, 0x00


	//----- nvinfo : EIATTR_KPARAM_INFO
	.align		4
.L_3694:
        /*0028*/ 	.byte	0x04, 0x17
        /*002a*/ 	.short	(.L_3696 - .L_3695)
.L_3695:
        /*002c*/ 	.word	0x00000000
        /*0030*/ 	.short	0x0000
        /*0032*/ 	.short	0x0000
        /*0034*/ 	.byte	0x00, 0xf0, 0x11, 0x00


	//----- nvinfo : EIATTR_SPARSE_MMA_MASK
	.align		4
.L_3696:
        /*0038*/ 	.byte	0x03, 0x50
        /*003a*/ 	.short	0x0000


	//----- nvinfo : EIATTR_MAXREG_COUNT
	.align		4
        /*003c*/ 	.byte	0x03, 0x1b
        /*003e*/ 	.short	0x00ff


	//----- nvinfo : EIATTR_MERCURY_ISA_VERSION
	.align		4
        /*0040*/ 	.byte	0x03, 0x5f
        /*0042*/ 	.short	0x0101


	//----- nvinfo : EIATTR_EXIT_INSTR_OFFSETS
	.align		4
        /*0044*/ 	.byte	0x04, 0x1c
        /*0046*/ 	.short	(.L_3698 - .L_3697)


	//   ....[0]....
.L_3697:
        /*0048*/ 	.word	0x00000160


	//   ....[1]....
        /*004c*/ 	.word	0x00000560


	//   ....[2]....
        /*0050*/ 	.word	0x000005c0


	//----- nvinfo : EIATTR_MAX_THREADS
	.align		4
.L_3698:
        /*0054*/ 	.byte	0x04, 0x05
        /*0056*/ 	.short	(.L_3700 - .L_3699)
.L_3699:
        /*0058*/ 	.word	0x00000080
        /*005c*/ 	.word	0x00000001
        /*0060*/ 	.word	0x00000001


	//----- nvinfo : EIATTR_CRS_STACK_SIZE
	.align		4
.L_3700:
        /*0064*/ 	.byte	0x04, 0x1e
        /*0066*/ 	.short	(.L_3702 - .L_3701)
.L_3701:
        /*0068*/ 	.word	0x00000000


	//----- nvinfo : EIATTR_CBANK_PARAM_SIZE
	.align		4
.L_3702:
        /*006c*/ 	.byte	0x03, 0x19
        /*006e*/ 	.short	0x0010


	//----- nvinfo : EIATTR_PARAM_CBANK
	.align		4
        /*0070*/ 	.byte	0x04, 0x0a
        /*0072*/ 	.short	(.L_3704 - .L_3703)
	.align		4
.L_3703:
        /*0074*/ 	.word	index@(.nv.constant0._ZN2at6native29vectorized_elementwise_kernelILi8ENS0_11FillFunctorIiEESt5arrayIPcLm1EEEEviT0_T1_)
        /*0078*/ 	.short	0x0210
        /*007a*/ 	.short	0x0010


	//----- nvinfo : EIATTR_SW_WAR
	.align		4
.L_3704:
        /*007c*/ 	.byte	0x04, 0x36
        /*007e*/ 	.short	(.L_3706 - .L_3705)
.L_3705:
        /*0080*/ 	.word	0x00000008
.L_3706:


//--------------------- .nv.info._ZN2at6native18elementwise_kernelILi128ELi4EZNS0_15gpu_kernel_implINS0_11FillFunctorIaEEEEvRNS_18TensorIteratorBaseERKT_EUliE_EEviT1_ --------------------------
	.section	.nv.info._ZN2at6native18elementwise_kernelILi128ELi4EZNS0_15gpu_kernel_implINS0_11FillFunctorIaEEEEvRNS_18TensorIteratorBaseERKT_EUliE_EEviT1_,"",@"SHT_CUDA_INFO"
	.sectionflags	@""
	.align	4


	//----- nvinfo : EIATTR_CUDA_API_VERSION
	.align		4
        /*0000*/ 	.byte	0x04, 0x37
        /*0002*/ 	.short	(.L_3708 - .L_3707)
.L_3707:
        /*0004*/ 	.word	0x00000082


	//----- nvinfo : EIATTR_KPARAM_INFO
	.align		4
.L_3708:
        /*0008*/ 	.byte	0x04, 0x17
        /*000a*/ 	.short	(.L_3710 - .L_3709)
.L_3709:
        /*000c*/ 	.word	0x00000000
        /*0010*/ 	.short	0x0001
        /*0012*/ 	.short	0x0008
        /*0014*/ 	.byte	0x00, 0xf0, 0xc1, 0x06


	//----- nvinfo : EIATTR_KPARAM_INFO
	.align		4
.L_3710:
        /*0018*/ 	.byte	0x04, 0x17
        /*001a*/ 	.short	(.L_3712 - .L_3711)
.L_3711:
        /*001c*/ 	.word	0x00000000
        /*0020*/ 	.short	0x0000
        /*0022*/ 	.short	0x0000
        /*0024*/ 	.byte	0x00, 0xf0, 0x11, 0x00


	//----- nvinfo : EIATTR_SPARSE_MMA_MASK
	.align		4
.L_3712:
        /*0028*/ 	.byte	0x03, 0x50
        /*002a*/ 	.short	0x0000


	//----- nvinfo : EIATTR_MAXREG_COUNT
	.align		4
        /*002c*/ 	.byte	0x03, 0x1b
        /*002e*/ 	.short	0x0080


	//----- nvinfo : EIATTR_EXTERNS
	.align		4
        /*0030*/ 	.byte	0x04, 0x0f
        /*0032*/ 	.short	(.L_3714 - .L_3713)


	//   ....[0]....
	.align		4
.L_3713:
        /*0034*/ 	.word	index@(__assertfail)


	//----- nvinfo : EIATTR_MERCURY_ISA_VERSION
	.align		4
.L_3714:
        /*0038*/ 	.byte	0x03, 0x5f
        /*003a*/ 	.short	0x0101


	//----- nvinfo : EIATTR_SYSCALL_OFFSETS
	.align		4
        /*003c*/ 	.byte	0x04, 0x46
        /*003e*/ 	.short	(.L_3716 - .L_3715)


	//   ....[0]....
.L_3715:
        /*0040*/ 	.word	0x00002010


	//   ....[1]....
        /*0044*/ 	.word	0x00004080


	//   ....[2]....
        /*0048*/ 	.word	0x000060f0


	//   ....[3]....
        /*004c*/ 	.word	0x00008150


	//----- nvinfo : EIATTR_EXIT_INSTR_OFFSETS
	.align		4
.L_3716:
        /*0050*/ 	.byte	0x04, 0x1c
        /*0052*/ 	.short	(.L_3718 - .L_3717)


	//   ....[0]....
.L_3717:
        /*0054*/ 	.word	0x000061c0


	//   ....[1]....
        /*0058*/ 	.word	0x00007430


	//   ....[2]....
        /*005c*/ 	.word	0x00007450


	//   ....[3]....
        /*0060*/ 	.word	0x00007500


	//   ....[4]....
        /*0064*/ 	.word	0x00007530


	//   ....[5]....
        /*0068*/ 	.word	0x00007570


	//   ....[6]....
        /*006c*/ 	.word	0x00007600


	//   ....[7]....
        /*0070*/ 	.word	0x00007640


	//   ....[8]....
        /*0074*/ 	.word	0x000076e0


	//   ....[9]....
        /*0078*/ 	.word	0x00007730


	//   ....[10]....
        /*007c*/ 	.word	0x00007780


	//   ....[11]....
        /*0080*/ 	.word	0x00007840


	//   ....[12]....
        /*0084*/ 	.word	0x000078a0


	//   ....[13]....
        /*0088*/ 	.word	0x00007a10


	//   ....[14]....
        /*008c*/ 	.word	0x00007b50


	//   ....[15]....
        /*0090*/ 	.word	0x00007b90


	//   ....[16]....
        /*0094*/ 	.word	0x00007c50


	//   ....[17]....
        /*0098*/ 	.word	0x00007db0


	//   ....[18]....
        /*009c*/ 	.word	0x00007f10


	//   ....[19]....
        /*00a0*/ 	.word	0x00008050


	//   ....[20]....
        /*00a4*/ 	.word	0x00008160


	//   ....[21]....
        /*00a8*/ 	.word	0x000081b0


	//   ....[22]....
        /*00ac*/ 	.word	0x000081e0


	//----- nvinfo : EIATTR_MAX_THREADS
	.align		4
.L_3718:
        /*00b0*/ 	.byte	0x04, 0x05
        /*00b2*/ 	.short	(.L_3720 - .L_3719)
.L_3719:
        /*00b4*/ 	.word	0x00000080
        /*00b8*/ 	.word	0x00000001
        /*00bc*/ 	.word	0x00000001


	//----- nvinfo : EIATTR_CRS_STACK_SIZE
	.align		4
.L_3720:
        /*00c0*/ 	.byte	0x04, 0x1e
        /*00c2*/ 	.short	(.L_3722 - .L_3721)
.L_3721:
        /*00c4*/ 	.word	0x00000000


	//----- nvinfo : EIATTR_CBANK_PARAM_SIZE
	.align		4
.L_3722:
        /*00c8*/ 	.byte	0x03, 0x19
        /*00ca*/ 	.short	0x01b8


	//----- nvinfo : EIATTR_PARAM_CBANK
	.align		4
        /*00cc*/ 	.byte	0x04, 0x0a
        /*00ce*/ 	.short	(.L_3724 - .L_3723)
	.align		4
.L_3723:
        /*00d0*/ 	.word	index@(.nv.constant0._ZN2at6native18elementwise_kernelILi128ELi4EZNS0_15gpu_kernel_implINS0_11FillFunctorIaEEEEvRNS_18TensorIteratorBaseERKT_EUliE_EEviT1_)
        /*00d4*/ 	.short	0x0210
        /*00d6*/ 	.short	0x01b8


	//----- nvinfo : EIATTR_SW_WAR
	.align		4
.L_3724:
        /*00d8*/ 	.byte	0x04, 0x36
        /*00da*/ 	.short	(.L_3726 - .L_3725)
.L_3725:
        /*00dc*/ 	.word	0x00000008
.L_3726:


//--------------------- .nv.info._ZN2at6native27unrolled_elementwise_kernelINS0_11FillFunctorIaEESt5arrayIPcLm1EELi4E23TrivialOffsetCalculatorILi0EjES7_ILi1EjENS0_6memory12LoadWithCastILi0EEENSA_13StoreWithCastILi1EEEEEviT_T0_T2_T3_T4_T5_ --------------------------
	.section	.nv.info._ZN2at6native27unrolled_elementwise_kernelINS0_11FillFunctorIaEESt5arrayIPcLm1EELi4E23TrivialOffsetCalculatorILi0EjES7_ILi1EjENS0_6memory12LoadWithCastILi0EEENSA_13StoreWithCastILi1EEEEEviT_T0_T2_T3_T4_T5_,"",@"SHT_CUDA_INFO"
	.sectionflags	@""
	.align	4


	//----- nvinfo : EIATTR_CUDA_API_VERSION
	.align		4
        /*0000*/ 	.byte	0x04, 0x37
        /*0002*/ 	.short	(.L_3728 - .L_3727)
.L_3727:
        /*0004*/ 	.word	0x00000082


	//----- nvinfo : EIATTR_KPARAM_INFO
	.align		4
.L_3728:
        /*0008*/ 	.byte	0x04, 0x17
        /*000a*/ 	.short	(.L_3730 - .L_3729)
.L_3729:
        /*000c*/ 	.word	0x00000000
        /*0010*/ 	.short	0x0006
        /*0012*/ 	.short	0x001c
        /*0014*/ 	.byte	0x00, 0xf0, 0x21, 0x00


	//----- nvinfo : EIATTR_KPARAM_INFO
	.align		4
.L_3730:
        /*0018*/ 	.byte	0x04, 0x17
        /*001a*/ 	.short	(.L_3732 - .L_3731)
.L_3731:
        /*001c*/ 	.word	0x00000000
        /*0020*/ 	.short	0x0005
        /*0022*/ 	.short	0x0014
        /*0024*/ 	.byte	0x00, 0xf0, 0x21, 0x00


	//----- nvinfo : EIATTR_KPARAM_INFO
	.align		4
.L_3732:
        /*0028*/ 	.byte	0x04, 0x17
        /*002a*/ 	.short	(.L_3734 - .L_3733)
.L_3733:
        /*002c*/ 	.word	0x00000000
        /*0030*/ 	.short	0x0004
        /*0032*/ 	.short	0x0011
        /*0034*/ 	.byte	0x00, 0xf0, 0x05, 0x00


	//----- nvinfo : EIATTR_KPARAM_INFO
	.align		4
.L_3734:
        /*0038*/ 	.byte	0x04, 0x17
        /*003a*/ 	.short	(.L_3736 - .L_3735)
.L_3735:
        /*003c*/ 	.word	0x00000000
        /*0040*/ 	.short	0x0003
        /*0042*/ 	.short	0x0010
        /*0044*/ 	.byte	0x00, 0xf0, 0x05, 0x00


	//----- nvinfo : EIATTR_KPARAM_INFO
	.align		4
.L_3736:
        /*0048*/ 	.byte	0x04, 0x17
        /*004a*/ 	.short	(.L_3738 - .L_3737)
.L_3737:
        /*004c*/ 	.word	0x00000000
        /*0050*/ 	.short	0x0002
        /*0052*/ 	.short	0x0008
        /*0054*/ 	.byte	0x00, 0xf0, 0x21, 0x00


	//----- nvinfo : EIATTR_KPARAM_INFO
	.align		4
.L_3738:
        /*0058*/ 	.byte	0x04, 0x17
        /*005a*/ 	.short	(.L_3740 - .L_3739)
.L_3739:
        /*005c*/ 	.word	0x00000000
        /*0060*/ 	.short	0x0001
        /*0062*/ 	.short	0x0004
        /*0064*/ 	.byte	0x00, 0xf0, 0x05, 0x00


	//----- nvinfo : EIATTR_KPARAM_INFO
	.align		4
.L_3740:
        /*0068*/ 	.byte	0x04, 0x17
        /*006a*/ 	.short	(.L_3742 - .L_3741)
.L_3741:
        /*006c*/ 	.word	0x00000000
        /*0070*/ 	.short	0x0000
        /*0072*/ 	.short	0x0000
        /*0074*/ 	.byte	0x00, 0xf0, 0x11, 0x00


	//----- nvinfo : EIATTR_SPARSE_MMA_MASK
	.align		4
.L_3742:
        /*0078*/ 	.byte	0x03, 0x50
        /*007a*/ 	.short	0x0000


	//----- nvinfo : EIATTR_MAXREG_COUNT
	.align		4
        /*007c*/ 	.byte	0x03, 0x1b
        /*007e*/ 	.short	0x00ff


	//----- nvinfo : EIATTR_EXTERNS
	.align		4
        /*0080*/ 	.byte	0x04, 0x0f
        /*0082*/ 	.short	(.L_3744 - .L_3743)


	//   ....[0]....
	.align		4
.L_3743:
        /*0084*/ 	.word	index@(__assertfail)


	//----- nvinfo : EIATTR_MERCURY_ISA_VERSION
	.align		4
.L_3744:
        /*0088*/ 	.byte	0x03, 0x5f
        /*008a*/ 	.short	0x0101


	//----- nvinfo : EIATTR_SYSCALL_OFFSETS
	.align		4
        /*008c*/ 	.byte	0x04, 0x46
        /*008e*/ 	.short	(.L_3746 - .L_3745)


	//   ....[0]....
.L_3745:
        /*0090*/ 	.word	0x00000f00


	//   ....[1]....
        /*0094*/ 	.word	0x00001e00


	//   ....[2]....
        /*0098*/ 	.word	0x00002cf0


	//   ....[3]....
        /*009c*/ 	.word	0x00003be0


	//----- nvinfo : EIATTR_EXIT_INSTR_OFFSETS
	.align		4
.L_3746:
        /*00a0*/ 	.byte	0x04, 0x1c
        /*00a2*/ 	.short	(.L_3748 - .L_3747)


	//   ....[0]....
.L_3747:
        /*00a4*/ 	.word	0x00002da0


	//   ....[1]....
        /*00a8*/ 	.word	0x00002ed0


	//   ....[2]....
        /*00ac*/ 	.word	0x00002ef0


	//   ....[3]....
        /*00b0*/ 	.word	0x00002f90


	//   ....[4]....
        /*00b4*/ 	.word	0x00002fc0


	//   ....[5]....
        /*00b8*/ 	.word	0x00003000


	//   ....[6]....
        /*00bc*/ 	.word	0x00003090


	//   ....[7]....
        /*00c0*/ 	.word	0x000030d0


	//   ....[8]....
        /*00c4*/ 	.word	0x00003170


	//   ....[9]....
        /*00c8*/ 	.word	0x000031c0


	//   ....[10]....
        /*00cc*/ 	.word	0x00003210


	//   ....[11]....
        /*00d0*/ 	.word	0x000032d0


	//   ....[12]....
        /*00d4*/ 	.word	0x00003330


	//   ....[13]....
        /*00d8*/ 	.word	0x000034a0


	//   ....[14]....
        /*00dc*/ 	.word	0x000035e0


	//   ....[15]....
        /*00e0*/ 	.word	0x00003620


	//   ....[16]....
        /*00e4*/ 	.word	0x000036e0


	//   ....[17]....
        /*00e8*/ 	.word	0x00003840


	//   ....[18]....
        /*00ec*/ 	.word	0x000039a0


	//   ....[19]....
        /*00f0*/ 	.word	0x00003ae0


	//   ....[20]....
        /*00f4*/ 	.word	0x00003bf0


	//   ....[21]....
        /*00f8*/ 	.word	0x00003c30


	//   ....[22]....
        /*00fc*/ 	.word	0x00003c60


	//----- nvinfo : EIATTR_MAX_THREADS
	.align		4
.L_3748:
        /*0100*/ 	.byte	0x04, 0x05
        /*0102*/ 	.short	(.L_3750 - .L_3749)
.L_3749:
        /*0104*/ 	.word	0x00000080
        /*0108*/ 	.word	0x00000001
        /*010c*/ 	.word	0x00000001


	//----- nvinfo : EIATTR_CRS_STACK_SIZE
	.align		4
.L_3750:
        /*0110*/ 	.byte	0x04, 0x1e
        /*0112*/ 	.short	(.L_3752 - .L_3751)
.L_3751:
        /*0114*/ 	.word	0x00000000


	//----- nvinfo : EIATTR_CBANK_PARAM_SIZE
	.align		4
.L_3752:
        /*0118*/ 	.byte	0x03, 0x19
        /*011a*/ 	.short	0x0024


	//----- nvinfo : EIATTR_PARAM_CBANK
	.align		4
        /*011c*/ 	.byte	0x04, 0x0a
        /*011e*/ 	.short	(.L_3754 - .L_3753)
	.align		4
.L_3753:
        /*0120*/ 	.word	index@(.nv.constant0._ZN2at6native27unrolled_elementwise_kernelINS0_11FillFunctorIaEESt5arrayIPcLm1EELi4E23TrivialOffsetCalculatorILi0EjES7_ILi1EjENS0_6memory12LoadWithCastILi0EEENSA_13StoreWithCastILi1EEEEEviT_T0_T2_T3_T4_T5_)
        /*0124*/ 	.short	0x0210
        /*0126*/ 	.short	0x0024


	//----- nvinfo : EIATTR_SW_WAR
	.align		4
.L_3754:
        /*0128*/ 	.byte	0x04, 0x36
        /*012a*/ 	.short	(.L_3756 - .L_3755)
.L_3755:
        /*012c*/ 	.word	0x00000008
.L_3756:


//--------------------- .nv.info._ZN2at6native18elementwise_kernelILi128ELi4EZNS0_22gpu_kernel_impl_nocastINS0_11FillFunctorIaEEEEvRNS_18TensorIteratorBaseERKT_EUliE_EEviT1_ --------------------------
	.section	.nv.info._ZN2at6native18elementwise_kernelILi128ELi4EZNS0_22gpu_kernel_impl_nocastINS0_11FillFunctorIaEEEEvRNS_18TensorIteratorBaseERKT_EUliE_EEviT1_,"",@"SHT_CUDA_INFO"
	.sectionflags	@""
	.align	4


	//----- nvinfo : EIATTR_CUDA_API_VERSION
	.align		4
        /*0000*/ 	.byte	0x04, 0x37
        /*0002*/ 	.short	(.L_3758 - .L_3757)
.L_3757:
        /*0004*/ 	.word	0x00000082


	//----- nvinfo : EIATTR_KPARAM_INFO
	.align		4
.L_3758:
        /*0008*/ 	.byte	0x04, 0x17
        /*000a*/ 	.short	(.L_3760 - .L_3759)
.L_3759:
        /*000c*/ 	.word	0x00000000
        /*0010*/ 	.short	0x0001
        /*0012*/ 	.short	0x0008
        /*0014*/ 	.byte	0x00, 0xf0, 0xc1, 0x06


	//----- nvinfo : EIATTR_KPARAM_INFO
	.align		4
.L_3760:
        /*0018*/ 	.byte	0x04, 0x17
        /*001a*/ 	.short	(.L_3762 - .L_3761)
.L_3761:
        /*001c*/ 	.word	0x00000000
        /*0020*/ 	.short	0x0000
        /*0022*/ 	.short	0x0000
        /*0024*/ 	.byte	0x00, 0xf0, 0x11, 0x00


	//----- nvinfo : EIATTR_SPARSE_MMA_MASK
	.align		4
.L_3762:
        /*0028*/ 	.byte	0x03, 0x50
        /*002a*/ 	.short	0x0000


	//----- nvinfo : EIATTR_MAXREG_COUNT
	.align		4
        /*002c*/ 	.byte	0x03, 0x1b
        /*002e*/ 	.short	0x0080


	//----- nvinfo : EIATTR_MERCURY_ISA_VERSION
	.align		4
        /*0030*/ 	.byte	0x03, 0x5f
        /*0032*/ 	.short	0x0101


	//----- nvinfo : EIATTR_EXIT_INSTR_OFFSETS
	.align		4
        /*0034*/ 	.byte	0x04, 0x1c
        /*0036*/ 	.short	(.L_3764 - .L_3763)


	//   ....[0]....
.L_3763:
        /*0038*/ 	.word	0x000035d0


	//   ....[1]....
        /*003c*/ 	.word	0x00004740


	//   ....[2]....
        /*0040*/ 	.word	0x00004810


	//   ....[3]....
        /*0044*/ 	.word	0x00004840


	//----- nvinfo : EIATTR_MAX_THREADS
	.align		4
.L_3764:
        /*0048*/ 	.byte	0x04, 0x05
        /*004a*/ 	.short	(.L_3766 - .L_3765)
.L_3765:
        /*004c*/ 	.word	0x00000080
        /*0050*/ 	.word	0x00000001
        /*0054*/ 	.word	0x00000001


	//----- nvinfo : EIATTR_CRS_STACK_SIZE
	.align		4
.L_3766:
        /*0058*/ 	.byte	0x04, 0x1e
        /*005a*/ 	.short	(.L_3768 - .L_3767)
.L_3767:
        /*005c*/ 	.word	0x00000000


	//----- nvinfo : EIATTR_CBANK_PARAM_SIZE
	.align		4
.L_3768:
        /*0060*/ 	.byte	0x03, 0x19
        /*0062*/ 	.short	0x01b8


	//----- nvinfo : EIATTR_PARAM_CBANK
	.align		4
        /*0064*/ 	.byte	0x04, 0x0a
        /*0066*/ 	.short	(.L_3770 - .L_3769)
	.align		4
.L_3769:
        /*0068*/ 	.word	index@(.nv.constant0._ZN2at6native18elementwise_kernelILi128ELi4EZNS0_22gpu_kernel_impl_nocastINS0_11FillFunctorIaEEEEvRNS_18TensorIteratorBaseERKT_EUliE_EEviT1_)
        /*006c*/ 	.short	0x0210
        /*006e*/ 	.short	0x01b8


	//----- nvinfo : EIATTR_SW_WAR
	.align		4
.L_3770:
        /*0070*/ 	.byte	0x04, 0x36
        /*0072*/ 	.short	(.L_3772 - .L_3771)
.L_3771:
        /*0074*/ 	.word	0x00000008
.L_3772:


//--------------------- .nv.info._ZN2at6native27unrolled_elementwise_kernelINS0_11FillFunctorIaEESt5arrayIPcLm1EELi4E23TrivialOffsetCalculatorILi0EjES7_ILi1EjENS0_6memory15LoadWithoutCastENSA_16StoreWithoutCastEEEviT_T0_T2_T3_T4_T5_ --------------------------
	.section	.nv.info._ZN2at6native27unrolled_elementwise_kernelINS0_11FillFunctorIaEESt5arrayIPcLm1EELi4E23TrivialOffsetCalculatorILi0EjES7_ILi1EjENS0_6memory15LoadWithoutCastENSA_16StoreWithoutCastEEEviT_T0_T2_T3_T4_T5_,"",@"SHT_CUDA_INFO"
	.sectionflags	@""
	.align	4


	//----- nvinfo : EIATTR_CUDA_API_VERSION
	.align		4
        /*0000*/ 	.byte	0x04, 0x37
        /*0002*/ 	.short	(.L_3774 - .L_3773)
.L_3773:
        /*0004*/ 	.word	0x00000082


	//----- nvinfo : EIATTR_KPARAM_INFO
	.align		4
.L_3774:
        /*0008*/ 	.byte	0x04, 0x17
        /*000a*/ 	.short	(.L_3776 - .L_3775)
.L_3775:
        /*000c*/ 	.word	0x00000000
        /*0010*/ 	.short	0x0006
        /*0012*/ 	.short	0x0013
        /*0014*/ 	.byte	0x00, 0xf0, 0x05, 0x00


	//----- nvinfo : EIATTR_KPARAM_INFO
	.align		4
.L_3776:
        /*0018*/ 	.byte	0x04, 0x17
        /*001a*/ 	.short	(.L_3778 - .L_3777)
.L_3777:
        /*001c*/ 	.word	0x00000000
        /*0020*/ 	.short	0x0005
        /*0022*/ 	.short	0x0012
        /*0024*/ 	.byte	0x00, 0xf0, 0x05, 0x00


	//----- nvinfo : EIATTR_KPARAM_INFO
	.align		4
.L_3778:
        /*0028*/ 	.byte	0x04, 0x17
        /*002a*/ 	.short	(.L_3780 - .L_3779)
.L_3779:
        /*002c*/ 	.word	0x00000000
        /*0030*/ 	.short	0x0004
        /*0032*/ 	.short	0x0011
        /*0034*/ 	.byte	0x00, 0xf0, 0x05, 0x00


	//----- nvinfo : EIATTR_KPARAM_INFO
	.align		4
.L_3780:
        /*0038*/ 	.byte	0x04, 0x17
        /*003a*/ 	.short	(.L_3782 - .L_3781)
.L_3781:
        /*003c*/ 	.word	0x00000000
        /*0040*/ 	.short	0x0003
        /*0042*/ 	.short	0x0010
        /*0044*/ 	.byte	0x00, 0xf0, 0x05, 0x00


	//----- nvinfo : EIATTR_KPARAM_INFO
	.align		4
.L_3782:
        /*0048*/ 	.byte	0x04, 0x17
        /*004a*/ 	.short	(.L_3784 - .L_3783)
.L_3783:
        /*004c*/ 	.word	0x00000000
        /*0050*/ 	.short	0x0002
        /*0052*/ 	.short	0x0008
        /*0054*/ 	.byte	0x00, 0xf0, 0x21, 0x00


	//----- nvinfo : EIATTR_KPARAM_INFO
	.align		4
.L_3784:
        /*0058*/ 	.byte	0x04, 0x17
        /*005a*/ 	.short	(.L_3786 - .L_3785)
.L_3785:
        /*005c*/ 	.word	0x00000000
        /*0060*/ 	.short	0x0001
        /*0062*/ 	.short	0x0004
        /*0064*/ 	.byte	0x00, 0xf0, 0x05, 0x00


	//----- nvinfo : EIATTR_KPARAM_INFO
	.align		4
.L_3786:
        /*0068*/ 	.byte	0x04, 0x17
        /*006a*/ 	.short	(.L_3788 - .L_3787)
.L_3787:
        /*006c*/ 	.word	0x00000000
        /*0070*/ 	.short	0x0000
        /*0072*/ 	.short	0x0000
        /*0074*/ 	.byte	0x00, 0xf0, 0x11, 0x00


	//----- nvinfo : EIATTR_SPARSE_MMA_MASK
	.align		4
.L_3788:
        /*0078*/ 	.byte	0x03, 0x50
        /*007a*/ 	.short	0x0000


	//----- nvinfo : EIATTR_MAXREG_COUNT
	.align		4
        /*007c*/ 	.byte	0x03, 0x1b
        /*007e*/ 	.short	0x00ff


	//----- nvinfo : EIATTR_MERCURY_ISA_VERSION
	.align		4
        /*0080*/ 	.byte	0x03, 0x5f
        /*0082*/ 	.short	0x0101


	//----- nvinfo : EIATTR_EXIT_INSTR_OFFSETS
	.align		4
        /*0084*/ 	.byte	0x04, 0x1c
        /*0086*/ 	.short	(.L_3790 - .L_3789)


	//   ....[0]....
.L_3789:
        /*0088*/ 	.word	0x000001f0


	//   ....[1]....
        /*008c*/ 	.word	0x00000250


	//----- nvinfo : EIATTR_MAX_THREADS
	.align		4
.L_3790:
        /*0090*/ 	.byte	0x04, 0x05
        /*0092*/ 	.short	(.L_3792 - .L_3791)
.L_3791:
        /*0094*/ 	.word	0x00000080
        /*0098*/ 	.word	0x00000001
        /*009c*/ 	.word	0x00000001


	//----- nvinfo : EIATTR_CRS_STACK_SIZE
	.align		4
.L_3792:
        /*00a0*/ 	.byte	0x04, 0x1e
        /*00a2*/ 	.short	(.L_3794 - .L_3793)
.L_3793:
        /*00a4*/ 	.word	0x00000000


	//----- nvinfo : EIATTR_CBANK_PARAM_SIZE
	.align		4
.L_3794:
        /*00a8*/ 	.byte	0x03, 0x19
        /*00aa*/ 	.short	0x0014


	//----- nvinfo : EIATTR_PARAM_CBANK
	.align		4
        /*00ac*/ 	.byte	0x04, 0x0a
        /*00ae*/ 	.short	(.L_3796 - .L_3795)
	.align		4
.L_3795:
        /*00b0*/ 	.word	index@(.nv.constant0._ZN2at6native27unrolled_elementwise_kernelINS0_11FillFunctorIaEESt5arrayIPcLm1EELi4E23TrivialOffsetCalculatorILi0EjES7_ILi1EjENS0_6memory15LoadWithoutCastENSA_16StoreWithoutCastEEEviT_T0_T2_T3_T4_T5_)
        /*00b4*/ 	.short	0x0210
        /*00b6*/ 	.short	0x0014


	//----- nvinfo : EIATTR_SW_WAR
	.align		4
.L_3796:
        /*00b8*/ 	.byte	0x04, 0x36
        /*00ba*/ 	.short	(.L_3798 - .L_3797)
.L_3797:
        /*00bc*/ 	.word	0x00000008
.L_3798:


//--------------------- .nv.info._ZN2at6native29vectorized_elementwise_kernelILi2ENS0_11FillFunctorIaEESt5arrayIPcLm1EEEEviT0_T1_ --------------------------
	.section	.nv.info._ZN2at6native29vectorized_elementwise_kernelILi2ENS0_11FillFunctorIaEESt5arrayIPcLm1EEEEviT0_T1_,"",@"SHT_CUDA_INFO"
	.sectionflags	@""
	.align	4


	//----- nvinfo : EIATTR_CUDA_API_VERSION
	.align		4
        /*0000*/ 	.byte	0x04, 0x37
        /*0002*/ 	.short	(.L_3800 - .L_3799)
.L_3799:
        /*0004*/ 	.word	0x00000082


	//----- nvinfo : EIATTR_KPARAM_INFO
	.align		4
.L_3800:
        /*0008*/ 	.byte	0x04, 0x17
        /*000a*/ 	.short	(.L_3802 - .L_3801)
.L_3801:
        /*000c*/ 	.word	0x00000000
        /*0010*/ 	.short	0x0002
        /*0012*/ 	.short	0x0008
        /*0014*/ 	.byte	0x00, 0xf0, 0x21, 0x00


	//----- nvinfo : EIATTR_KPARAM_INFO
	.align		4
.L_3802:
        /*0018*/ 	.byte	0x04, 0x17
        /*001a*/ 	.short	(.L_3804 - .L_3803)
.L_3803:
        /*001c*/ 	.word	0x00000000
        /*0020*/ 	.short	0x0001
        /*0022*/ 	.short	0x0004
        /*0024*/ 	.byte	0x00, 0xf0, 0x05, 0x00


	//----- nvinfo : EIATTR_KPARAM_INFO
	.align		4
.L_3804:
        /*0028*/ 	.byte	0x04, 0x17
        /*002a*/ 	.short	(.L_3806 - .L_3805)
.L_3805:
        /*002c*/ 	.word	0x00000000
        /*0030*/ 	.short	0x0000
        /*0032*/ 	.short	0x0000
        /*0034*/ 	.byte	0x00, 0xf0, 0x11, 0x00


	//----- nvinfo : EIATTR_SPARSE_MMA_MASK
	.align		4
.L_3806:
        /*0038*/ 	.byte	0x03, 0x50
        /*003a*/ 	.short	0x0000


	//----- nvinfo : EIATTR_MAXREG_COUNT
	.align		4
        /*003c*/ 	.byte	0x03, 0x1b
        /*003e*/ 	.short	0x00ff


	//----- nvinfo : EIATTR_MERCURY_ISA_VERSION
	.align		4
        /*0040*/ 	.byte	0x03, 0x5f
        /*0042*/ 	.short	0x0101


	//----- nvinfo : EIATTR_EXIT_INSTR_OFFSETS
	.align		4
        /*0044*/ 	.byte	0x04, 0x1c
        /*0046*/ 	.short	(.L_3808 - .L_3807)


	//   ....[0]....
.L_3807:
        /*0048*/ 	.word	0x00000190


	//   ....[1]....
        /*004c*/ 	.word	0x00000980


	//   ....[2]....
        /*0050*/ 	.word	0x000009e0


	//----- nvinfo : EIATTR_MAX_THREADS
	.align		4
.L_3808:
        /*0054*/ 	.byte	0x04, 0x05
        /*0056*/ 	.short	(.L_3810 - .L_3809)
.L_3809:
        /*0058*/ 	.word	0x00000080
        /*005c*/ 	.word	0x00000001
        /*0060*/ 	.word	0x00000001


	//----- nvinfo : EIATTR_CRS_STACK_SIZE
	.align		4
.L_3810:
        /*0064*/ 	.byte	0x04, 0x1e
        /*0066*/ 	.short	(.L_3812 - .L_3811)
.L_3811:
        /*0068*/ 	.word	0x00000000


	//----- nvinfo : EIATTR_CBANK_PARAM_SIZE
	.align		4
.L_3812:
        /*006c*/ 	.byte	0x03, 0x19
        /*006e*/ 	.short	0x0010


	//----- nvinfo : EIATTR_PARAM_CBANK
	.align		4
        /*0070*/ 	.byte	0x04, 0x0a
        /*0072*/ 	.short	(.L_3814 - .L_3813)
	.align		4
.L_3813:
        /*0074*/ 	.word	index@(.nv.constant0._ZN2at6native29vectorized_elementwise_kernelILi2ENS0_11FillFunctorIaEESt5arrayIPcLm1EEEEviT0_T1_)
        /*0078*/ 	.short	0x0210
        /*007a*/ 	.short	0x0010


	//----- nvinfo : EIATTR_SW_WAR
	.align		4
.L_3814:
        /*007c*/ 	.byte	0x04, 0x36
        /*007e*/ 	.short	(.L_3816 - .L_3815)
.L_3815:
        /*0080*/ 	.word	0x00000008
.L_3816:


//--------------------- .nv.info._ZN2at6native29vectorized_elementwise_kernelILi4ENS0_11FillFunctorIaEESt5arrayIPcLm1EEEEviT0_T1_ --------------------------
	.section	.nv.info._ZN2at6native29vectorized_elementwise_kernelILi4ENS0_11FillFunctorIaEESt5arrayIPcLm1EEEEviT0_T1_,"",@"SHT_CUDA_INFO"
	.sectionflags	@""
	.align	4


	//----- nvinfo : EIATTR_CUDA_API_VERSION
	.align		4
        /*0000*/ 	.byte	0x04, 0x37
        /*0002*/ 	.short	(.L_3818 - .L_3817)
.L_3817:
        /*0004*/ 	.word	0x00000082


	//----- nvinfo : EIATTR_KPARAM_INFO
	.align		4
.L_3818:
        /*0008*/ 	.byte	0x04, 0x17
        /*000a*/ 	.short	(.L_3820 - .L_3819)
.L_3819:
        /*000c*/ 	.word	0x00000000
        /*0010*/ 	.short	0x0002
        /*0012*/ 	.short	0x0008
        /*0014*/ 	.byte	0x00, 0xf0, 0x21, 0x00


	//----- nvinfo : EIATTR_KPARAM_INFO
	.align		4
.L_3820:
        /*0018*/ 	.byte	0x04, 0x17
        /*001a*/ 	.short	(.L_3822 - .L_3821)
.L_3821:
        /*001c*/ 	.word	0x00000000
        /*0020*/ 	.short	0x0001
        /*0022*/ 	.short	0x0004
        /*0024*/ 	.byte	0x00, 0xf0, 0x05, 0x00


	//----- nvinfo : EIATTR_KPARAM_INFO
	.align		4
.L_3822:
        /*0028*/ 	.byte	0x04, 0x17
        /*002a*/ 	.short	(.L_3824 - .L_3823)
.L_3823:
        /*002c*/ 	.word	0x00000000
        /*0030*/ 	.short	0x0000
        /*0032*/ 	.short	0x0000
        /*0034*/ 	.byte	0x00, 0xf0, 0x11, 0x00


	//----- nvinfo : EIATTR_SPARSE_MMA_MASK
	.align		4
.L_3824:
        /*0038*/ 	.byte	0x03, 0x50
        /*003a*/ 	.short	0x0000


	//----- nvinfo : EIATTR_MAXREG_COUNT
	.align		4
        /*003c*/ 	.byte	0x03, 0x1b
        /*003e*/ 	.short	0x00ff


	//----- nvinfo : EIATTR_MERCURY_ISA_VERSION
	.align		4
        /*0040*/ 	.byte	0x03, 0x5f
        /*0042*/ 	.short	0x0101


	//----- nvinfo : EIATTR_EXIT_INSTR_OFFSETS
	.align		4
        /*0044*/ 	.byte	0x04, 0x1c
        /*0046*/ 	.short	(.L_3826 - .L_3825)


	//   ....[0]....
.L_3825:
        /*0048*/ 	.word	0x00000170


	//   ....[1]....
        /*004c*/ 	.word	0x00000960


	//   ....[2]....
        /*0050*/ 	.word	0x000009c0


	//----- nvinfo : EIATTR_MAX_THREADS
	.align		4
.L_3826:
        /*0054*/ 	.byte	0x04, 0x05
        /*0056*/ 	.short	(.L_3828 - .L_3827)
.L_3827:
        /*0058*/ 	.word	0x00000080
        /*005c*/ 	.word	0x00000001
        /*0060*/ 	.word	0x00000001


	//----- nvinfo : EIATTR_CRS_STACK_SIZE
	.align		4
.L_3828:
        /*0064*/ 	.byte	0x04, 0x1e
        /*0066*/ 	.short	(.L_3830 - .L_3829)
.L_3829:
        /*0068*/ 	.word	0x00000000


	//----- nvinfo : EIATTR_CBANK_PARAM_SIZE
	.align		4
.L_3830:
        /*006c*/ 	.byte	0x03, 0x19
        /*006e*/ 	.short	0x0010


	//----- nvinfo : EIATTR_PARAM_CBANK
	.align		4
        /*0070*/ 	.byte	0x04, 0x0a
        /*0072*/ 	.short	(.L_3832 - .L_3831)
	.align		4
.L_3831:
        /*0074*/ 	.word	index@(.nv.constant0._ZN2at6native29vectorized_elementwise_kernelILi4ENS0_11FillFunctorIaEESt5arrayIPcLm1EEEEviT0_T1_)
        /*0078*/ 	.short	0x0210
        /*007a*/ 	.short	0x0010


	//----- nvinfo : EIATTR_SW_WAR
	.align		4
.L_3832:
        /*007c*/ 	.byte	0x04, 0x36
        /*007e*/ 	.short	(.L_3834 - .L_3833)
.L_3833:
        /*0080*/ 	.word	0x00000008
.L_3834:


//--------------------- .nv.info._ZN2at6native29vectorized_elementwise_kernelILi8ENS0_11FillFunctorIaEESt5arrayIPcLm1EEEEviT0_T1_ --------------------------
	.section	.nv.info._ZN2at6native29vectorized_elementwise_kernelILi8ENS0_11FillFunctorIaEESt5arrayIPcLm1EEEEviT0_T1_,"",@"SHT_CUDA_INFO"
	.sectionflags	@""
	.align	4


	//----- nvinfo : EIATTR_CUDA_API_VERSION
	.align		4
        /*0000*/ 	.byte	0x04, 0x37
        /*0002*/ 	.short	(.L_3836 - .L_3835)
.L_3835:
        /*0004*/ 	.word	0x00000082


	//----- nvinfo : EIATTR_KPARAM_INFO
	.align		4
.L_3836:
        /*0008*/ 	.byte	0x04, 0x17
        /*000a*/ 	.short	(.L_3838 - .L_3837)
.L_3837:
        /*000c*/ 	.word	0x00000000
        /*0010*/ 	.short	0x0002
        /*0012*/ 	.short	0x0008
        /*0014*/ 	.byte	0x00, 0xf0, 0x21, 0x00


	//----- nvinfo : EIATTR_KPARAM_INFO
	.align		4
.L_3838:
        /*0018*/ 	.byte	0x04, 0x17
        /*001a*/ 	.short	(.L_3840 - .L_3839)
.L_3839:
        /*001c*/ 	.word	0x00000000
        /*0020*/ 	.short	0x0001
        /*0022*/ 	.short	0x0004
        /*0024*/ 	.byte	0x00, 0xf0, 0x05, 0x00


	//----- nvinfo : EIATTR_KPARAM_INFO
	.align		4
.L_3840:
        /*0028*/ 	.byte	0x04, 0x17
        /*002a*/ 	.short	(.L_3842 - .L_3841)
.L_3841:
        /*002c*/ 	.word	0x00000000
        /*0030*/ 	.short	0x0000
        /*0032*/ 	.short	0x0000
        /*0034*/ 	.byte	0x00, 0xf0, 0x11, 0x00


	//----- nvinfo : EIATTR_SPARSE_MMA_MASK
	.align		4
.L_3842:
        /*0038*/ 	.byte	0x03, 0x50
        /*003a*/ 	.short	0x0000


	//----- nvinfo : EIATTR_MAXREG_COUNT
	.align		4
        /*003c*/ 	.byte	0x03, 0x1b
        /*003e*/ 	.short	0x00ff


	//----- nvinfo : EIATTR_MERCURY_ISA_VERSION
	.align		4
        /*0040*/ 	.byte	0x03, 0x5f
        /*0042*/ 	.short	0x0101


	//----- nvinfo : EIATTR_EXIT_INSTR_OFFSETS
	.align		4
        /*0044*/ 	.byte	0x04, 0x1c
        /*0046*/ 	.short	(.L_3844 - .L_3843)


	//   ....[0]....
.L_3843:
        /*0048*/ 	.word	0x00000170


	//   ....[1]....
        /*004c*/ 	.word	0x00000960


	//   ....[2]....
        /*0050*/ 	.word	0x000009c0


	//----- nvinfo : EIATTR_MAX_THREADS
	.align		4
.L_3844:
        /*0054*/ 	.byte	0x04, 0x05
        /*0056*/ 	.short	(.L_3846 - .L_3845)
.L_3845:
        /*0058*/ 	.word	0x00000080
        /*005c*/ 	.word	0x00000001
        /*0060*/ 	.word	0x00000001


	//----- nvinfo : EIATTR_CRS_STACK_SIZE
	.align		4
.L_3846:
        /*0064*/ 	.byte	0x04, 0x1e
        /*0066*/ 	.short	(.L_3848 - .L_3847)
.L_3847:
        /*0068*/ 	.word	0x00000000


	//----- nvinfo : EIATTR_CBANK_PARAM_SIZE
	.align		4
.L_3848:
        /*006c*/ 	.byte	0x03, 0x19
        /*006e*/ 	.short	0x0010


	//----- nvinfo : EIATTR_PARAM_CBANK
	.align		4
        /*0070*/ 	.byte	0x04, 0x0a
        /*0072*/ 	.short	(.L_3850 - .L_3849)
	.align		4
.L_3849:
        /*0074*/ 	.word	index@(.nv.constant0._ZN2at6native29vectorized_elementwise_kernelILi8ENS0_11FillFunctorIaEESt5arrayIPcLm1EEEEviT0_T1_)
        /*0078*/ 	.short	0x0210
        /*007a*/ 	.short	0x0010


	//----- nvinfo : EIATTR_SW_WAR
	.align		4
.L_3850:
        /*007c*/ 	.byte	0x04, 0x36
        /*007e*/ 	.short	(.L_3852 - .L_3851)
.L_3851:
        /*0080*/ 	.word	0x00000008
.L_3852:


//--------------------- .nv.info._ZN2at6native18elementwise_kernelILi128ELi4EZNS0_15gpu_kernel_implINS0_11FillFunctorIhEEEEvRNS_18TensorIteratorBaseERKT_EUliE_EEviT1_ --------------------------
	.section	.nv.info._ZN2at6native18elementwise_kernelILi128ELi4EZNS0_15gpu_kernel_implINS0_11FillFunctorIhEEEEvRNS_18TensorIteratorBaseERKT_EUliE_EEviT1_,"",@"SHT_CUDA_INFO"
	.sectionflags	@""
	.align	4


	//----- nvinfo : EIATTR_CUDA_API_VERSION
	.align		4
        /*0000*/ 	.byte	0x04, 0x37
        /*0002*/ 	.short	(.L_3854 - .L_3853)
.L_3853:
        /*0004*/ 	.word	0x00000082


	//----- nvinfo : EIATTR_KPARAM_INFO
	.align		4
.L_3854:
        /*0008*/ 	.byte	0x04, 0x17
        /*000a*/ 	.short	(.L_3856 - .L_3855)
.L_3855:
        /*000c*/ 	.word	0x00000000
        /*0010*/ 	.short	0x0001
        /*0012*/ 	.short	0x0008
        /*0014*/ 	.byte	0x00, 0xf0, 0xc1, 0x06


	//----- nvinfo : EIATTR_KPARAM_INFO
	.align		4
.L_3856:
        /*0018*/ 	.byte	0x04, 0x17
        /*001a*/ 	.short	(.L_3858 - .L_3857)
.L_3857:
        /*001c*/ 	.word	0x00000000
        /*0020*/ 	.short	0x0000
        /*0022*/ 	.short	0x0000
        /*0024*/ 	.byte	0x00, 0xf0, 0x11, 0x00


	//----- nvinfo : EIATTR_SPARSE_MMA_MASK
	.align		4
.L_3858:
        /*0028*/ 	.byte	0x03, 0x50
        /*002a*/ 	.short	0x0000


	//----- nvinfo : EIATTR_MAXREG_COUNT
	.align		4
        /*002c*/ 	.byte	0x03, 0x1b
        /*002e*/ 	.short	0x0080


	//----- nvinfo : EIATTR_EXTERNS
	.align		4
        /*0030*/ 	.byte	0x04, 0x0f
        /*0032*/ 	.short	(.L_3860 - .L_3859)


	//   ....[0]....
	.align		4
.L_3859:
        /*0034*/ 	.word	index@(__assertfail)


	//----- nvinfo : EIATTR_MERCURY_ISA_VERSION
	.align		4
.L_3860:
        /*0038*/ 	.byte	0x03, 0x5f
        /*003a*/ 	.short	0x0101


	//----- nvinfo : EIATTR_SYSCALL_OFFSETS
	.align		4
        /*003c*/ 	.byte	0x04, 0x46
        /*003e*/ 	.short	(.L_3862 - .L_3861)


	//   ....[0]....
.L_3861:
        /*0040*/ 	.word	0x00001f80


	//   ....[1]....
        /*0044*/ 	.word	0x00003f40


	//   ....[2]....
        /*0048*/ 	.word	0x00005ef0


	//   ....[3]....
        /*004c*/ 	.word	0x00007e90


	//----- nvinfo : EIATTR_EXIT_INSTR_OFFSETS
	.align		4
.L_3862:
        /*0050*/ 	.byte	0x04, 0x1c
        /*0052*/ 	.short	(.L_3864 - .L_3863)


	//   ....[0]....
.L_3863:
        /*0054*/ 	.word	0x00005fa0


	//   ....[1]....
        /*0058*/ 	.word	0x00007210


	//   ....[2]....
        /*005c*/ 	.word	0x00007230


	//   ....[3]....
        /*0060*/ 	.word	0x000072d0


	//   ....[4]....
        /*0064*/ 	.word	0x000072f0


	//   ....[5]....
        /*0068*/ 	.word	0x00007310


	//   ....[6]....
        /*006c*/ 	.word	0x000073a0


	//   ....[7]....
        /*0070*/ 	.word	0x000073e0


	//   ....[8]....
        /*0074*/ 	.word	0x00007480


	//   ....[9]....
        /*0078*/ 	.word	0x000074d0


	//   ....[10]....
        /*007c*/ 	.word	0x00007500


	//   ....[11]....
        /*0080*/ 	.word	0x000075c0


	//   ....[12]....
        /*0084*/ 	.word	0x00007600


	//   ....[13]....
        /*0088*/ 	.word	0x00007770


	//   ....[14]....
        /*008c*/ 	.word	0x000078b0


	//   ....[15]....
        /*0090*/ 	.word	0x000078f0


	//   ....[16]....
        /*0094*/ 	.word	0x00007990


	//   ....[17]....
        /*0098*/ 	.word	0x00007af0


	//   ....[18]....
        /*009c*/ 	.word	0x00007c50


	//   ....[19]....
        /*00a0*/ 	.word	0x00007d90


	//   ....[20]....
        /*00a4*/ 	.word	0x00007ea0


	//   ....[21]....
        /*00a8*/ 	.word	0x00007ee0


	//   ....[22]....
        /*00ac*/ 	.word	0x00007f00


	//----- nvinfo : EIATTR_MAX_THREADS
	.align		4
.L_3864:
        /*00b0*/ 	.byte	0x04, 0x05
        /*00b2*/ 	.short	(.L_3866 - .L_3865)
.L_3865:
        /*00b4*/ 	.word	0x00000080
        /*00b8*/ 	.word	0x00000001
        /*00bc*/ 	.word	0x00000001


	//----- nvinfo : EIATTR_CRS_STACK_SIZE
	.align		4
.L_3866:
        /*00c0*/ 	.byte	0x04, 0x1e
        /*00c2*/ 	.short	(.L_3868 - .L_3867)
.L_3867:
        /*00c4*/ 	.word	0x00000000


	//----- nvinfo : EIATTR_CBANK_PARAM_SIZE
	.align		4
.L_3868:
        /*00c8*/ 	.byte	0x03, 0x19
        /*00ca*/ 	.short	0x01b8


	//----- nvinfo : EIATTR_PARAM_CBANK
	.align		4
        /*00cc*/ 	.byte	0x04, 0x0a
        /*00ce*/ 	.short	(.L_3870 - .L_3869)
	.align		4
.L_3869:
        /*00d0*/ 	.word	index@(.nv.constant0._ZN2at6native18elementwise_kernelILi128ELi4EZNS0_15gpu_kernel_implINS0_11FillFunctorIhEEEEvRNS_18TensorIteratorBaseERKT_EUliE_EEviT1_)
        /*00d4*/ 	.short	0x0210
        /*00d6*/ 	.short	0x01b8


	//----- nvinfo : EIATTR_SW_WAR
	.align		4
.L_3870:
        /*00d8*/ 	.byte	0x04, 0x36
        /*00da*/ 	.short	(.L_3872 - .L_3871)
.L_3871:
        /*00dc*/ 	.word	0x00000008
.L_3872:


//--------------------- .nv.info._ZN2at6native27unrolled_elementwise_kernelINS0_11FillFunctorIhEESt5arrayIPcLm1EELi4E23TrivialOffsetCalculatorILi0EjES7_ILi1EjENS0_6memory12LoadWithCastILi0EEENSA_13StoreWithCastILi1EEEEEviT_T0_T2_T3_T4_T5_ --------------------------
	.section	.nv.info._ZN2at6native27unrolled_elementwise_kernelINS0_11FillFunctorIhEESt5arrayIPcLm1EELi4E23TrivialOffsetCalculatorILi0EjES7_ILi1EjENS0_6memory12LoadWithCastILi0EEENSA_13StoreWithCastILi1EEEEEviT_T0_T2_T3_T4_T5_,"",@"SHT_CUDA_INFO"
	.sectionflags	@""
	.align	4


	//----- nvinfo : EIATTR_CUDA_API_VERSION
	.align		4
        /*0000*/ 	.byte	0x04, 0x37
        /*0002*/ 	.short	(.L_3874 - .L_3873)
.L_3873:
        /*0004*/ 	.word	0x00000082


	//----- nvinfo : EIATTR_KPARAM_INFO
	.align		4
.L_3874:
        /*0008*/ 	.byte	0x04, 0x17
        /*000a*/ 	.short	(.L_3876 - .L_3875)
.L_3875:
        /*000c*/ 	.word	0x00000000
        /*0010*/ 	.short	0x0006
        /*0012*/ 	.short	0x001c
        /*0014*/ 	.byte	0x00, 0xf0, 0x21, 0x00


	//----- nvinfo : EIATTR_KPARAM_INFO
	.align		4
.L_3876:
        /*0018*/ 	.byte	0x04, 0x17
        /*001a*/ 	.short	(.L_3878 - .L_3877)
.L_3877:
        /*001c*/ 	.word	0x00000000
        /*0020*/ 	.short	0x0005
        /*0022*/ 	.short	0x0014
        /*0024*/ 	.byte	0x00, 0xf0, 0x21, 0x00


	//----- nvinfo : EIATTR_KPARAM_INFO
	.align		4
.L_3878:
        /*0028*/ 	.byte	0x04, 0x17
        /*002a*/ 	.short	(.L_3880 - .L_3879)
.L_3879:
        /*002c*/ 	.word	0x00000000
        /*0030*/ 	.short	0x0004
        /*0032*/ 	.short	0x0011
        /*0034*/ 	.byte	0x00, 0xf0, 0x05, 0x00


	//----- nvinfo : EIATTR_KPARAM_INFO
	.align		4
.L_3880:
        /*0038*/ 	.byte	0x04, 0x17
        /*003a*/ 	.short	(.L_3882 - .L_3881)
.L_3881:
        /*003c*/ 	.word	0x00000000
        /*0040*/ 	.short	0x0003
        /*0042*/ 	.short	0x0010
        /*0044*/ 	.byte	0x00, 0xf0, 0x05, 0x00


	//----- nvinfo : EIATTR_KPARAM_INFO
	.align		4
.L_3882:
        /*0048*/ 	.byte	0x04, 0x17
        /*004a*/ 	.short	(.L_3884 - .L_3883)
.L_3883:
        /*004c*/ 	.word	0x00000000
        /*0050*/ 	.short	0x0002
        /*0052*/ 	.short	0x0008
        /*0054*/ 	.byte	0x00, 0xf0, 0x21, 0x00


	//----- nvinfo : EIATTR_KPARAM_INFO
	.align		4
.L_3884:
        /*0058*/ 	.byte	0x04, 0x17
        /*005a*/ 	.short	(.L_3886 - .L_3885)
.L_3885:
        /*005c*/ 	.word	0x00000000
        /*0060*/ 	.short	0x0001
        /*0062*/ 	.short	0x0004
        /*0064*/ 	.byte	0x00, 0xf0, 0x05, 0x00


	//----- nvinfo : EIATTR_KPARAM_INFO
	.align		4
.L_3886:
        /*0068*/ 	.byte	0x04, 0x17
        /*006a*/ 	.short	(.L_3888 - .L_3887)
.L_3887:
        /*006c*/ 	.word	0x00000000
        /*0070*/ 	.short	0x0000
        /*0072*/ 	.short	0x0000
        /*0074*/ 	.byte	0x00, 0xf0, 0x11, 0x00


	//----- nvinfo : EIATTR_SPARSE_MMA_MASK
	.align		4
.L_3888:
        /*0078*/ 	.byte	0x03, 0x50
        /*007a*/ 	.short	0x0000


	//----- nvinfo : EIATTR_MAXREG_COUNT
	.align		4
        /*007c*/ 	.byte	0x03, 0x1b
        /*007e*/ 	.short	0x00ff


	//----- nvinfo : EIATTR_EXTERNS
	.align		4
        /*0080*/ 	.byte	0x04, 0x0f
        /*0082*/ 	.short	(.L_3890 - .L_3889)


	//   ....[0]....
	.align		4
.L_3889:
        /*0084*/ 	.word	index@(__assertfail)


	//----- nvinfo : EIATTR_MERCURY_ISA_VERSION
	.align		4
.L_3890:
        /*0088*/ 	.byte	0x03, 0x5f
        /*008a*/ 	.short	0x0101


	//----- nvinfo : EIATTR_SYSCALL_OFFSETS
	.align		4
        /*008c*/ 	.byte	0x04, 0x46
        /*008e*/ 	.short	(.L_3892 - .L_3891)


	//   ....[0]....
.L_3891:
        /*0090*/ 	.word	0x00000e70


	//   ....[1]....
        /*0094*/ 	.word	0x00001d70


	//   ....[2]....
        /*0098*/ 	.word	0x00002c60


	//   ....[3]....
        /*009c*/ 	.word	0x00003b50


	//----- nvinfo : EIATTR_EXIT_INSTR_OFFSETS
	.align		4
.L_3892:
        /*00a0*/ 	.byte	0x04, 0x1c
        /*00a2*/ 	.short	(.L_3894 - .L_3893)


	//   ....[0]....
.L_3893:
        /*00a4*/ 	.word	0x00002d00


	//   ....[1]....
        /*00a8*/ 	.word	0x00002e30


	//   ....[2]....
        /*00ac*/ 	.word	0x00002e50


	//   ....[3]....
        /*00b0*/ 	.word	0x00002ef0


	//   ....[4]....
        /*00b4*/ 	.word	0x00002f10


	//   ....[5]....
        /*00b8*/ 	.word	0x00002f30


	//   ....[6]....
        /*00bc*/ 	.word	0x00002fd0


	//   ....[7]....
        /*00c0*/ 	.word	0x00003020


	//   ....[8]....
        /*00c4*/ 	.word	0x000030d0


	//   ....[9]....
        /*00c8*/ 	.word	0x00003130


	//   ....[10]....
        /*00cc*/ 	.word	0x00003160


	//   ....[11]....
        /*00d0*/ 	.word	0x00003220


	//   ....[12]....
        /*00d4*/ 	.word	0x00003260


	//   ....[13]....
        /*00d8*/ 	.word	0x000033e0


	//   ....[14]....
        /*00dc*/ 	.word	0x00003530


	//   ....[15]....
        /*00e0*/ 	.word	0x00003580


	//   ....[16]....
        /*00e4*/ 	.word	0x00003620


	//   ....[17]....
        /*00e8*/ 	.word	0x00003790


	//   ....[18]....
        /*00ec*/ 	.word	0x00003900


	//   ....[19]....
        /*00f0*/ 	.word	0x00003a50


	//   ....[20]....
        /*00f4*/ 	.word	0x00003b60


	//   ....[21]....
        /*00f8*/ 	.word	0x00003ba0


	//   ....[22]....
        /*00fc*/ 	.word	0x00003bc0


	//----- nvinfo : EIATTR_MAX_THREADS
	.align		4
.L_3894:
        /*0100*/ 	.byte	0x04, 0x05
        /*0102*/ 	.short	(.L_3896 - .L_3895)
.L_3895:
        /*0104*/ 	.word	0x00000080
        /*0108*/ 	.word	0x00000001
        /*010c*/ 	.word	0x00000001


	//----- nvinfo : EIATTR_CRS_STACK_SIZE
	.align		4
.L_3896:
        /*0110*/ 	.byte	0x04, 0x1e
        /*0112*/ 	.short	(.L_3898 - .L_3897)
.L_3897:
        /*0114*/ 	.word	0x00000000


	//----- nvinfo : EIATTR_CBANK_PARAM_SIZE
	.align		4
.L_3898:
        /*0118*/ 	.byte	0x03, 0x19
        /*011a*/ 	.short	0x0024


	//----- nvinfo : EIATTR_PARAM_CBANK
	.align		4
        /*011c*/ 	.byte	0x04, 0x0a
        /*011e*/ 	.short	(.L_3900 - .L_3899)
	.align		4
.L_3899:
        /*0120*/ 	.word	index@(.nv.constant0._ZN2at6native27unrolled_elementwise_kernelINS0_11FillFunctorIhEESt5arrayIPcLm1EELi4E23TrivialOffsetCalculatorILi0EjES7_ILi1EjENS0_6memory12LoadWithCastILi0EEENSA_13StoreWithCastILi1EEEEEviT_T0_T2_T3_T4_T5_)
        /*0124*/ 	.short	0x0210
        /*0126*/ 	.short	0x0024


	//----- nvinfo : EIATTR_SW_WAR
	.align		4
.L_3900:
        /*0128*/ 	.byte	0x04, 0x36
        /*012a*/ 	.short	(.L_3902 - .L_3901)
.L_3901:
        /*012c*/ 	.word	0x00000008
.L_3902:


//--------------------- .nv.info._ZN2at6native18elementwise_kernelILi128ELi4EZNS0_22gpu_kernel_impl_nocastINS0_11FillFunctorIhEEEEvRNS_18TensorIteratorBaseERKT_EUliE_EEviT1_ --------------------------
	.section	.nv.info._ZN2at6native18elementwise_kernelILi128ELi4EZNS0_22gpu_kernel_impl_nocastINS0_11FillFunctorIhEEEEvRNS_18TensorIteratorBaseERKT_EUliE_EEviT1_,"",@"SHT_CUDA_INFO"
	.sectionflags	@""
	.align	4


	//----- nvinfo : EIATTR_CUDA_API_VERSION
	.align		4
        /*0000*/ 	.byte	0x04, 0x37
        /*0002*/ 	.short	(.L_3904 - .L_3903)
.L_3903:
        /*0004*/ 	.word	0x00000082


	//----- nvinfo : EIATTR_KPARAM_INFO
	.align		4
.L_3904:
        /*0008*/ 	.byte	0x04, 0x17
        /*000a*/ 	.short	(.L_3906 - .L_3905)
.L_3905:
        /*000c*/ 	.word	0x00000000
        /*0010*/ 	.short	0x0001
        /*0012*/ 	.short	0x0008
        /*0014*/ 	.byte	0x00, 0xf0, 0xc1, 0x06


	//----- nvinfo : EIATTR_KPARAM_INFO
	.align		4
.L_3906:
        /*0018*/ 	.byte	0x04, 0x17
        /*001a*/ 	.short	(.L_3908 - .L_3907)
.L_3907:
        /*001c*/ 	.word	0x00000000
        /*0020*/ 	.short	0x0000
        /*0022*/ 	.short	0x0000
        /*0024*/ 	.byte	0x00, 0xf0, 0x11, 0x00


	//----- nvinfo : EIATTR_SPARSE_MMA_MASK
	.align		4
.L_3908:
        /*0028*/ 	.byte	0x03, 0x50
        /*002a*/ 	.short	0x0000


	//----- nvinfo : EIATTR_MAXREG_COUNT
	.align		4
        /*002c*/ 	.byte	0x03, 0x1b
        /*002e*/ 	.short	0x0080


	//----- nvinfo : EIATTR_MERCURY_ISA_VERSION
	.align		4
        /*0030*/ 	.byte	0x03, 0x5f
        /*0032*/ 	.short	0x0101


	//----- nvinfo : EIATTR_EXIT_INSTR_OFFSETS
	.align		4
        /*0034*/ 	.byte	0x04, 0x1c
        /*0036*/ 	.short	(.L_3910 - .L_3909)


	//   ....[0]....
.L_3909:
        /*0038*/ 	.word	0x000035d0


	//   ....[1]....
        /*003c*/ 	.word	0x00004740


	//   ....[2]....
        /*0040*/ 	.word	0x00004810


	//   ....[3]....
        /*0044*/ 	.word	0x00004840


	//----- nvinfo : EIATTR_MAX_THREADS
	.align		4
.L_3910:
        /*0048*/ 	.byte	0x04, 0x05
        /*004a*/ 	.short	(.L_3912 - .L_3911)
.L_3911:
        /*004c*/ 	.word	0x00000080
        /*0050*/ 	.word	0x00000001
        /*0054*/ 	.word	0x00000001


	//----- nvinfo : EIATTR_CRS_STACK_SIZE
	.align		4
.L_3912:
        /*0058*/ 	.byte	0x04, 0x1e
        /*005a*/ 	.short	(.L_3914 - .L_3913)
.L_3913:
        /*005c*/ 	.word	0x00000000


	//----- nvinfo : EIATTR_CBANK_PARAM_SIZE
	.align		4
.L_3914:
        /*0060*/ 	.byte	0x03, 0x19
        /*0062*/ 	.short	0x01b8


	//----- nvinfo : EIATTR_PARAM_CBANK
	.align		4
        /*0064*/ 	.byte	0x04, 0x0a
        /*0066*/ 	.short	(.L_3916 - .L_3915)
	.align		4
.L_3915:
        /*0068*/ 	.word	index@(.nv.constant0._ZN2at6native18elementwise_kernelILi128ELi4EZNS0_22gpu_kernel_impl_nocastINS0_11FillFunctorIhEEEEvRNS_18TensorIteratorBaseERKT_EUliE_EEviT1_)
        /*006c*/ 	.short	0x0210
        /*006e*/ 	.short	0x01b8


	//----- nvinfo : EIATTR_SW_WAR
	.align		4
.L_3916:
        /*0070*/ 	.byte	0x04, 0x36
        /*0072*/ 	.short	(.L_3918 - .L_3917)
.L_3917:
        /*0074*/ 	.word	0x00000008
.L_3918:


//--------------------- .nv.info._ZN2at6native27unrolled_elementwise_kernelINS0_11FillFunctorIhEESt5arrayIPcLm1EELi4E23TrivialOffsetCalculatorILi0EjES7_ILi1EjENS0_6memory15LoadWithoutCastENSA_16StoreWithoutCastEEEviT_T0_T2_T3_T4_T5_ --------------------------
	.section	.nv.info._ZN2at6native27unrolled_elementwise_kernelINS0_11FillFunctorIhEESt5arrayIPcLm1EELi4E23TrivialOffsetCalculatorILi0EjES7_ILi1EjENS0_6memory15LoadWithoutCastENSA_16StoreWithoutCastEEEviT_T0_T2_T3_T4_T5_,"",@"SHT_CUDA_INFO"
	.sectionflags	@""
	.align	4


	//----- nvinfo : EIATTR_CUDA_API_VERSION
	.align		4
        /*0000*/ 	.byte	0x04, 0x37
        /*0002*/ 	.short	(.L_3920 - .L_3919)
.L_3919:
        /*0004*/ 	.word	0x00000082


	//----- nvinfo : EIATTR_KPARAM_INFO
	.align		4
.L_3920:
        /*0008*/ 	.byte	0x04, 0x17
        /*000a*/ 	.short	(.L_3922 - .L_3921)
.L_3921:
        /*000c*/ 	.word	0x00000000
        /*0010*/ 	.short	0x0006
        /*0012*/ 	.short	0x0013
        /*0014*/ 	.byte	0x00, 0xf0, 0x05, 0x00


	//----- nvinfo : EIATTR_KPARAM_INFO
	.align		4
.L_3922:
        /*0018*/ 	.byte	0x04, 0x17
        /*001a*/ 	.short	(.L_3924 - .L_3923)
.L_3923:
        /*001c*/ 	.word	0x00000000
        /*0020*/ 	.short	0x0005
        /*0022*/ 	.short	0x0012
        /*0024*/ 	.byte	0x00, 0xf0, 0x05, 0x00


	//----- nvinfo : EIATTR_KPARAM_INFO
	.align		4
.L_3924:
        /*0028*/ 	.byte	0x04, 0x17
        /*002a*/ 	.short	(.L_3926 - .L_3925)
.L_3925:
        /*002c*/ 	.word	0x00000000
        /*0030*/ 	.short	0x0004
        /*0032*/ 	.short	0x0011
        /*0034*/ 	.byte	0x00, 0xf0, 0x05, 0x00


	//----- nvinfo : EIATTR_KPARAM_INFO
	.align		4
.L_3926:
        /*0038*/ 	.byte	0x04, 0x17
        /*003a*/ 	.short	(.L_3928 - .L_3927)
.L_3927:
        /*003c*/ 	.word	0x00000000
        /*0040*/ 	.short	0x0003
        /*0042*/ 	.short	0x0010
        /*0044*/ 	.byte	0x00, 0xf0, 0x05, 0x00


	//----- nvinfo : EIATTR_KPARAM_INFO
	.align		4
.L_3928:
        /*0048*/ 	.byte	0x04, 0x17
        /*004a*/ 	.short	(.L_3930 - .L_3929)
.L_3929:
        /*004c*/ 	.word	0x00000000
        /*0050*/ 	.short	0x0002
        /*0052*/ 	.short	0x0008
        /*0054*/ 	.byte	0x00, 0xf0, 0x21, 0x00


	//----- nvinfo : EIATTR_KPARAM_INFO
	.align		4
.L_3930:
        /*0058*/ 	.byte	0x04, 0x17
        /*005a*/ 	.short	(.L_3932 - .L_3931)
.L_3931:
        /*005c*/ 	.word	0x00000000
        /*0060*/ 	.short	0x0001
        /*0062*/ 	.short	0x0004
        /*0064*/ 	.byte	0x00, 0xf0, 0x05, 0x00


	//----- nvinfo : EIATTR_KPARAM_INFO
	.align		4
.L_3932:
        /*0068*/ 	.byte	0x04, 0x17
        /*006a*/ 	.short	(.L_3934 - .L_3933)
.L_3933:
        /*006c*/ 	.word	0x00000000
        /*0070*/ 	.short	0x0000
        /*0072*/ 	.short	0x0000
        /*0074*/ 	.byte	0x00, 0xf0, 0x11, 0x00


	//----- nvinfo : EIATTR_SPARSE_MMA_MASK
	.align		4
.L_3934:
        /*0078*/ 	.byte	0x03, 0x50
        /*007a*/ 	.short	0x0000


	//----- nvinfo : EIATTR_MAXREG_COUNT
	.align		4
        /*007c*/ 	.byte	0x03, 0x1b
        /*007e*/ 	.short	0x00ff


	//----- nvinfo : EIATTR_MERCURY_ISA_VERSION
	.align		4
        /*0080*/ 	.byte	0x03, 0x5f
        /*0082*/ 	.short	0x0101


	//----- nvinfo : EIATTR_EXIT_INSTR_OFFSETS
	.align		4
        /*0084*/ 	.byte	0x04, 0x1c
        /*0086*/ 	.short	(.L_3936 - .L_3935)


	//   ....[0]....
.L_3935:
        /*0088*/ 	.word	0x000001f0


	//   ....[1]....
        /*008c*/ 	.word	0x00000250


	//----- nvinfo : EIATTR_MAX_THREADS
	.align		4
.L_3936:
        /*0090*/ 	.byte	0x04, 0x05
        /*0092*/ 	.short	(.L_3938 - .L_3937)
.L_3937:
        /*0094*/ 	.word	0x00000080
        /*0098*/ 	.word	0x00000001
        /*009c*/ 	.word	0x00000001


	//----- nvinfo : EIATTR_CRS_STACK_SIZE
	.align		4
.L_3938:
        /*00a0*/ 	.byte	0x04, 0x1e
        /*00a2*/ 	.short	(.L_3940 - .L_3939)
.L_3939:
        /*00a4*/ 	.word	0x00000000


	//----- nvinfo : EIATTR_CBANK_PARAM_SIZE
	.align		4
.L_3940:
        /*00a8*/ 	.byte	0x03, 0x19
        /*00aa*/ 	.short	0x0014


	//----- nvinfo : EIATTR_PARAM_CBANK
	.align		4
        /*00ac*/ 	.byte	0x04, 0x0a
        /*00ae*/ 	.short	(.L_3942 - .L_3941)
	.align		4
.L_3941:
        /*00b0*/ 	.word	index@(.nv.constant0._ZN2at6native27unrolled_elementwise_kernelINS0_11FillFunctorIhEESt5arrayIPcLm1EELi4E23TrivialOffsetCalculatorILi0EjES7_ILi1EjENS0_6memory15LoadWithoutCastENSA_16StoreWithoutCastEEEviT_T0_T2_T3_T4_T5_)
        /*00b4*/ 	.short	0x0210
        /*00b6*/ 	.short	0x0014


	//----- nvinfo : EIATTR_SW_WAR
	.align		4
.L_3942:
        /*00b8*/ 	.byte	0x04, 0x36
        /*00ba*/ 	.short	(.L_3944 - .L_3943)
.L_3943:
        /*00bc*/ 	.word	0x00000008
.L_3944:


//--------------------- .nv.info._ZN2at6native29vectorized_elementwise_kernelILi2ENS0_11FillFunctorIhEESt5arrayIPcLm1EEEEviT0_T1_ --------------------------
	.section	.nv.info._ZN2at6native29vectorized_elementwise_kernelILi2ENS0_11FillFunctorIhEESt5arrayIPcLm1EEEEviT0_T1_,"",@"SHT_CUDA_INFO"
	.sectionflags	@""
	.align	4


	//----- nvinfo : EIATTR_CUDA_API_VERSION
	.align		4
        /*0000*/ 	.byte	0x04, 0x37
        /*0002*/ 	.short	(.L_3946 - .L_3945)
.L_3945:
        /*0004*/ 	.word	0x00000082


	//----- nvinfo : EIATTR_KPARAM_INFO
	.align		4
.L_3946:
        /*0008*/ 	.byte	0x04, 0x17
        /*000a*/ 	.short	(.L_3948 - .L_3947)
.L_3947:
        /*000c*/ 	.word	0x00000000
        /*0010*/ 	.short	0x0002
        /*0012*/ 	.short	0x0008
        /*0014*/ 	.byte	0x00, 0xf0, 0x21, 0x00


	//----- nvinfo : EIATTR_KPARAM_INFO
	.align		4
.L_3948:
        /*0018*/ 	.byte	0x04, 0x17
        /*001a*/ 	.short	(.L_3950 - .L_3949)
.L_3949:
        /*001c*/ 	.word	0x00000000
        /*0020*/ 	.short	0x0001
        /*0022*/ 	.short	0x0004
        /*0024*/ 	.byte	0x00, 0xf0, 0x05, 0x00


	//----- nvinfo : EIATTR_KPARAM_INFO
	.align		4
.L_3950:
        /*0028*/ 	.byte	0x04, 0x17
        /*002a*/ 	.short	(.L_3952 - .L_3951)
.L_3951:
        /*002c*/ 	.word	0x00000000
        /*0030*/ 	.short	0x0000
        /*0032*/ 	.short	0x0000
        /*0034*/ 	.byte	0x00, 0xf0, 0x11, 0x00


	//----- nvinfo : EIATTR_SPARSE_MMA_MASK
	.align		4
.L_3952:
        /*0038*/ 	.byte	0x03, 0x50
        /*003a*/ 	.short	0x0000


	//----- nvinfo : EIATTR_MAXREG_COUNT
	.align		4
        /*003c*/ 	.byte	0x03, 0x1b
        /*003e*/ 	.short	0x00ff


	//----- nvinfo : EIATTR_MERCURY_ISA_VERSION
	.align		4
        /*0040*/ 	.byte	0x03, 0x5f
        /*0042*/ 	.short	0x0101


	//----- nvinfo : EIATTR_EXIT_INSTR_OFFSETS
	.align		4
        /*0044*/ 	.byte	0x04, 0x1c
        /*0046*/ 	.short	(.L_3954 - .L_3953)


	//   ....[0]....
.L_3953:
        /*0048*/ 	.word	0x00000190


	//   ....[1]....
        /*004c*/ 	.word	0x00000980


	//   ....[2]....
        /*0050*/ 	.word	0x000009e0


	//----- nvinfo : EIATTR_MAX_THREADS
	.align		4
.L_3954:
        /*0054*/ 	.byte	0x04, 0x05
        /*0056*/ 	.short	(.L_3956 - .L_3955)
.L_3955:
        /*0058*/ 	.word	0x00000080
        /*005c*/ 	.word	0x00000001
        /*0060*/ 	.word	0x00000001


	//----- nvinfo : EIATTR_CRS_STACK_SIZE
	.align		4
.L_3956:
        /*0064*/ 	.byte	0x04, 0x1e
        /*0066*/ 	.short	(.L_3958 - .L_3957)
.L_3957:
        /*0068*/ 	.word	0x00000000


	//----- nvinfo : EIATTR_CBANK_PARAM_SIZE
	.align		4
.L_3958:
        /*006c*/ 	.byte	0x03, 0x19
        /*006e*/ 	.short	0x0010


	//----- nvinfo : EIATTR_PARAM_CBANK
	.align		4
        /*0070*/ 	.byte	0x04, 0x0a
        /*0072*/ 	.short	(.L_3960 - .L_3959)
	.align		4
.L_3959:
        /*0074*/ 	.word	index@(.nv.constant0._ZN2at6native29vectorized_elementwise_kernelILi2ENS0_11FillFunctorIhEESt5arrayIPcLm1EEEEviT0_T1_)
        /*0078*/ 	.short	0x0210
        /*007a*/ 	.short	0x0010


	//----- nvinfo : EIATTR_SW_WAR
	.align		4
.L_3960:
        /*007c*/ 	.byte	0x04, 0x36
        /*007e*/ 	.short	(.L_3962 - .L_3961)
.L_3961:
        /*0080*/ 	.word	0x00000008
.L_3962:


//--------------------- .nv.info._ZN2at6native29vectorized_elementwise_kernelILi4ENS0_11FillFunctorIhEESt5arrayIPcLm1EEEEviT0_T1_ --------------------------
	.section	.nv.info._ZN2at6native29vectorized_elementwise_kernelILi4ENS0_11FillFunctorIhEESt5arrayIPcLm1EEEEviT0_T1_,"",@"SHT_CUDA_INFO"
	.sectionflags	@""
	.align	4


	//----- nvinfo : EIATTR_CUDA_API_VERSION
	.align		4
        /*0000*/ 	.byte	0x04, 0x37
        /*0002*/ 	.short	(.L_3964 - .L_3963)
.L_3963:
        /*0004*/ 	.word	0x00000082


	//----- nvinfo : EIATTR_KPARAM_INFO
	.align		4
.L_3964:
        /*0008*/ 	.byte	0x04, 0x17
        /*000a*/ 	.short	(.L_3966 - .L_3965)
.L_3965:
        /*000c*/ 	.word	0x00000000
        /*0010*/ 	.short	0x0002
        /*0012*/ 	.short	0x0008
        /*0014*/ 	.byte	0x00, 0xf0, 0x21, 0x00


	//----- nvinfo : EIATTR_KPARAM_INFO
	.align		4
.L_3966:
        /*0018*/ 	.byte	0x04, 0x17
        /*001a*/ 	.short	(.L_3968 - .L_3967)
.L_3967:
        /*001c*/ 	.word	0x00000000
        /*0020*/ 	.short	0x0001
        /*0022*/ 	.short	0x0004
        /*0024*/ 	.byte	0x00, 0xf0, 0x05, 0x00


	//----- nvinfo : EIATTR_KPARAM_INFO
	.align		4
.L_3968:
        /*0028*/ 	.byte	0x04, 0x17
        /*002a*/ 	.short	(.L_3970 - .L_3969)
.L_3969:
        /*002c*/ 	.word	0x00000000
        /*0030*/ 	.short	0x0000
        /*0032*/ 	.short	0x0000
        /*0034*/ 	.byte	0x00, 0xf0, 0x11, 0x00


	//----- nvinfo : EIATTR_SPARSE_MMA_MASK
	.align		4
.L_3970:
        /*0038*/ 	.byte	0x03, 0x50
        /*003a*/ 	.short	0x0000


	//----- nvinfo : EIATTR_MAXREG_COUNT
	.align		4
        /*003c*/ 	.byte	0x03, 0x1b
        /*003e*/ 	.short	0x00ff


	//----- nvinfo : EIATTR_MERCURY_ISA_VERSION
	.align		4
        /*0040*/ 	.byte	0x03, 0x5f
        /*0042*/ 	.short	0x0101


	//----- nvinfo : EIATTR_EXIT_INSTR_OFFSETS
	.align		4
        /*0044*/ 	.byte	0x04, 0x1c
        /*0046*/ 	.short	(.L_3972 - .L_3971)


	//   ....[0]....
.L_3971:
        /*0048*/ 	.word	0x00000170


	//   ....[1]....
        /*004c*/ 	.word	0x00000960


	//   ....[2]....
        /*0050*/ 	.word	0x000009c0


	//----- nvinfo : EIATTR_MAX_THREADS
	.align		4
.L_3972:
        /*0054*/ 	.byte	0x04, 0x05
        /*0056*/ 	.short	(.L_3974 - .L_3973)
.L_3973:
        /*0058*/ 	.word	0x00000080
        /*005c*/ 	.word	0x00000001
        /*0060*/ 	.word	0x00000001


	//----- nvinfo : EIATTR_CRS_STACK_SIZE
	.align		4
.L_3974:
        /*0064*/ 	.byte	0x04, 0x1e
        /*0066*/ 	.short	(.L_3976 - .L_3975)
.L_3975:
        /*0068*/ 	.word	0x00000000


	//----- nvinfo : EIATTR_CBANK_PARAM_SIZE
	.align		4
.L_3976:
        /*006c*/ 	.byte	0x03, 0x19
        /*006e*/ 	.short	0x0010


	//----- nvinfo : EIATTR_PARAM_CBANK
	.align		4
        /*0070*/ 	.byte	0x04, 0x0a
        /*0072*/ 	.short	(.L_3978 - .L_3977)
	.align		4
.L_3977:
        /*0074*/ 	.word	index@(.nv.constant0._ZN2at6native29vectorized_elementwise_kernelILi4ENS0_11FillFunctorIhEESt5arrayIPcLm1EEEEviT0_T1_)
        /*0078*/ 	.short	0x0210
        /*007a*/ 	.short	0x0010


	//----- nvinfo : EIATTR_SW_WAR
	.align		4
.L_3978:
        /*007c*/ 	.byte	0x04, 0x36
        /*007e*/ 	.short	(.L_3980 - .L_3979)
.L_3979:
        /*0080*/ 	.word	0x00000008
.L_3980:


//--------------------- .nv.info._ZN2at6native29vectorized_elementwise_kernelILi8ENS0_11FillFunctorIhEESt5arrayIPcLm1EEEEviT0_T1_ --------------------------
	.section	.nv.info._ZN2at6native29vectorized_elementwise_kernelILi8ENS0_11FillFunctorIhEESt5arrayIPcLm1EEEEviT0_T1_,"",@"SHT_CUDA_INFO"
	.sectionflags	@""
	.align	4


	//----- nvinfo : EIATTR_CUDA_API_VERSION
	.align		4
        /*0000*/ 	.byte	0x04, 0x37
        /*0002*/ 	.short	(.L_3982 - .L_3981)
.L_3981:
        /*0004*/ 	.word	0x00000082


	//----- nvinfo : EIATTR_KPARAM_INFO
	.align		4
.L_3982:
        /*0008*/ 	.byte	0x04, 0x17
        /*000a*/ 	.short	(.L_3984 - .L_3983)
.L_3983:
        /*000c*/ 	.word	0x00000000
        /*0010*/ 	.short	0x0002
        /*0012*/ 	.short	0x0008
        /*0014*/ 	.byte	0x00, 0xf0, 0x21, 0x00


	//----- nvinfo : EIATTR_KPARAM_INFO
	.align		4
.L_3984:
        /*0018*/ 	.byte	0x04, 0x17
        /*001a*/ 	.short	(.L_3986 - .L_3985)
.L_3985:
        /*001c*/ 	.word	0x00000000
        /*0020*/ 	.short	0x0001
        /*0022*/ 	.short	0x0004
        /*0024*/ 	.byte	0x00, 0xf0, 0x05, 0x00


	//----- nvinfo : EIATTR_KPARAM_INFO
	.align		4
.L_3986:
        /*0028*/ 	.byte	0x04, 0x17
        /*002a*/ 	.short	(.L_3988 - .L_3987)
.L_3987:
        /*002c*/ 	.word	0x00000000
        /*0030*/ 	.short	0x0000
        /*0032*/ 	.short	0x0000
        /*0034*/ 	.byte	0x00, 0xf0, 0x11, 0x00


	//----- nvinfo : EIATTR_SPARSE_MMA_MASK
	.align		4
.L_3988:
        /*0038*/ 	.byte	0x03, 0x50
        /*003a*/ 	.short	0x0000


	//----- nvinfo : EIATTR_MAXREG_COUNT
	.align		4
        /*003c*/ 	.byte	0x03, 0x1b
        /*003e*/ 	.short	0x00ff


	//----- nvinfo : EIATTR_MERCURY_ISA_VERSION
	.align		4
        /*0040*/ 	.byte	0x03, 0x5f
        /*0042*/ 	.short	0x0101


	//----- nvinfo : EIATTR_EXIT_INSTR_OFFSETS
	.align		4
        /*0044*/ 	.byte	0x04, 0x1c
        /*0046*/ 	.short	(.L_3990 - .L_3989)


	//   ....[0]....
.L_3989:
        /*0048*/ 	.word	0x00000170


	//   ....[1]....
        /*004c*/ 	.word	0x00000960


	//   ....[2]....
        /*0050*/ 	.word	0x000009c0


	//----- nvinfo : EIATTR_MAX_THREADS
	.align		4
.L_3990:
        /*0054*/ 	.byte	0x04, 0x05
        /*0056*/ 	.short	(.L_3992 - .L_3991)
.L_3991:
        /*0058*/ 	.word	0x00000080
        /*005c*/ 	.word	0x00000001
        /*0060*/ 	.word	0x00000001


	//----- nvinfo : EIATTR_CRS_STACK_SIZE
	.align		4
.L_3992:
        /*0064*/ 	.byte	0x04, 0x1e
        /*0066*/ 	.short	(.L_3994 - .L_3993)
.L_3993:
        /*0068*/ 	.word	0x00000000


	//----- nvinfo : EIATTR_CBANK_PARAM_SIZE
	.align		4
.L_3994:
        /*006c*/ 	.byte	0x03, 0x19
        /*006e*/ 	.short	0x0010


	//----- nvinfo : EIATTR_PARAM_CBANK
	.align		4
        /*0070*/ 	.byte	0x04, 0x0a
        /*0072*/ 	.short	(.L_3996 - .L_3995)
	.align		4
.L_3995:
        /*0074*/ 	.word	index@(.nv.constant0._ZN2at6native29vectorized_elementwise_kernelILi8ENS0_11FillFunctorIhEESt5arrayIPcLm1EEEEviT0_T1_)
        /*0078*/ 	.short	0x0210
        /*007a*/ 	.short	0x0010


	//----- nvinfo : EIATTR_SW_WAR
	.align		4
.L_3996:
        /*007c*/ 	.byte	0x04, 0x36
        /*007e*/ 	.short	(.L_3998 - .L_3997)
.L_3997:
        /*0080*/ 	.word	0x00000008
.L_3998:


//--------------------- .nv.callgraph             --------------------------
	.section	.nv.callgraph,"",@"SHT_CUDA_CALLGRAPH"
	.align	4
	.sectionentsize	8
	.align		4
        /*0000*/ 	.word	0x00000000
	.align		4
        /*0004*/ 	.word	0xffffffff
	.align		4
        /*0008*/ 	.word	index@(_ZN2at6native18elementwise_kernelILi128ELi4EZNS0_15gpu_kernel_implINS0_11FillFunctorImEEEEvRNS_18TensorIteratorBaseERKT_EUliE_EEviT1_)
	.align		4
        /*000c*/ 	.word	index@(__assertfail)
	.align		4
        /*0010*/ 	.word	index@(_ZN2at6native27unrolled_elementwise_kernelINS0_11FillFunctorImEESt5arrayIPcLm1EELi4E23TrivialOffsetCalculatorILi0EjES7_ILi1EjENS0_6memory12LoadWithCastILi0EEENSA_13StoreWithCastILi1EEEEEviT_T0_T2_T3_T4_T5_)
	.align		4
        /*0014*/ 	.word	index@(__assertfail)
	.align		4
        /*0018*/ 	.word	index@(_ZN2at6native18elementwise_kernelILi128ELi4EZNS0_15gpu_kernel_implINS0_11FillFunctorIjEEEEvRNS_18TensorIteratorBaseERKT_EUliE_EEviT1_)
	.align		4
        /*001c*/ 	.word	index@(__assertfail)
	.align		4
        /*0020*/ 	.word	index@(_ZN2at6native27unrolled_elementwise_kernelINS0_11FillFunctorIjEESt5arrayIPcLm1EELi4E23TrivialOffsetCalculatorILi0EjES7_ILi1EjENS0_6memory12LoadWithCastILi0EEENSA_13StoreWithCastILi1EEEEEviT_T0_T2_T3_T4_T5_)
	.align		4
        /*0024*/ 	.word	index@(__assertfail)
	.align		4
        /*0028*/ 	.word	index@(_ZN2at6native18elementwise_kernelILi128ELi4EZNS0_15gpu_kernel_implINS0_11FillFunctorItEEEEvRNS_18TensorIteratorBaseERKT_EUliE_EEviT1_)
	.align		4
        /*002c*/ 	.word	index@(__assertfail)
	.align		4
        /*0030*/ 	.word	index@(_ZN2at6native27unrolled_elementwise_kernelINS0_11FillFunctorItEESt5arrayIPcLm1EELi4E23TrivialOffsetCalculatorILi0EjES7_ILi1EjENS0_6memory12LoadWithCastILi0EEENSA_13StoreWithCastILi1EEEEEviT_T0_T2_T3_T4_T5_)
	.align		4
        /*0034*/ 	.word	index@(__assertfail)
	.align		4
        /*0038*/ 	.word	index@(_ZN2at6native18elementwise_kernelILi128ELi4EZNS0_15gpu_kernel_implINS0_11FillFunctorIN3c1014Float8_e8m0fnuEEEEEvRNS_18TensorIteratorBaseERKT_EUliE_EEviT1_)
	.align		4
        /*003c*/ 	.word	index@(__assertfail)
	.align		4
        /*0040*/ 	.word	index@(_ZN2at6native27unrolled_elementwise_kernelINS0_11FillFunctorIN3c1014Float8_e8m0fnuEEESt5arrayIPcLm1EELi4E23TrivialOffsetCalculatorILi0EjES9_ILi1EjENS0_6memory12LoadWithCastILi0EEENSC_13StoreWithCastILi1EEEEEviT_T0_T2_T3_T4_T5_)
	.align		4
        /*0044*/ 	.word	index@(__assertfail)
	.align		4
        /*0048*/ 	.word	index@(_ZN2at6native18elementwise_kernelILi128ELi4EZNS0_15gpu_kernel_implINS0_11FillFunctorIN3c1015Float8_e4m3fnuzEEEEEvRNS_18TensorIteratorBaseERKT_EUliE_EEviT1_)
	.align		4
        /*004c*/ 	.word	index@(__assertfail)
	.align		4
        /*0050*/ 	.word	index@(_ZN2at6native27unrolled_elementwise_kernelINS0_11FillFunctorIN3c1015Float8_e4m3fnuzEEESt5arrayIPcLm1EELi4E23TrivialOffsetCalculatorILi0EjES9_ILi1EjENS0_6memory12LoadWithCastILi0EEENSC_13StoreWithCastILi1EEEEEviT_T0_T2_T3_T4_T5_)
	.align		4
        /*0054*/ 	.word	index@(__assertfail)
	.align		4
        /*0058*/ 	.word	index@(_ZN2at6native18elementwise_kernelILi128ELi4EZNS0_15gpu_kernel_implINS0_11FillFunctorIN3c1013Float8_e4m3fnEEEEEvRNS_18TensorIteratorBaseERKT_EUliE_EEviT1_)
	.align		4
        /*005c*/ 	.word	index@(__assertfail)
	.align		4
        /*0060*/ 	.word	index@(_ZN2at6native27unrolled_elementwise_kernelINS0_11FillFunctorIN3c1013Float8_e4m3fnEEESt5arrayIPcLm1EELi4E23TrivialOffsetCalculatorILi0EjES9_ILi1EjENS0_6memory12LoadWithCastILi0EEENSC_13StoreWithCastILi1EEEEEviT_T0_T2_T3_T4_T5_)
	.align		4
        /*0064*/ 	.word	index@(__assertfail)
	.align		4
        /*0068*/ 	.word	index@(_ZN2at6native18elementwise_kernelILi128ELi4EZNS0_15gpu_kernel_implINS0_11FillFunctorIN3c1015Float8_e5m2fnuzEEEEEvRNS_18TensorIteratorBaseERKT_EUliE_EEviT1_)
	.align		4
        /*006c*/ 	.word	index@(__assertfail)
	.align		4
        /*0070*/ 	.word	index@(_ZN2at6native27unrolled_elementwise_kernelINS0_11FillFunctorIN3c1015Float8_e5m2fnuzEEESt5arrayIPcLm1EELi4E23TrivialOffsetCalculatorILi0EjES9_ILi1EjENS0_6memory12LoadWithCastILi0EEENSC_13StoreWithCastILi1EEEEEviT_T0_T2_T3_T4_T5_)
	.align		4
        /*0074*/ 	.word	index@(__assertfail)
	.align		4
        /*0078*/ 	.word	index@(_ZN2at6native18elementwise_kernelILi128ELi4EZNS0_15gpu_kernel_implINS0_11FillFunctorIN3c1011Float8_e5m2EEEEEvRNS_18TensorIteratorBaseERKT_EUliE_EEviT1_)
	.align		4
        /*007c*/ 	.word	index@(__assertfail)
	.align		4
        /*0080*/ 	.word	index@(_ZN2at6native27unrolled_elementwise_kernelINS0_11FillFunctorIN3c1011Float8_e5m2EEESt5arrayIPcLm1EELi4E23TrivialOffsetCalculatorILi0EjES9_ILi1EjENS0_6memory12LoadWithCastILi0EEENSC_13StoreWithCastILi1EEEEEviT_T0_T2_T3_T4_T5_)
	.align		4
        /*0084*/ 	.word	index@(__assertfail)
	.align		4
        /*0088*/ 	.word	index@(_ZN2at6native18elementwise_kernelILi128ELi4EZNS0_15gpu_kernel_implINS0_11FillFunctorIN3c108BFloat16EEEEEvRNS_18TensorIteratorBaseERKT_EUliE_EEviT1_)
	.align		4
        /*008c*/ 	.word	index@(__assertfail)
	.align		4
        /*0090*/ 	.word	index@(_ZN2at6native27unrolled_elementwise_kernelINS0_11FillFunctorIN3c108BFloat16EEESt5arrayIPcLm1EELi4E23TrivialOffsetCalculatorILi0EjES9_ILi1EjENS0_6memory12LoadWithCastILi0EEENSC_13StoreWithCastILi1EEEEEviT_T0_T2_T3_T4_T5_)
	.align		4
        /*0094*/ 	.word	index@(__assertfail)
	.align		4
        /*0098*/ 	.word	index@(_ZN2at6native18elementwise_kernelILi128ELi4EZNS0_15gpu_kernel_implINS0_11FillFunctorIN3c104HalfEEEEEvRNS_18TensorIteratorBaseERKT_EUliE_EEviT1_)
	.align		4
        /*009c*/ 	.word	index@(__assertfail)
	.align		4
        /*00a0*/ 	.word	index@(_ZN2at6native27unrolled_elementwise_kernelINS0_11FillFunctorIN3c104HalfEEESt5arrayIPcLm1EELi4E23TrivialOffsetCalculatorILi0EjES9_ILi1EjENS0_6memory12LoadWithCastILi0EEENSC_13StoreWithCastILi1EEEEEviT_T0_T2_T3_T4_T5_)
	.align		4
        /*00a4*/ 	.word	index@(__assertfail)
	.align		4
        /*00a8*/ 	.word	index@(_ZN2at6native18elementwise_kernelILi128ELi4EZNS0_15gpu_kernel_implINS0_11FillFunctorIbEEEEvRNS_18TensorIteratorBaseERKT_EUliE_EEviT1_)
	.align		4
        /*00ac*/ 	.word	index@(__assertfail)
	.align		4
        /*00b0*/ 	.word	index@(_ZN2at6native27unrolled_elementwise_kernelINS0_11FillFunctorIbEESt5arrayIPcLm1EELi4E23TrivialOffsetCalculatorILi0EjES7_ILi1EjENS0_6memory12LoadWithCastILi0EEENSA_13StoreWithCastILi1EEEEEviT_T0_T2_T3_T4_T5_)
	.align		4
        /*00b4*/ 	.word	index@(__assertfail)
	.align		4
        /*00b8*/ 	.word	index@(_ZN2at6native18elementwise_kernelILi128ELi4EZNS0_15gpu_kernel_implINS0_11FillFunctorIN3c107complexINS4_4HalfEEEEEEEvRNS_18TensorIteratorBaseERKT_EUliE_EEviT1_)
	.align		4
        /*00bc*/ 	.word	index@(__assertfail)
	.align		4
        /*00c0*/ 	.word	index@(_ZN2at6native27unrolled_elementwise_kernelINS0_11FillFunctorIN3c107complexINS3_4HalfEEEEESt5arrayIPcLm1EELi4E23TrivialOffsetCalculatorILi0EjESB_ILi1EjENS0_6memory12LoadWithCastILi0EEENSE_13StoreWithCastILi1EEEEEviT_T0_T2_T3_T4_T5_)
	.align		4
        /*00c4*/ 	.word	index@(__assertfail)
	.align		4
        /*00c8*/ 	.word	index@(_ZN2at6native18elementwise_kernelILi128ELi4EZNS0_15gpu_kernel_implINS0_11FillFunctorIN3c107complexIfEEEEEEvRNS_18TensorIteratorBaseERKT_EUliE_EEviT1_)
	.align		4
        /*00cc*/ 	.word	index@(__assertfail)
	.align		4
        /*00d0*/ 	.word	index@(_ZN2at6native27unrolled_elementwise_kernelINS0_11FillFunctorIN3c107complexIfEEEESt5arrayIPcLm1EELi4E23TrivialOffsetCalculatorILi0EjESA_ILi1EjENS0_6memory12LoadWithCastILi0EEENSD_13StoreWithCastILi1EEEEEviT_T0_T2_T3_T4_T5_)
	.align		4
        /*00d4*/ 	.word	index@(__assertfail)
	.align		4
        /*00d8*/ 	.word	index@(_ZN2at6native18elementwise_kernelILi128ELi4EZNS0_15gpu_kernel_implINS0_11FillFunctorIN3c107complexIdEEEEEEvRNS_18TensorIteratorBaseERKT_EUliE_EEviT1_)
	.align		4
        /*00dc*/ 	.word	index@(__assertfail)
	.align		4
        /*00e0*/ 	.word	index@(_ZN2at6native27unrolled_elementwise_kernelINS0_11FillFunctorIN3c107complexIdEEEESt5arrayIPcLm1EELi4E23TrivialOffsetCalculatorILi0EjESA_ILi1EjENS0_6memory12LoadWithCastILi0EEENSD_13StoreWithCastILi1EEEEEviT_T0_T2_T3_T4_T5_)
	.align		4
        /*00e4*/ 	.word	index@(__assertfail)
	.align		4
        /*00e8*/ 	.word	index@(_ZN2at6native18elementwise_kernelILi128ELi4EZNS0_15gpu_kernel_implINS0_11FillFunctorIfEEEEvRNS_18TensorIteratorBaseERKT_EUliE_EEviT1_)
	.align		4
        /*00ec*/ 	.word	index@(__assertfail)
	.align		4
        /*00f0*/ 	.word	index@(_ZN2at6native27unrolled_elementwise_kernelINS0_11FillFunctorIfEESt5arrayIPcLm1EELi4E23TrivialOffsetCalculatorILi0EjES7_ILi1EjENS0_6memory12LoadWithCastILi0EEENSA_13StoreWithCastILi1EEEEEviT_T0_T2_T3_T4_T5_)
	.align		4
        /*00f4*/ 	.word	index@(__assertfail)
	.align		4
        /*00f8*/ 	.word	index@(_ZN2at6native18elementwise_kernelILi128ELi4EZNS0_15gpu_kernel_implINS0_11FillFunctorIdEEEEvRNS_18TensorIteratorBaseERKT_EUliE_EEviT1_)
	.align		4
        /*00fc*/ 	.word	index@(__assertfail)
	.align		4
        /*0100*/ 	.word	index@(_ZN2at6native27unrolled_elementwise_kernelINS0_11FillFunctorIdEESt5arrayIPcLm1EELi4E23TrivialOffsetCalculatorILi0EjES7_ILi1EjENS0_6memory12LoadWithCastILi0EEENSA_13StoreWithCastILi1EEEEEviT_T0_T2_T3_T4_T5_)
	.align		4
        /*0104*/ 	.word	index@(__assertfail)
	.align		4
        /*0108*/ 	.word	index@(_ZN2at6native18elementwise_kernelILi128ELi4EZNS0_15gpu_kernel_implINS0_11FillFunctorIsEEEEvRNS_18TensorIteratorBaseERKT_EUliE_EEviT1_)
	.align		4
        /*010c*/ 	.word	index@(__assertfail)
	.align		4
        /*0110*/ 	.word	index@(_ZN2at6native27unrolled_elementwise_kernelINS0_11FillFunctorIsEESt5arrayIPcLm1EELi4E23TrivialOffsetCalculatorILi0EjES7_ILi1EjENS0_6memory12LoadWithCastILi0EEENSA_13StoreWithCastILi1EEEEEviT_T0_T2_T3_T4_T5_)
	.align		4
        /*0114*/ 	.word	index@(__assertfail)
	.align		4
        /*0118*/ 	.word	index@(_ZN2at6native18elementwise_kernelILi128ELi4EZNS0_15gpu_kernel_implINS0_11FillFunctorIlEEEEvRNS_18TensorIteratorBaseERKT_EUliE_EEviT1_)
	.align		4
        /*011c*/ 	.word	index@(__assertfail)
	.align		4
        /*0120*/ 	.word	index@(_ZN2at6native27unrolled_elementwise_kernelINS0_11FillFunctorIlEESt5arrayIPcLm1EELi4E23TrivialOffsetCalculatorILi0EjES7_ILi1EjENS0_6memory12LoadWithCastILi0EEENSA_13StoreWithCastILi1EEEEEviT_T0_T2_T3_T4_T5_)
	.align		4
        /*0124*/ 	.word	index@(__assertfail)
	.align		4
        /*0128*/ 	.word	index@(_ZN2at6native18elementwise_kernelILi128ELi4EZNS0_15gpu_kernel_implINS0_11FillFunctorIiEEEEvRNS_18TensorIteratorBaseERKT_EUliE_EEviT1_)
	.align		4
        /*012c*/ 	.word	index@(__assertfail)
	.align		4
        /*0130*/ 	.word	index@(_ZN2at6native27unrolled_elementwise_kernelINS0_11FillFunctorIiEESt5arrayIPcLm1EELi4E23TrivialOffsetCalculatorILi0EjES7_ILi1EjENS0_6memory12LoadWithCastILi0EEENSA_13StoreWithCastILi1EEEEEviT_T0_T2_T3_T4_T5_)
	.align		4
        /*0134*/ 	.word	index@(__assertfail)
	.align		4
        /*0138*/ 	.word	index@(_ZN2at6native18elementwise_kernelILi128ELi4EZNS0_15gpu_kernel_implINS0_11FillFunctorIaEEEEvRNS_18TensorIteratorBaseERKT_EUliE_EEviT1_)
	.align		4
        /*013c*/ 	.word	index@(__assertfail)
	.align		4
        /*0140*/ 	.word	index@(_ZN2at6native27unrolled_elementwise_kernelINS0_11FillFunctorIaEESt5arrayIPcLm1EELi4E23TrivialOffsetCalculatorILi0EjES7_ILi1EjENS0_6memory12LoadWithCastILi0EEENSA_13StoreWithCastILi1EEEEEviT_T0_T2_T3_T4_T5_)
	.align		4
        /*0144*/ 	.word	index@(__assertfail)
	.align		4
        /*0148*/ 	.word	index@(_ZN2at6native18elementwise_kernelILi128ELi4EZNS0_15gpu_kernel_implINS0_11FillFunctorIhEEEEvRNS_18TensorIteratorBaseERKT_EUliE_EEviT1_)
	.align		4
        /*014c*/ 	.word	index@(__assertfail)
	.align		4
        /*0150*/ 	.word	index@(_ZN2at6native27unrolled_elementwise_kernelINS0_11FillFunctorIhEESt5arrayIPcLm1EELi4E23TrivialOffsetCalculatorILi0EjES7_ILi1EjENS0_6memory12LoadWithCastILi0EEENSA_13StoreWithCastILi1EEEEEviT_T0_T2_T3_T4_T5_)
	.align		4
        /*0154*/ 	.word	index@(__assertfail)
	.align		4
        /*0158*/ 	.word	0x00000000
	.align		4
        /*015c*/ 	.word	0xfffffffe
	.align		4
        /*0160*/ 	.word	0x00000000
	.align		4
        /*0164*/ 	.word	0xfffffffd
	.align		4
        /*0168*/ 	.word	0x00000000
	.align		4
        /*016c*/ 	.word	0xfffffffc


//--------------------- .nv.constant4             --------------------------
	.section	.nv.constant4,"a",@progbits
	.align	8
	.align		8
.nv.constant4:
        /*0000*/ 	.dword	__assertfail
	.align		8
        /*0008*/ 	.dword	__unnamed_1
	.align		8
        /*0010*/ 	.dword	__unnamed_2
	.align		8
        /*0018*/ 	.dword	__unnamed_3
	.align		8
        /*0020*/ 	.dword	__unnamed_4
	.align		8
        /*0028*/ 	.dword	__unnamed_5
	.align		8
        /*0030*/ 	.dword	__unnamed_6
	.align		8
        /*0038*/ 	.dword	__unnamed_7
	.align		8
        /*0040*/ 	.dword	__unnamed_8
	.align		8
        /*0048*/ 	.dword	__unnamed_9
	.align		8
        /*0050*/ 	.dword	__unnamed_10
	.align		8
        /*0058*/ 	.dword	__unnamed_11
	.align		8
        /*0060*/ 	.dword	__unnamed_12
	.align		8
        /*0068*/ 	.dword	__unnamed_13
	.align		8
        /*0070*/ 	.dword	__unnamed_14
	.align		8
        /*0078*/ 	.dword	__unnamed_15
	.align		8
        /*0080*/ 	.dword	__unnamed_16
	.align		8
        /*0088*/ 	.dword	__unnamed_17
	.align		8
        /*0090*/ 	.dword	__unnamed_18
	.align		8
        /*0098*/ 	.dword	__unnamed_19
	.align		8
        /*00a0*/ 	.dword	__unnamed_20
	.align		8
        /*00a8*/ 	.dword	__unnamed_21
	.align		8
        /*00b0*/ 	.dword	_ZN44_INTERNAL_db5239c5_13_FillKernel_cu_e561d9724cuda3std3__45__cpo5beginE
	.align		8
        /*00b8*/ 	.dword	_ZN44_INTERNAL_db5239c5_13_FillKernel_cu_e561d9724cuda3std3__45__cpo3endE
	.align		8
        /*00c0*/ 	.dword	_ZN44_INTERNAL_db5239c5_13_FillKernel_cu_e561d9724cuda3std3__45__cpo6cbeginE
	.align		8
        /*00c8*/ 	.dword	_ZN44_INTERNAL_db5239c5_13_FillKernel_cu_e561d9724cuda3std3__45__cpo4cendE
	.align		8
        /*00d0*/ 	.dword	_ZN44_INTERNAL_db5239c5_13_FillKernel_cu_e561d9724cuda3std3__45__cpo6rbeginE
	.align		8
        /*00d8*/ 	.dword	_ZN44_INTERNAL_db5239c5_13_FillKernel_cu_e561d9724cuda3std3__45__cpo4rendE
	.align		8
        /*00e0*/ 	.dword	_ZN44_INTERNAL_db5239c5_13_FillKernel_cu_e561d9724cuda3std3__45__cpo7crbeginE
	.align		8
        /*00e8*/ 	.dword	_ZN44_INTERNAL_db5239c5_13_FillKernel_cu_e561d9724cuda3std3__45__cpo5crendE
	.align		8
        /*00f0*/ 	.dword	_ZN44_INTERNAL_db5239c5_13_FillKernel_cu_e561d9724cuda3std3__446_GLOBAL__N__db5239c5_13_FillKernel_cu_e561d9726ignoreE
	.align		8
        /*00f8*/ 	.dword	_ZN44_INTERNAL_db5239c5_13_FillKernel_cu_e561d9724cuda3std3__419piecewise_constructE
	.align		8
        /*0100*/ 	.dword	_ZN44_INTERNAL_db5239c5_13_FillKernel_cu_e561d9724cuda3std3__48in_placeE
	.align		8
        /*0108*/ 	.dword	_ZN44_INTERNAL_db5239c5_13_FillKernel_cu_e561d9724cuda3std3__420unreachable_sentinelE
	.align		8
        /*0110*/ 	.dword	_ZN44_INTERNAL_db5239c5_13_FillKernel_cu_e561d9724cuda3std6ranges3__45__cpo4swapE
	.align		8
        /*0118*/ 	.dword	_ZN44_INTERNAL_db5239c5_13_FillKernel_cu_e561d9724cuda3std6ranges3__45__cpo9iter_moveE
	.align		8
        /*0120*/ 	.dword	_ZN44_INTERNAL_db5239c5_13_FillKernel_cu_e561d9724cuda3std6ranges3__45__cpo5beginE
	.align		8
        /*0128*/ 	.dword	_ZN44_INTERNAL_db5239c5_13_FillKernel_cu_e561d9724cuda3std6ranges3__45__cpo3endE
	.align		8
        /*0130*/ 	.dword	_ZN44_INTERNAL_db5239c5_13_FillKernel_cu_e561d9724cuda3std6ranges3__45__cpo6cbeginE
	.align		8
        /*0138*/ 	.dword	_ZN44_INTERNAL_db5239c5_13_FillKernel_cu_e561d9724cuda3std6ranges3__45__cpo4cendE
	.align		8
        /*0140*/ 	.dword	_ZN44_INTERNAL_db5239c5_13_FillKernel_cu_e561d9724cuda3std6ranges3__45__cpo7advanceE
	.align		8
        /*0148*/ 	.dword	_ZN44_INTERNAL_db5239c5_13_FillKernel_cu_e561d9724cuda3std6ranges3__45__cpo9iter_swapE
	.align		8
        /*0150*/ 	.dword	_ZN44_INTERNAL_db5239c5_13_FillKernel_cu_e561d9724cuda3std6ranges3__45__cpo4nextE
	.align		8
        /*0158*/ 	.dword	_ZN44_INTERNAL_db5239c5_13_FillKernel_cu_e561d9724cuda3std6ranges3__45__cpo4prevE
	.align		8
        /*0160*/ 	.dword	_ZN44_INTERNAL_db5239c5_13_FillKernel_cu_e561d9724cuda3std6ranges3__45__cpo4dataE
	.align		8
        /*0168*/ 	.dword	_ZN44_INTERNAL_db5239c5_13_FillKernel_cu_e561d9724cuda3std6ranges3__45__cpo5cdataE
	.align		8
        /*0170*/ 	.dword	_ZN44_INTERNAL_db5239c5_13_FillKernel_cu_e561d9724cuda3std6ranges3__45__cpo4sizeE
	.align		8
        /*0178*/ 	.dword	_ZN44_INTERNAL_db5239c5_13_FillKernel_cu_e561d9724cuda3std6ranges3__45__cpo5ssizeE
	.align		8
        /*0180*/ 	.dword	_ZN44_INTERNAL_db5239c5_13_FillKernel_cu_e561d9724cuda3std6ranges3__45__cpo8distanceE
	.align		8
        /*0188*/ 	.dword	_ZN44_INTERNAL_db5239c5_13_FillKernel_cu_e561d9726thrust23THRUST_300001_SM_900_NS6system6detail10sequential3seqE
	.align		8
        /*0190*/ 	.dword	$str$5
	.align		8
        /*0198*/ 	.dword	$str$6


//--------------------- .text._ZN2at6native18elementwise_kernelILi128ELi4EZNS0_15gpu_kernel_implINS0_11FillFunctorImEEEEvRNS_18TensorIteratorBaseERKT_EUliE_EEviT1_ --------------------------
	.section	.text._ZN2at6native18elementwise_kernelILi128ELi4EZNS0_15gpu_kernel_implINS0_11FillFunctorImEEEEvRNS_18TensorIteratorBaseERKT_EUliE_EEviT1_,"ax",@progbits
	.align	128
        .global         _ZN2at6native18elementwise_kernelILi128ELi4EZNS0_15gpu_kernel_implINS0_11FillFunctorImEEEEvRNS_18TensorIteratorBaseERKT_EUliE_EEviT1_
        .type           _ZN2at6native18elementwise_kernelILi128ELi4EZNS0_15gpu_kernel_implINS0_11FillFunctorImEEEEvRNS_18TensorIteratorBaseERKT_EUliE_EEviT1_,@function
        .size           _ZN2at6native18elementwise_kernelILi128ELi4EZNS0_15gpu_kernel_implINS0_11FillFunctorImEEEEvRNS_18TensorIteratorBaseERKT_EUliE_EEviT1_,(.L_x_7262 - _ZN2at6native18elementwise_kernelILi128ELi4EZNS0_15gpu_kernel_implINS0_11FillFunctorImEEEEvRNS_18TensorIteratorBaseERKT_EUliE_EEviT1_)
        .other          _ZN2at6native18elementwise_kernelILi128ELi4EZNS0_15gpu_kernel_implINS0_11FillFunctorImEEEEvRNS_18TensorIteratorBaseERKT_EUliE_EEviT1_,@"STO_CUDA_ENTRY STV_DEFAULT"
_ZN2at6native18elementwise_kernelILi128ELi4EZNS0_15gpu_kernel_implINS0_11FillFunctorImEEEEvRNS_18TensorIteratorBaseERKT_EUliE_EEviT1_:
.text._ZN2at6native18elementwise_kernelILi128ELi4EZNS0_15gpu_kernel_implINS0_11FillFunctorImEEEEvRNS_18TensorIteratorBaseERKT_EUliE_EEviT1_:
[----:B------:R-:W0:Y:S01]  /*0000*/  LDC R1, c[0x0][0x28] ;  /* 0x00000a00ff017b82 */ /* 0x000e220000000800 */
[----:B------:R-:W1:Y:S01]  /*0010*/  S2R R16, SR_CTAID.X ;  /* 0x0000000000107919 */ /* 0x000e620000002500 */
[----:B------:R-:W-:Y:S01]  /*0020*/  ULDC UR4, c[0x0][0x210] ;  /* 0x0000840000047ab9 */ /* 0x000fe20000000800 */
[----:B------:R-:W-:Y:S01]  /*0030*/  ULDC.64 UR36, c[0x0][0x208] ;  /* 0x0000820000247ab9 */ /* 0x000fe20000000a00 */
[----:B------:R-:W-:Y:S01]  /*0040*/  BSSY B6, `(.L_x_0) ;  /* 0x000020e000067945 */ /* 0x000fe20003800000 */
[----:B------:R-:W1:Y:S02]  /*0050*/  S2R R19, SR_TID.X ;  /* 0x0000000000137919 */ /* 0x000e640000002100 */
[----:B-1----:R-:W-:-:S05]  /*0060*/  IMAD R17, R16, 0x200, R19 ;  /* 0x0000020010117824 */ /* 0x002fca00078e0213 */
[----:B------:R-:W-:-:S13]  /*0070*/  ISETP.GE.AND P0, PT, R17, UR4, PT ;  /* 0x0000000411007c0c */ /* 0x000fda000bf06270 */
[----:B0-----:R-:W-:Y:S05]  /*0080*/  @P0 BRA `(.L_x_1) ;  /* 0x0000002000240947 */ /* 0x001fea0003800000 */
[----:B------:R-:W0:Y:S01]  /*0090*/  LDC R6, c[0x0][0x218] ;  /* 0x00008600ff067b82 */ /* 0x000e220000000800 */
[----:B------:R-:W-:Y:S01]  /*00a0*/  IMAD.MOV.U32 R0, RZ, RZ, RZ ;  /* 0x000000ffff007224 */ /* 0x000fe200078e00ff */
[----:B0-----:R-:W-:-:S13]  /*00b0*/  ISETP.NE.AND P0, PT, R6, RZ, PT ;  /* 0x000000ff0600720c */ /* 0x001fda0003f05270 */
[----:B------:R-:W-:Y:S05]  /*00c0*/  @!P0 BRA `(.L_x_2) ;  /* 0x0000001000488947 */ /* 0x000fea0003800000 */
[----:B------:R-:W-:Y:S01]  /*00d0*/  IMAD.MOV.U32 R2, RZ, RZ, RZ ;  /* 0x000000ffff027224 */ /* 0x000fe200078e00ff */
[----:B------:R-:W-:Y:S01]  /*00e0*/  ULDC.64 UR4, c[0x0][0x220] ;  /* 0x0000880000047ab9 */ /* 0x000fe20000000a00 */
[----:B------:R-:W-:Y:S01]  /*00f0*/  IMAD.MOV.U32 R3, RZ, RZ, R17 ;  /* 0x000000ffff037224 */ /* 0x000fe200078e0011 */
[----:B------:R-:W-:Y:S01]  /*0100*/  ISETP.NE.AND P0, PT, R6, 0x1, PT ;  /* 0x000000010600780c */ /* 0x000fe20003f05270 */
[----:B------:R-:W-:Y:S01]  /*0110*/  IMAD.HI.U32 R2, R17, UR4, R2 ;  /* 0x0000000411027c27 */ /* 0x000fe2000f8e0002 */
[----:B------:R-:W-:-:S04]  /*0120*/  ULDC UR4, c[0x0][0x21c] ;  /* 0x0000870000047ab9 */ /* 0x000fc80000000800 */
[----:B------:R-:W-:-:S05]  /*0130*/  SHF.R.U32.HI R3, RZ, UR5, R2 ;  /* 0x00000005ff037c19 */ /* 0x000fca0008011602 */
[----:B------:R-:W-:-:S04]  /*0140*/  IMAD.MOV R0, RZ, RZ, -R3 ;  /* 0x000000ffff007224 */ /* 0x000fc800078e0a03 */
[----:B------:R-:W-:Y:S01]  /*0150*/  IMAD R0, R0, UR4, R17 ;  /* 0x0000000400007c24 */ /* 0x000fe2000f8e0211 */
[----:B------:R-:W-:-:S03]  /*0160*/  ULDC UR4, c[0x0][0x348] ;  /* 0x0000d20000047ab9 */ /* 0x000fc60000000800 */
[----:B------:R-:W-:Y:S01]  /*0170*/  IMAD R0, R0, UR4, RZ ;  /* 0x0000000400007c24 */ /* 0x000fe2000f8e02ff */
[----:B------:R-:W-:Y:S06]  /*0180*/  @!P0 BRA `(.L_x_2) ;  /* 0x0000001000188947 */ /* 0x000fec0003800000 */
[----:B------:R-:W-:Y:S01]  /*0190*/  IMAD.MOV.U32 R2, RZ, RZ, RZ ;  /* 0x000000ffff027224 */ /* 0x000fe200078e00ff */
[----:B------:R-:W-:Y:S01]  /*01a0*/  ULDC.64 UR6, c[0x0][0x228] ;  /* 0x00008a0000067ab9 */ /* 0x000fe20000000a00 */
[----:B------:R-:W-:Y:S01]  /*01b0*/  ULDC UR4, c[0x0][0x230] ;  /* 0x00008c0000047ab9 */ /* 0x000fe20000000800 */
[----:B------:R-:W-:Y:S01]  /*01c0*/  ISETP.NE.AND P0, PT, R6, 0x2, PT ;  /* 0x000000020600780c */ /* 0x000fe20003f05270 */
[----:B------:R-:W-:-:S05]  /*01d0*/  IMAD.HI.U32 R4, R3, UR7, R2 ;  /* 0x0000000703047c27 */ /* 0x000fca000f8e0002 */
[----:B------:R-:W-:Y:S01]  /*01e0*/  SHF.R.U32.HI R5, RZ, UR4, R4 ;  /* 0x00000004ff057c19 */ /* 0x000fe20008011604 */
[----:B------:R-:W-:-:S04]  /*01f0*/  ULDC UR4, c[0x0][0x34c] ;  /* 0x0000d30000047ab9 */ /* 0x000fc80000000800 */
[----:B------:R-:W-:-:S04]  /*0200*/  IMAD.MOV R2, RZ, RZ, -R5 ;  /* 0x000000ffff027224 */ /* 0x000fc800078e0a05 */
[----:B------:R-:W-:-:S04]  /*0210*/  IMAD R3, R2, UR6, R3 ;  /* 0x0000000602037c24 */ /* 0x000fc8000f8e0203 */
[----:B------:R-:W-:Y:S01]  /*0220*/  IMAD R0, R3, UR4, R0 ;  /* 0x0000000403007c24 */ /* 0x000fe2000f8e0200 */
[----:B------:R-:W-:Y:S06]  /*0230*/  @!P0 BRA `(.L_x_2) ;  /* 0x0000000c00ec8947 */ /* 0x000fec0003800000 */
[----:B------:R-:W-:Y:S01]  /*0240*/  IMAD.MOV.U32 R4, RZ, RZ, RZ ;  /* 0x000000ffff047224 */ /* 0x000fe200078e00ff */
[----:B------:R-:W-:Y:S01]  /*0250*/  ULDC.64 UR4, c[0x0][0x238] ;  /* 0x00008e0000047ab9 */ /* 0x000fe20000000a00 */
[----:B------:R-:W-:Y:S02]  /*0260*/  ISETP.NE.AND P0, PT, R6, 0x3, PT ;  /* 0x000000030600780c */ /* 0x000fe40003f05270 */
[----:B------:R-:W-:Y:S01]  /*0270*/  IMAD.HI.U32 R2, R5, UR4, R4 ;  /* 0x0000000405027c27 */ /* 0x000fe2000f8e0004 */
[----:B------:R-:W-:-:S04]  /*0280*/  ULDC UR4, c[0x0][0x234] ;  /* 0x00008d0000047ab9 */ /* 0x000fc80000000800 */
[----:B------:R-:W-:-:S05]  /*0290*/  SHF.R.U32.HI R3, RZ, UR5, R2 ;  /* 0x00000005ff037c19 */ /* 0x000fca0008011602 */
[----:B------:R-:W-:-:S04]  /*02a0*/  IMAD.MOV R4, RZ, RZ, -R3 ;  /* 0x000000ffff047224 */ /* 0x000fc800078e0a03 */
[----:B------:R-:W-:Y:S01]  /*02b0*/  IMAD R5, R4, UR4, R5 ;  /* 0x0000000404057c24 */ /* 0x000fe2000f8e0205 */
[----:B------:R-:W-:-:S03]  /*02c0*/  ULDC UR4, c[0x0][0x350] ;  /* 0x0000d40000047ab9 */ /* 0x000fc60000000800 */
[----:B------:R-:W-:Y:S01]  /*02d0*/  IMAD R0, R5, UR4, R0 ;  /* 0x0000000405007c24 */ /* 0x000fe2000f8e0200 */
        /* <DEDUP_REMOVED lines=67> */
[----:B------:R-:W-:Y:S01]  /*0710*/  HFMA2.MMA R2, -RZ, RZ, 0, 0 ;  /* 0x00000000ff027435 */ /* 0x000fe200000001ff */
[----:B------:R-:W-:Y:S01]  /*0720*/  ULDC.64 UR6, c[0x0][0x288] ;  /* 0x0000a20000067ab9 */ /* 0x000fe20000000a00 */
[----:B------:R-:W-:Y:S01]  /*0730*/  ULDC UR4, c[0x0][0x290] ;  /* 0x0000a40000047ab9 */ /* 0x000fe20000000800 */
[----:B------:R-:W-:-:S07]  /*0740*/  ISETP.NE.AND P0, PT, R6, 0xa, PT ;  /* 0x0000000a0600780c */ /* 0x000fce0003f05270 */
        /* <DEDUP_REMOVED lines=106> */
[----:B------:R-:W-:Y:S01]  /*0df0*/  MOV R2, RZ ;  /* 0x000000ff00027202 */ /* 0x000fe20000000f00 */
[----:B------:R-:W-:Y:S01]  /*0e00*/  ULDC.64 UR6, c[0x0][0x300] ;  /* 0x0000c00000067ab9 */ /* 0x000fe20000000a00 */
[----:B------:R-:W-:Y:S01]  /*0e10*/  ULDC UR4, c[0x0][0x308] ;  /* 0x0000c20000047ab9 */ /* 0x000fe20000000800 */
[----:B------:R-:W-:Y:S02]  /*0e20*/  ISETP.NE.AND P0, PT, R6, 0x14, PT ;  /* 0x000000140600780c */ /* 0x000fe40003f05270 */
        /* <DEDUP_REMOVED lines=52> */
[----:B------:R-:W-:-:S03]  /*1170*/  ULDC.64 UR4, c[0x0][0x340] ;  /* 0x0000d00000047ab9 */ /* 0x000fc60000000a00 */
[----:B------:R-:W-:Y:S01]  /*1180*/  IMAD.HI.U32 R2, R5, UR4, R4 ;  /* 0x0000000405027c27 */ /* 0x000fe2000f8e0004 */
[----:B------:R-:W-:-:S04]  /*1190*/  ULDC UR4, c[0x0][0x33c] ;  /* 0x0000cf0000047ab9 */ /* 0x000fc80000000800 */
[----:B------:R-:W-:-:S05]  /*11a0*/  SHF.R.U32.HI R2, RZ, UR5, R2 ;  /* 0x00000005ff027c19 */ /* 0x000fca0008011602 */
[----:B------:R-:W-:-:S04]  /*11b0*/  IMAD.MOV R3, RZ, RZ, -R2 ;  /* 0x000000ffff037224 */ /* 0x000fc800078e0a02 */
[----:B------:R-:W-:Y:S01]  /*11c0*/  IMAD R5, R3, UR4, R5 ;  /* 0x0000000403057c24 */ /* 0x000fe2000f8e0205 */
[----:B------:R-:W-:-:S03]  /*11d0*/  ULDC UR4, c[0x0][0x3a8] ;  /* 0x0000ea0000047ab9 */ /* 0x000fc60000000800 */
[----:B------:R-:W-:-:S07]  /*11e0*/  IMAD R0, R5, UR4, R0 ;  /* 0x0000000405007c24 */ /* 0x000fce000f8e0200 */
.L_x_2:
[----:B------:R-:W0:Y:S01]  /*11f0*/  LDC.U8 R5, c[0x0][0x3c0] ;  /* 0x0000f000ff057b82 */ /* 0x000e220000000000 */
[----:B------:R-:W-:Y:S02]  /*1200*/  ULDC.64 UR4, c[0x0][0x3b0] ;  /* 0x0000ec0000047ab9 */ /* 0x000fe40000000a00 */
[----:B------:R-:W-:-:S05]  /*1210*/  IADD3 R2, P1, R0, UR4, RZ ;  /* 0x0000000400027c10 */ /* 0x000fca000ff3e0ff */
[----:B------:R-:W-:Y:S01]  /*1220*/  IMAD.X R3, RZ, RZ, UR5, P1 ;  /* 0x00000005ff037e24 */ /* 0x000fe200088e06ff */
[----:B0-----:R-:W-:-:S04]  /*1230*/  PRMT R4, R5, 0x9910, RZ ;  /* 0x0000991005047816 */ /* 0x001fc800000000ff */
[----:B------:R-:W-:-:S13]  /*1240*/  ISETP.GT.AND P0, PT, R4, 0x9, PT ;  /* 0x000000090400780c */ /* 0x000fda0003f04270 */
[----:B------:R-:W-:Y:S05]  /*1250*/  @P0 BRA `(.L_x_3) ;  /* 0x0000000400040947 */ /* 0x000fea0003800000 */
[----:B------:R-:W-:-:S13]  /*1260*/  ISETP.GT.AND P0, PT, R4, 0x4, PT ;  /* 0x000000040400780c */ /* 0x000fda0003f04270 */
[----:B------:R-:W-:Y:S05]  /*1270*/  @P0 BRA `(.L_x_4) ;  /* 0x00000000006c0947 */ /* 0x000fea0003800000 */
[----:B------:R-:W-:-:S13]  /*1280*/  ISETP.GT.AND P0, PT, R4, 0x1, PT ;  /* 0x000000010400780c */ /* 0x000fda0003f04270 */
[----:B------:R-:W-:Y:S05]  /*1290*/  @P0 BRA `(.L_x_5) ;  /* 0x0000000000280947 */ /* 0x000fea0003800000 */
[----:B------:R-:W-:-:S13]  /*12a0*/  ISETP.NE.AND P0, PT, R5, RZ, PT ;  /* 0x000000ff0500720c */ /* 0x000fda0003f05270 */
[----:B------:R-:W-:Y:S05]  /*12b0*/  @!P0 BRA `(.L_x_6) ;  /* 0x0000000000148947 */ /* 0x000fea0003800000 */
[----:B------:R-:W-:-:S13]  /*12c0*/  ISETP.NE.AND P0, PT, R4, 0x1, PT ;  /* 0x000000010400780c */ /* 0x000fda0003f05270 */
[----:B------:R-:W-:Y:S05]  /*12d0*/  @P0 BRA `(.L_x_7) ;  /* 0x0000000c00300947 */ /* 0x000fea0003800000 */
[----:B------:R-:W0:Y:S02]  /*12e0*/  LDC.U8 R5, c[0x0][0x3b8] ;  /* 0x0000ee00ff057b82 */ /* 0x000e240000000000 */
[----:B0-----:R0:W-:Y:S01]  /*12f0*/  STG.E.U8 desc[UR36][R2.64], R5 ;  /* 0x0000000502007986 */ /* 0x0011e2000c101124 */
[----:B------:R-:W-:Y:S05]  /*1300*/  BRA `(.L_x_8) ;  /* 0x0000000c007c7947 */ /* 0x000fea0003800000 */
.L_x_6:
[----:B------:R-:W0:Y:S02]  /*1310*/  LDC.U8 R5, c[0x0][0x3b8] ;  /* 0x0000ee00ff057b82 */ /* 0x000e240000000000 */
[----:B0-----:R0:W-:Y:S01]  /*1320*/  STG.E.U8 desc[UR36][R2.64], R5 ;  /* 0x0000000502007986 */ /* 0x0011e2000c101124 */
[----:B------:R-:W-:Y:S05]  /*1330*/  BRA `(.L_x_8) ;  /* 0x0000000c00707947 */ /* 0x000fea0003800000 */
.L_x_5:
[----:B------:R-:W-:-:S13]  /*1340*/  ISETP.NE.AND P0, PT, R4, 0x2, PT ;  /* 0x000000020400780c */ /* 0x000fda0003f05270 */
[----:B------:R-:W-:Y:S05]  /*1350*/  @!P0 BRA `(.L_x_9) ;  /* 0x0000000000288947 */ /* 0x000fea0003800000 */
[----:B------:R-:W-:-:S13]  /*1360*/  ISETP.NE.AND P0, PT, R4, 0x3, PT ;  /* 0x000000030400780c */ /* 0x000fda0003f05270 */
[----:B------:R-:W-:Y:S05]  /*1370*/  @!P0 BRA `(.L_x_10) ;  /* 0x0000000000148947 */ /* 0x000fea0003800000 */
[----:B------:R-:W-:-:S13]  /*1380*/  ISETP.NE.AND P0, PT, R4, 0x4, PT ;  /* 0x000000040400780c */ /* 0x000fda0003f05270 */
[----:B------:R-:W-:Y:S05]  /*1390*/  @P0 BRA `(.L_x_7) ;  /* 0x0000000c00000947 */ /* 0x000fea0003800000 */
[----:B------:R-:W0:Y:S02]  /*13a0*/  LDC.64 R4, c[0x0][0x3b8] ;  /* 0x0000ee00ff047b82 */ /* 0x000e240000000a00 */
[----:B0-----:R0:W-:Y:S01]  /*13b0*/  STG.E.64 desc[UR36][R2.64], R4 ;  /* 0x0000000402007986 */ /* 0x0011e2000c101b24 */
[----:B------:R-:W-:Y:S05]  /*13c0*/  BRA `(.L_x_8) ;  /* 0x0000000c004c7947 */ /* 0x000fea0003800000 */
.L_x_10:
[----:B------:R-:W0:Y:S02]  /*13d0*/  LDC R5, c[0x0][0x3b8] ;  /* 0x0000ee00ff057b82 */ /* 0x000e240000000800 */
[----:B0-----:R0:W-:Y:S01]  /*13e0*/  STG.E desc[UR36][R2.64], R5 ;  /* 0x0000000502007986 */ /* 0x0011e2000c101924 */
[----:B------:R-:W-:Y:S05]  /*13f0*/  BRA `(.L_x_8) ;  /* 0x0000000c00407947 */ /* 0x000fea0003800000 */
.L_x_9:
[----:B------:R-:W0:Y:S02]  /*1400*/  LDC.U16 R5, c[0x0][0x3b8] ;  /* 0x0000ee00ff057b82 */ /* 0x000e240000000400 */
[----:B0-----:R0:W-:Y:S01]  /*1410*/  STG.E.U16 desc[UR36][R2.64], R5 ;  /* 0x0000000502007986 */ /* 0x0011e2000c101524 */
[----:B------:R-:W-:Y:S05]  /*1420*/  BRA `(.L_x_8) ;  /* 0x0000000c00347947 */ /* 0x000fea0003800000 */
.L_x_4:
[----:B------:R-:W-:-:S13]  /*1430*/  ISETP.GT.AND P0, PT, R4, 0x6, PT ;  /* 0x000000060400780c */ /* 0x000fda0003f04270 */
[----:B------:R-:W-:Y:S05]  /*1440*/  @P0 BRA `(.L_x_11) ;  /* 0x0000000000340947 */ /* 0x000fea0003800000 */
[----:B------:R-:W-:-:S13]  /*1450*/  ISETP.NE.AND P0, PT, R4, 0x5, PT ;  /* 0x000000050400780c */ /* 0x000fda0003f05270 */
[----:B------:R-:W-:Y:S05]  /*1460*/  @!P0 BRA `(.L_x_12) ;  /* 0x0000000000188947 */ /* 0x000fea0003800000 */
[----:B------:R-:W-:-:S13]  /*1470*/  ISETP.NE.AND P0, PT, R4, 0x6, PT ;  /* 0x000000060400780c */ /* 0x000fda0003f05270 */
[----:B------:R-:W-:Y:S05]  /*1480*/  @P0 BRA `(.L_x_7) ;  /* 0x0000000800c40947 */ /* 0x000fea0003800000 */
[----:B------:R-:W-:Y:S02]  /*1490*/  ULDC.64 UR4, c[0x0][0x3b8] ;  /* 0x0000ee0000047ab9 */ /* 0x000fe40000000a00 */
[----:B------:R-:W0:Y:S02]  /*14a0*/  I2F.U64 R5, UR4 ;  /* 0x0000000400057d12 */ /* 0x000e240008301000 */
[----:B0-----:R0:W-:Y:S01]  /*14b0*/  STG.E desc[UR36][R2.64], R5 ;  /* 0x0000000502007986 */ /* 0x0011e2000c101924 */
[----:B------:R-:W-:Y:S05]  /*14c0*/  BRA `(.L_x_8) ;  /* 0x0000000c000c7947 */ /* 0x000fea0003800000 */
.L_x_12:
[----:B------:R-:W-:Y:S02]  /*14d0*/  ULDC.64 UR4, c[0x0][0x3b8] ;  /* 0x0000ee0000047ab9 */ /* 0x000fe40000000a00 */
[----:B------:R-:W0:Y:S02]  /*14e0*/  I2F.U64 R0, UR4 ;  /* 0x0000000400007d12 */ /* 0x000e240008301000 */
[----:B0-----:R-:W-:-:S05]  /*14f0*/  F2FP.F16.F32.PACK_AB R0, RZ, R0 ;  /* 0x00000000ff00723e */ /* 0x001fca00000000ff */
[----:B------:R0:W-:Y:S01]  /*1500*/  STG.E.U16 desc[UR36][R2.64], R0 ;  /* 0x0000000002007986 */ /* 0x0001e2000c101524 */
[----:B------:R-:W-:Y:S05]  /*1510*/  BRA `(.L_x_8) ;  /* 0x0000000800f87947 */ /* 0x000fea0003800000 */
.L_x_11:
[----:B------:R-:W-:-:S13]  /*1520*/  ISETP.NE.AND P0, PT, R4, 0x7, PT ;  /* 0x000000070400780c */ /* 0x000fda0003f05270 */
[----:B------:R-:W-:Y:S05]  /*1530*/  @!P0 BRA `(.L_x_13) ;  /* 0x00000000003c8947 */ /* 0x000fea0003800000 */
[----:B------:R-:W-:-:S13]  /*1540*/  ISETP.NE.AND P0, PT, R4, 0x8, PT ;  /* 0x000000080400780c */ /* 0x000fda0003f05270 */
[----:B------:R-:W-:Y:S05]  /*1550*/  @!P0 BRA `(.L_x_14) ;  /* 0x00000000001c8947 */ /* 0x000fea0003800000 */
[----:B------:R-:W-:-:S13]  /*1560*/  ISETP.NE.AND P0, PT, R4, 0x9, PT ;  /* 0x000000090400780c */ /* 0x000fda0003f05270 */
[----:B------:R-:W-:Y:S05]  /*1570*/  @P0 BRA `(.L_x_7) ;  /* 0x0000000800880947 */ /* 0x000fea0003800000 */
[----:B------:R-:W-:Y:S01]  /*1580*/  ULDC.64 UR4, c[0x0][0x3b8] ;  /* 0x0000ee0000047ab9 */ /* 0x000fe20000000a00 */
[----:B------:R-:W-:Y:S01]  /*1590*/  IMAD.MOV.U32 R5, RZ, RZ, RZ ;  /* 0x000000ffff057224 */ /* 0x000fe200078e00ff */
[----:B------:R-:W0:Y:S04]  /*15a0*/  I2F.U64 R4, UR4 ;  /* 0x0000000400047d12 */ /* 0x000e280008301000 */
[----:B0-----:R0:W-:Y:S01]  /*15b0*/  STG.E.64 desc[UR36][R2.64], R4 ;  /* 0x0000000402007986 */ /* 0x0011e2000c101b24 */
[----:B------:R-:W-:Y:S05]  /*15c0*/  BRA `(.L_x_8) ;  /* 0x0000000800cc7947 */ /* 0x000fea0003800000 */
.L_x_14:
[----:B------:R-:W-:Y:S02]  /*15d0*/  ULDC.64 UR4, c[0x0][0x3b8] ;  /* 0x0000ee0000047ab9 */ /* 0x000fe40000000a00 */
[----:B------:R-:W0:Y:S02]  /*15e0*/  I2F.U64 R0, UR4 ;  /* 0x0000000400007d12 */ /* 0x000e240008301000 */
[----:B0-----:R-:W-:-:S04]  /*15f0*/  F2FP.F16.F32.PACK_AB R5, RZ, R0 ;  /* 0x00000000ff05723e */ /* 0x001fc800000000ff */
[----:B------:R-:W-:-:S05]  /*1600*/  PRMT R5, R5, 0x5410, RZ ;  /* 0x0000541005057816 */ /* 0x000fca00000000ff */
[----:B------:R0:W-:Y:S01]  /*1610*/  STG.E desc[UR36][R2.64], R5 ;  /* 0x0000000502007986 */ /* 0x0001e2000c101924 */
[----:B------:R-:W-:Y:S05]  /*1620*/  BRA `(.L_x_8) ;  /* 0x0000000800b47947 */ /* 0x000fea0003800000 */
.L_x_13:
[----:B------:R-:W-:Y:S02]  /*1630*/  ULDC.64 UR4, c[0x0][0x3b8] ;  /* 0x0000ee0000047ab9 */ /* 0x000fe40000000a00 */
[----:B------:R-:W0:Y:S02]  /*1640*/  I2F.F64.U64 R4, UR4 ;  /* 0x0000000400047d12 */ /* 0x000e240008301800 */
[----:B0-----:R0:W-:Y:S01]  /*1650*/  STG.E.64 desc[UR36][R2.64], R4 ;  /* 0x0000000402007986 */ /* 0x0011e2000c101b24 */
[----:B------:R-:W-:Y:S05]  /*1660*/  BRA `(.L_x_8) ;  /* 0x0000000800a47947 */ /* 0x000fea0003800000 */
.L_x_3:
[----:B------:R-:W-:-:S13]  /*1670*/  ISETP.GT.AND P0, PT, R4, 0x18, PT ;  /* 0x000000180400780c */ /* 0x000fda0003f04270 */
[----:B------:R-:W-:Y:S05]  /*1680*/  @P0 BRA `(.L_x_15) ;  /* 0x00000004000c0947 */ /* 0x000fea0003800000 */
[----:B------:R-:W-:-:S13]  /*1690*/  ISETP.GT.AND P0, PT, R4, 0xe, PT ;  /* 0x0000000e0400780c */ /* 0x000fda0003f04270 */
[----:B------:R-:W-:Y:S05]  /*16a0*/  @P0 BRA `(.L_x_16) ;  /* 0x00000000003c0947 */ /* 0x000fea0003800000 */
[----:B------:R-:W-:-:S13]  /*16b0*/  ISETP.NE.AND P0, PT, R4, 0xa, PT ;  /* 0x0000000a0400780c */ /* 0x000fda0003f05270 */
[----:B------:R-:W-:Y:S05]  /*16c0*/  @!P0 BRA `(.L_x_17) ;  /* 0x0000000000208947 */ /* 0x000fea0003800000 */
[----:B------:R-:W-:-:S13]  /*16d0*/  ISETP.NE.AND P0, PT, R4, 0xb, PT ;  /* 0x0000000b0400780c */ /* 0x000fda0003f05270 */
[----:B------:R-:W-:Y:S05]  /*16e0*/  @P0 BRA `(.L_x_7) ;  /* 0x00000008002c0947 */ /* 0x000fea0003800000 */
[----:B------:R-:W-:Y:S02]  /*16f0*/  ULDC.64 UR4, c[0x0][0x3b8] ;  /* 0x0000ee0000047ab9 */ /* 0x000fe40000000a00 */
[----:B------:R-:W-:-:S04]  /*1700*/  ISETP.NE.U32.AND P0, PT, RZ, UR4, PT ;  /* 0x00000004ff007c0c */ /* 0x000fc8000bf05070 */
[----:B------:R-:W-:-:S04]  /*1710*/  ISETP.NE.AND.EX P0, PT, RZ, UR5, PT, P0 ;  /* 0x00000005ff007c0c */ /* 0x000fc8000bf05300 */
[----:B------:R-:W-:-:S05]  /*1720*/  SEL R5, RZ, 0x1, !P0 ;  /* 0x00000001ff057807 */ /* 0x000fca0004000000 */
[----:B------:R0:W-:Y:S01]  /*1730*/  STG.E.U8 desc[UR36][R2.64], R5 ;  /* 0x0000000502007986 */ /* 0x0001e2000c101124 */
[----:B------:R-:W-:Y:S05]  /*1740*/  BRA `(.L_x_8) ;  /* 0x00000008006c7947 */ /* 0x000fea0003800000 */
.L_x_17:
[----:B------:R-:W-:Y:S01]  /*1750*/  ULDC.64 UR4, c[0x0][0x3b8] ;  /* 0x0000ee0000047ab9 */ /* 0x000fe20000000a00 */
[----:B------:R-:W-:Y:S01]  /*1760*/  CS2R R6, SRZ ;  /* 0x0000000000067805 */ /* 0x000fe2000001ff00 */
[----:B------:R-:W0:Y:S04]  /*1770*/  I2F.F64.U64 R4, UR4 ;  /* 0x0000000400047d12 */ /* 0x000e280008301800 */
[----:B0-----:R0:W-:Y:S01]  /*1780*/  STG.E.128 desc[UR36][R2.64], R4 ;  /* 0x0000000402007986 */ /* 0x0011e2000c101d24 */
[----:B------:R-:W-:Y:S05]  /*1790*/  BRA `(.L_x_8) ;  /* 0x0000000800587947 */ /* 0x000fea0003800000 */
.L_x_16:
[----:B------:R-:W-:-:S13]  /*17a0*/  ISETP.NE.AND P0, PT, R4, 0xf, PT ;  /* 0x0000000f0400780c */ /* 0x000fda0003f05270 */
[----:B------:R-:W-:Y:S05]  /*17b0*/  @!P0 BRA `(.L_x_18) ;  /* 0x0000000000ac8947 */ /* 0x000fea0003800000 */
[----:B------:R-:W-:-:S13]  /*17c0*/  ISETP.NE.AND P0, PT, R4, 0x17, PT ;  /* 0x000000170400780c */ /* 0x000fda0003f05270 */
[----:B------:R-:W-:Y:S05]  /*17d0*/  @!P0 BRA `(.L_x_19) ;  /* 0x0000000000508947 */ /* 0x000fea0003800000 */
[----:B------:R-:W-:-:S13]  /*17e0*/  ISETP.NE.AND P0, PT, R4, 0x18, PT ;  /* 0x000000180400780c */ /* 0x000fda0003f05270 */
[----:B------:R-:W-:Y:S05]  /*17f0*/  @P0 BRA `(.L_x_7) ;  /* 0x0000000400e80947 */ /* 0x000fea0003800000 */
[----:B------:R-:W-:Y:S02]  /*1800*/  ULDC.64 UR4, c[0x0][0x3b8] ;  /* 0x0000ee0000047ab9 */ /* 0x000fe40000000a00 */
[----:B------:R-:W0:Y:S02]  /*1810*/  I2F.U64 R7, UR4 ;  /* 0x0000000400077d12 */ /* 0x000e240008301000 */
[C---:B0-----:R-:W-:Y:S02]  /*1820*/  LOP3.LUT R0, R7.reuse, 0x7fffffff, RZ, 0xc0, !PT ;  /* 0x7fffffff07007812 */ /* 0x041fe400078ec0ff */
[----:B------:R-:W-:Y:S02]  /*1830*/  LOP3.LUT R4, R7, 0x80000000, RZ, 0xc0, !PT ;  /* 0x8000000007047812 */ /* 0x000fe400078ec0ff */
[----:B------:R-:W-:Y:S02]  /*1840*/  ISETP.GT.U32.AND P0, PT, R0, 0x43efffff, PT ;  /* 0x43efffff0000780c */ /* 0x000fe40003f04070 */
[----:B------:R-:W-:Y:S01]  /*1850*/  SHF.R.U32.HI R5, RZ, 0x18, R4 ;  /* 0x00000018ff057819 */ /* 0x000fe20000011604 */
[----:B------:R-:W-:-:S10]  /*1860*/  IMAD.MOV.U32 R4, RZ, RZ, 0x7f ;  /* 0x0000007fff047424 */ /* 0x000fd400078e00ff */
[----:B------:R-:W-:Y:S05]  /*1870*/  @P0 BRA `(.L_x_20) ;  /* 0x00000000001c0947 */ /* 0x000fea0003800000 */
[----:B------:R-:W-:-:S13]  /*1880*/  ISETP.GE.U32.AND P0, PT, R0, 0x3c800000, PT ;  /* 0x3c8000000000780c */ /* 0x000fda0003f06070 */
[----:B------:R-:W-:Y:S01]  /*1890*/  @P0 SHF.R.U32.HI R4, RZ, 0x14, R7 ;  /* 0x00000014ff040819 */ /* 0x000fe20000011607 */
[----:B------:R-:W-:-:S03]  /*18a0*/  @!P0 FADD.FTZ R0, R0, 16384 ;  /* 0x4680000000008421 */ /* 0x000fc60000010000 */
[----:B------:R-:W-:-:S04]  /*18b0*/  @P0 LOP3.LUT R4, R4, 0x1, RZ, 0xc0, !PT ;  /* 0x0000000104040812 */ /* 0x000fc800078ec0ff */
[----:B------:R-:W-:-:S04]  /*18c0*/  @P0 IADD3 R4, R7, 0x407ffff, R4 ;  /* 0x0407ffff07040810 */ /* 0x000fc80007ffe004 */
[----:B------:R-:W-:Y:S01]  /*18d0*/  @P0 SHF.R.U32.HI R4, RZ, 0x14, R4 ;  /* 0x00000014ff040819 */ /* 0x000fe20000011604 */
[----:B------:R-:W-:-:S07]  /*18e0*/  @!P0 VIADD R4, R0, 0xb9800000 ;  /* 0xb980000000048836 */ /* 0x000fce0000000000 */
.L_x_20:
[----:B------:R-:W-:-:S05]  /*18f0*/  LOP3.LUT R5, R4, R5, RZ, 0xfc, !PT ;  /* 0x0000000504057212 */ /* 0x000fca00078efcff */
[----:B------:R0:W-:Y:S01]  /*1900*/  STG.E.U8 desc[UR36][R2.64], R5 ;  /* 0x0000000502007986 */ /* 0x0001e2000c101124 */
[----:B------:R-:W-:Y:S05]  /*1910*/  BRA `(.L_x_8) ;  /* 0x0000000400f87947 */ /* 0x000fea0003800000 */
.L_x_19:
[----:B------:R-:W-:Y:S02]  /*1920*/  ULDC.64 UR4, c[0x0][0x3b8] ;  /* 0x0000ee0000047ab9 */ /* 0x000fe40000000a00 */
[----:B------:R-:W0:Y:S02]  /*1930*/  I2F.U64 R5, UR4 ;  /* 0x0000000400057d12 */ /* 0x000e240008301000 */
[----:B0-----:R-:W-:-:S04]  /*1940*/  LOP3.LUT R4, R5, 0x7fffffff, RZ, 0xc0, !PT ;  /* 0x7fffffff05047812 */ /* 0x001fc800078ec0ff */
[----:B------:R-:W-:-:S13]  /*1950*/  ISETP.GT.U32.AND P0, PT, R4, 0x477fffff, PT ;  /* 0x477fffff0400780c */ /* 0x000fda0003f04070 */
[----:B------:R-:W-:Y:S05]  /*1960*/  @P0 BRA `(.L_x_21) ;  /* 0x0000000000200947 */ /* 0x000fea0003800000 */
[----:B------:R-:W-:-:S13]  /*1970*/  ISETP.GE.U32.AND P0, PT, R4, 0x38800000, PT ;  /* 0x388000000400780c */ /* 0x000fda0003f06070 */
[----:B------:R-:W-:Y:S01]  /*1980*/  @P0 SHF.R.U32.HI R0, RZ, 0x15, R5 ;  /* 0x00000015ff000819 */ /* 0x000fe20000011605 */
[----:B------:R-:W-:-:S03]  /*1990*/  @!P0 FADD.FTZ R4, R4, 128 ;  /* 0x4300000004048421 */ /* 0x000fc60000010000 */
[----:B------:R-:W-:-:S04]  /*19a0*/  @P0 LOP3.LUT R0, R0, 0x1, RZ, 0xc0, !PT ;  /* 0x0000000100000812 */ /* 0x000fc800078ec0ff */
[----:B------:R-:W-:-:S04]  /*19b0*/  @P0 IADD3 R0, R5, 0x80fffff, R0 ;  /* 0x080fffff05000810 */ /* 0x000fc80007ffe000 */
[----:B------:R-:W-:Y:S01]  /*19c0*/  @P0 SHF.R.U32.HI R0, RZ, 0x15, R0 ;  /* 0x00000015ff000819 */ /* 0x000fe20000011600 */
[----:B------:R-:W-:Y:S01]  /*19d0*/  @!P0 VIADD R0, R4, 0xbd000000 ;  /* 0xbd00000004008836 */ /* 0x000fe20000000000 */
[----:B------:R-:W-:Y:S06]  /*19e0*/  BRA `(.L_x_22) ;  /* 0x00000000000c7947 */ /* 0x000fec0003800000 */
.L_x_21:
[----:B------:R-:W-:Y:S01]  /*19f0*/  IMAD.MOV.U32 R0, RZ, RZ, 0x7f ;  /* 0x0000007fff007424 */ /* 0x000fe200078e00ff */
[----:B------:R-:W-:-:S04]  /*1a00*/  ISETP.GT.U32.AND P0, PT, R4, 0x7f800000, PT ;  /* 0x7f8000000400780c */ /* 0x000fc80003f04070 */
[----:B------:R-:W-:-:S09]  /*1a10*/  SEL R0, R0, 0x7c, P0 ;  /* 0x0000007c00007807 */ /* 0x000fd20000000000 */
.L_x_22:
[----:B------:R-:W-:-:S04]  /*1a20*/  LOP3.LUT R5, R5, 0x80000000, RZ, 0xc0, !PT ;  /* 0x8000000005057812 */ /* 0x000fc800078ec0ff */
[----:B------:R-:W-:-:S04]  /*1a30*/  SHF.R.U32.HI R5, RZ, 0x18, R5 ;  /* 0x00000018ff057819 */ /* 0x000fc80000011605 */
[----:B------:R-:W-:-:S05]  /*1a40*/  LOP3.LUT R5, R0, R5, RZ, 0xfc, !PT ;  /* 0x0000000500057212 */ /* 0x000fca00078efcff */
[----:B------:R0:W-:Y:S01]  /*1a50*/  STG.E.U8 desc[UR36][R2.64], R5 ;  /* 0x0000000502007986 */ /* 0x0001e2000c101124 */
[----:B------:R-:W-:Y:S05]  /*1a60*/  BRA `(.L_x_8) ;  /* 0x0000000400a47947 */ /* 0x000fea0003800000 */
.L_x_18:
[----:B------:R-:W-:Y:S02]  /*1a70*/  ULDC.64 UR4, c[0x0][0x3b8] ;  /* 0x0000ee0000047ab9 */ /* 0x000fe40000000a00 */
[----:B------:R-:W0:Y:S02]  /*1a80*/  I2F.U64 R0, UR4 ;  /* 0x0000000400007d12 */ /* 0x000e240008301000 */
[----:B0-----:R-:W-:-:S05]  /*1a90*/  F2FP.BF16.F32.PACK_AB R0, RZ, R0 ;  /* 0x00000000ff00723e */ /* 0x001fca00000010ff */
[----:B------:R0:W-:Y:S01]  /*1aa0*/  STG.E.U16 desc[UR36][R2.64], R0 ;  /* 0x0000000002007986 */ /* 0x0001e2000c101524 */
[----:B------:R-:W-:Y:S05]  /*1ab0*/  BRA `(.L_x_8) ;  /* 0x0000000400907947 */ /* 0x000fea0003800000 */
.L_x_15:
[----:B------:R-:W-:-:S13]  /*1ac0*/  ISETP.GT.AND P0, PT, R4, 0x1b, PT ;  /* 0x0000001b0400780c */ /* 0x000fda0003f04270 */
[----:B------:R-:W-:Y:S05]  /*1ad0*/  @P0 BRA `(.L_x_23) ;  /* 0x0000000000dc0947 */ /* 0x000fea0003800000 */
[----:B------:R-:W-:-:S13]  /*1ae0*/  ISETP.NE.AND P0, PT, R4, 0x19, PT ;  /* 0x000000190400780c */ /* 0x000fda0003f05270 */
[----:B------:R-:W-:Y:S05]  /*1af0*/  @!P0 BRA `(.L_x_24) ;  /* 0x0000000000788947 */ /* 0x000fea0003800000 */
[----:B------:R-:W-:-:S13]  /*1b00*/  ISETP.NE.AND P0, PT, R4, 0x1a, PT ;  /* 0x0000001a0400780c */ /* 0x000fda0003f05270 */
[----:B------:R-:W-:Y:S05]  /*1b10*/  @!P0 BRA `(.L_x_25) ;  /* 0x0000000000148947 */ /* 0x000fea0003800000 */
[----:B------:R-:W-:-:S13]  /*1b20*/  ISETP.NE.AND P0, PT, R4, 0x1b, PT ;  /* 0x0000001b0400780c */ /* 0x000fda0003f05270 */
[----:B------:R-:W-:Y:S05]  /*1b30*/  @P0 BRA `(.L_x_7) ;  /* 0x0000000400180947 */ /* 0x000fea0003800000 */
[----:B------:R-:W0:Y:S02]  /*1b40*/  LDC.U16 R5, c[0x0][0x3b8] ;  /* 0x0000ee00ff057b82 */ /* 0x000e240000000400 */
[----:B0-----:R5:W-:Y:S01]  /*1b50*/  STG.E.U16 desc[UR36][R2.64], R5 ;  /* 0x0000000502007986 */ /* 0x001be2000c101524 */
[----:B------:R-:W-:Y:S05]  /*1b60*/  BRA `(.L_x_8) ;  /* 0x0000000400647947 */ /* 0x000fea0003800000 */
.L_x_25:
[----:B------:R-:W-:Y:S01]  /*1b70*/  ULDC.64 UR4, c[0x0][0x3b8] ;  /* 0x0000ee0000047ab9 */ /* 0x000fe20000000a00 */
[----:B------:R-:W-:Y:S01]  /*1b80*/  IMAD.MOV.U32 R0, RZ, RZ, 0x80 ;  /* 0x00000080ff007424 */ /* 0x000fe200078e00ff */
[----:B------:R-:W0:Y:S02]  /*1b90*/  I2F.U64 R5, UR4 ;  /* 0x0000000400057d12 */ /* 0x000e240008301000 */
[----:B0-----:R-:W-:-:S04]  /*1ba0*/  LOP3.LUT R6, R5, 0x7fffffff, RZ, 0xc0, !PT ;  /* 0x7fffffff05067812 */ /* 0x001fc800078ec0ff */
[----:B------:R-:W-:-:S13]  /*1bb0*/  ISETP.GT.U32.AND P0, PT, R6, 0x437fffff, PT ;  /* 0x437fffff0600780c */ /* 0x000fda0003f04070 */
[----:B------:R-:W-:Y:S05]  /*1bc0*/  @P0 BRA `(.L_x_26) ;  /* 0x00000000003c0947 */ /* 0x000fea0003800000 */
[----:B------:R-:W-:-:S13]  /*1bd0*/  ISETP.GE.U32.AND P0, PT, R6, 0x3c000000, PT ;  /* 0x3c0000000600780c */ /* 0x000fda0003f06070 */
[----:B------:R-:W-:-:S04]  /*1be0*/  @P0 SHF.R.U32.HI R0, RZ, 0x14, R5 ;  /* 0x00000014ff000819 */ /* 0x000fc80000011605 */
[----:B------:R-:W-:-:S04]  /*1bf0*/  @P0 LOP3.LUT R0, R0, 0x1, RZ, 0xc0, !PT ;  /* 0x0000000100000812 */ /* 0x000fc800078ec0ff */
[----:B------:R-:W-:-:S04]  /*1c00*/  @P0 IADD3 R0, R5, 0x487ffff, R0 ;  /* 0x0487ffff05000810 */ /* 0x000fc80007ffe000 */
[----:B------:R-:W-:-:S04]  /*1c10*/  @P0 SHF.R.U32.HI R0, RZ, 0x14, R0 ;  /* 0x00000014ff000819 */ /* 0x000fc80000011600 */
[----:B------:R-:W-:Y:S01]  /*1c20*/  @P0 LOP3.LUT R4, R0, 0xff, RZ, 0xc0, !PT ;  /* 0x000000ff00040812 */ /* 0x000fe200078ec0ff */
[----:B------:R-:W-:Y:S06]  /*1c30*/  @P0 BRA `(.L_x_27) ;  /* 0x0000000000100947 */ /* 0x000fec0003800000 */
[----:B------:R-:W-:-:S05]  /*1c40*/  FADD.FTZ R0, R6, 8192 ;  /* 0x4600000006007421 */ /* 0x000fca0000010000 */
[----:B------:R-:W-:Y:S02]  /*1c50*/  LOP3.LUT P0, R4, R0, 0xff, RZ, 0xc0, !PT ;  /* 0x000000ff00047812 */ /* 0x000fe4000780c0ff */
[----:B------:R-:W-:-:S11]  /*1c60*/  PRMT R0, RZ, 0x7610, R0 ;  /* 0x00007610ff007816 */ /* 0x000fd60000000000 */
[----:B------:R-:W-:Y:S05]  /*1c70*/  @!P0 BRA `(.L_x_26) ;  /* 0x0000000000108947 */ /* 0x000fea0003800000 */
.L_x_27:
[----:B------:R-:W-:-:S04]  /*1c80*/  LOP3.LUT R5, R5, 0x80000000, RZ, 0xc0, !PT ;  /* 0x8000000005057812 */ /* 0x000fc800078ec0ff */
[----:B------:R-:W-:-:S04]  /*1c90*/  SHF.R.U32.HI R5, RZ, 0x18, R5 ;  /* 0x00000018ff057819 */ /* 0x000fc80000011605 */
[----:B------:R-:W-:-:S04]  /*1ca0*/  LOP3.LUT R4, R4, R5, RZ, 0xfc, !PT ;  /* 0x0000000504047212 */ /* 0x000fc800078efcff */
[----:B------:R-:W-:-:S07]  /*1cb0*/  PRMT R0, R4, 0x7610, R0 ;  /* 0x0000761004007816 */ /* 0x000fce0000000000 */
.L_x_26:
[----:B------:R4:W-:Y:S01]  /*1cc0*/  STG.E.U8 desc[UR36][R2.64], R0 ;  /* 0x0000000002007986 */ /* 0x0009e2000c101124 */
[----:B------:R-:W-:Y:S05]  /*1cd0*/  BRA `(.L_x_8) ;  /* 0x0000000400087947 */ /* 0x000fea0003800000 */
.L_x_24:
        /* <DEDUP_REMOVED lines=17> */
.L_x_29:
[----:B------:R-:W-:-:S04]  /*1df0*/  LOP3.LUT R5, R5, 0x80000000, RZ, 0xc0, !PT ;  /* 0x8000000005057812 */ /* 0x000fc800078ec0ff */
[----:B------:R-:W-:-:S04]  /*1e00*/  SHF.R.U32.HI R5, RZ, 0x18, R5 ;  /* 0x00000018ff057819 */ /* 0x000fc80000011605 */
[----:B------:R-:W-:-:S04]  /*1e10*/  LOP3.LUT R4, R4, R5, RZ, 0xfc, !PT ;  /* 0x0000000504047212 */ /* 0x000fc800078efcff */
[----:B------:R-:W-:-:S07]  /*1e20*/  PRMT R0, R4, 0x7610, R0 ;  /* 0x0000761004007816 */ /* 0x000fce0000000000 */
.L_x_28:
[----:B------:R3:W-:Y:S01]  /*1e30*/  STG.E.U8 desc[UR36][R2.64], R0 ;  /* 0x0000000002007986 */ /* 0x0007e2000c101124 */
[----:B------:R-:W-:Y:S05]  /*1e40*/  BRA `(.L_x_8) ;  /* 0x0000000000ac7947 */ /* 0x000fea0003800000 */
.L_x_23:
[----:B------:R-:W-:-:S13]  /*1e50*/  ISETP.NE.AND P0, PT, R4, 0x1c, PT ;  /* 0x0000001c0400780c */ /* 0x000fda0003f05270 */
[----:B------:R-:W-:Y:S05]  /*1e60*/  @!P0 BRA `(.L_x_30) ;  /* 0x00000000009c8947 */ /* 0x000fea0003800000 */
[----:B------:R-:W-:-:S13]  /*1e70*/  ISETP.NE.AND P0, PT, R4, 0x1d, PT ;  /* 0x0000001d0400780c */ /* 0x000fda0003f05270 */
[----:B------:R-:W-:Y:S05]  /*1e80*/  @!P0 BRA `(.L_x_31) ;  /* 0x0000000000888947 */ /* 0x000fea0003800000 */
[----:B------:R-:W-:-:S13]  /*1e90*/  ISETP.NE.AND P0, PT, R4, 0x2c, PT ;  /* 0x0000002c0400780c */ /* 0x000fda0003f05270 */
[----:B------:R-:W-:Y:S05]  /*1ea0*/  @P0 BRA `(.L_x_7) ;  /* 0x00000000003c0947 */ /* 0x000fea0003800000 */
[----:B------:R-:W-:Y:S01]  /*1eb0*/  ULDC.64 UR4, c[0x0][0x3b8] ;  /* 0x0000ee0000047ab9 */ /* 0x000fe20000000a00 */
[----:B------:R-:W-:Y:S01]  /*1ec0*/  HFMA2.MMA R4, -RZ, RZ, 0, 1.5199184417724609375e-05 ;  /* 0x000000ffff047435 */ /* 0x000fe200000001ff */
[----:B------:R-:W0:Y:S02]  /*1ed0*/  I2F.U64 R5, UR4 ;  /* 0x0000000400057d12 */ /* 0x000e240008301000 */
[----:B0-----:R-:W-:-:S04]  /*1ee0*/  SHF.R.U32.HI R6, RZ, 0x17, R5 ;  /* 0x00000017ff067819 */ /* 0x001fc80000011605 */
[----:B------:R-:W-:-:S04]  /*1ef0*/  LOP3.LUT R0, R6, 0xff, RZ, 0xc0, !PT ;  /* 0x000000ff06007812 */ /* 0x000fc800078ec0ff */
[----:B------:R-:W-:-:S13]  /*1f00*/  ISETP.NE.AND P0, PT, R0, 0xff, PT ;  /* 0x000000ff0000780c */ /* 0x000fda0003f05270 */
[----:B------:R-:W-:Y:S05]  /*1f10*/  @!P0 BRA `(.L_x_32) ;  /* 0x0000000000188947 */ /* 0x000fea0003800000 */
[--C-:B------:R-:W-:Y:S02]  /*1f20*/  SHF.R.U32.HI R4, RZ, 0x16, R5.reuse ;  /* 0x00000016ff047819 */ /* 0x100fe40000011605 */
[----:B------:R-:W-:Y:S02]  /*1f30*/  LOP3.LUT P0, RZ, R0, 0x3fffff, R5, 0xf8, !PT ;  /* 0x003fffff00ff7812 */ /* 0x000fe4000780f805 */
[----:B------:R-:W-:-:S04]  /*1f40*/  LOP3.LUT R4, R4, 0x1, RZ, 0xc0, !PT ;  /* 0x0000000104047812 */ /* 0x000fc800078ec0ff */
[----:B------:R-:W-:Y:S01]  /*1f50*/  ISETP.EQ.U32.AND P0, PT, R4, 0x1, P0 ;  /* 0x000000010400780c */ /* 0x000fe20000702070 */
[----:B------:R-:W-:-:S12]  /*1f60*/  VIADD R4, R6, 0x1 ;  /* 0x0000000106047836 */ /* 0x000fd80000000000 */
[----:B------:R-:W-:-:S07]  /*1f70*/  @!P0 IMAD.MOV R4, RZ, RZ, R6 ;  /* 0x000000ffff048224 */ /* 0x000fce00078e0206 */
.L_x_32:
[----:B------:R2:W-:Y:S01]  /*1f80*/  STG.E.U8 desc[UR36][R2.64], R4 ;  /* 0x0000000402007986 */ /* 0x0005e2000c101124 */
[----:B------:R-:W-:Y:S05]  /*1f90*/  BRA `(.L_x_8) ;  /* 0x0000000000587947 */ /* 0x000fea0003800000 */
.L_x_7:
[----:B------:R-:W-:Y:S01]  /*1fa0*/  MOV R2, 0x0 ;  /* 0x0000000000027802 */ /* 0x000fe20000000f00 */
[----:B------:R-:W-:Y:S01]  /*1fb0*/  ULDC.64 UR4, c[0x4][0x190] ;  /* 0x0100640000047ab9 */ /* 0x000fe20000000a00 */
[----:B------:R-:W-:Y:S01]  /*1fc0*/  ULDC.64 UR6, c[0x4][0xa8] ;  /* 0x01002a0000067ab9 */ /* 0x000fe20000000a00 */
[----:B------:R-:W-:Y:S02]  /*1fd0*/  IMAD.U32 R4, RZ, RZ, UR4 ;  /* 0x00000004ff047e24 */ /* 0x000fe4000f8e00ff */
[----:B------:R-:W-:Y:S01]  /*1fe0*/  IMAD.U32 R5, RZ, RZ, UR5 ;  /* 0x00000005ff057e24 */ /* 0x000fe2000f8e00ff */
[----:B------:R-:W0:Y:S01]  /*1ff0*/  LDC.64 R2, c[0x4][R2] ;  /* 0x0100000002027b82 */ /* 0x000e220000000a00 */
[----:B------:R-:W-:Y:S01]  /*2000*/  ULDC.64 UR4, c[0x4][0x198] ;  /* 0x0100660000047ab9 */ /* 0x000fe20000000a00 */
[----:B------:R-:W-:Y:S02]  /*2010*/  IMAD.U32 R10, RZ, RZ, UR6 ;  /* 0x00000006ff0a7e24 */ /* 0x000fe4000f8e00ff */
[----:B------:R-:W-:-:S02]  /*2020*/  IMAD.U32 R6, RZ, RZ, UR4 ;  /* 0x00000004ff067e24 */ /* 0x000fc4000f8e00ff */
[----:B------:R-:W-:Y:S02]  /*2030*/  IMAD.U32 R7, RZ, RZ, UR5 ;  /* 0x00000005ff077e24 */ /* 0x000fe4000f8e00ff */
[----:B------:R-:W-:Y:S02]  /*2040*/  IMAD.U32 R11, RZ, RZ, UR7 ;  /* 0x00000007ff0b7e24 */ /* 0x000fe4000f8e00ff */
[----:B------:R-:W-:Y:S02]  /*2050*/  IMAD.MOV.U32 R8, RZ, RZ, 0x65 ;  /* 0x00000065ff087424 */ /* 0x000fe400078e00ff */
[----:B------:R-:W-:Y:S02]  /*2060*/  IMAD.MOV.U32 R12, RZ, RZ, 0x1 ;  /* 0x00000001ff0c7424 */ /* 0x000fe400078e00ff */
[----:B------:R-:W-:-:S07]  /*2070*/  IMAD.MOV.U32 R13, RZ, RZ, RZ ;  /* 0x000000ffff0d7224 */ /* 0x000fce00078e00ff */
[----:B------:R-:W-:-:S07]  /*2080*/  LEPC R20, `(.L_x_33) ;  /* 0x000000001014794e */ /* 0x000fce0000000000 */
[----:B0-----:R-:W-:Y:S05]  /*2090*/  CALL.ABS.NOINC R2 ;  /* 0x0000000002007343 */ /* 0x001fea0003c00000 */
.L_x_33:
[----:B------:R-:W-:Y:S05]  /*20a0*/  BRA `(.L_x_8) ;  /* 0x0000000000147947 */ /* 0x000fea0003800000 */
.L_x_31:
[----:B------:R-:W0:Y:S02]  /*20b0*/  LDC.64 R4, c[0x0][0x3b8] ;  /* 0x0000ee00ff047b82 */ /* 0x000e240000000a00 */
[----:B0-----:R1:W-:Y:S01]  /*20c0*/  STG.E.64 desc[UR36][R2.64], R4 ;  /* 0x0000000402007986 */ /* 0x0013e2000c101b24 */
[----:B------:R-:W-:Y:S05]  /*20d0*/  BRA `(.L_x_8) ;  /* 0x0000000000087947 */ /* 0x000fea0003800000 */
.L_x_30:
[----:B------:R-:W0:Y:S02]  /*20e0*/  LDC R5, c[0x0][0x3b8] ;  /* 0x0000ee00ff057b82 */ /* 0x000e240000000800 */
[----:B0-----:R0:W-:Y:S02]  /*20f0*/  STG.E desc[UR36][R2.64], R5 ;  /* 0x0000000502007986 */ /* 0x0011e4000c101924 */
.L_x_8:
[----:B------:R-:W-:-:S04]  /*2100*/  IMAD R16, R16, 0x200, R19 ;  /* 0x0000020010107824 */ /* 0x000fc800078e0213 */
[----:B------:R-:W-:-:S07]  /*2110*/  VIADD R17, R16, 0x80 ;  /* 0x0000008010117836 */ /* 0x000fce0000000000 */
.L_x_1:
[----:B------:R-:W-:Y:S05]  /*2120*/  BSYNC B6 ;  /* 0x0000000000067941 */ /* 0x000fea0003800000 */
.L_x_0:
[----:B------:R-:W-:Y:S01]  /*2130*/  ULDC UR4, c[0x0][0x210] ;  /* 0x0000840000047ab9 */ /* 0x000fe20000000800 */
[----:B------:R-:W-:Y:S01]  /*2140*/  BSSY B6, `(.L_x_34) ;  /* 0x000020a000067945 */ /* 0x000fe20003800000 */
[----:B------:R-:W-:-:S13]  /*2150*/  ISETP.GE.AND P0, PT, R17, UR4, PT ;  /* 0x0000000411007c0c */ /* 0x000fda000bf06270 */
[----:B------:R-:W-:Y:S05]  /*2160*/  @P0 BRA `(.L_x_35) ;  /* 0x00000020001c0947 */ /* 0x000fea0003800000 */
[----:B0-----:R-:W0:Y:S01]  /*2170*/  LDC R6, c[0x0][0x218] ;  /* 0x00008600ff067b82 */ /* 0x001e220000000800 */
[----:B---34-:R-:W-:Y:S01]  /*2180*/  IMAD.MOV.U32 R0, RZ, RZ, RZ ;  /* 0x000000ffff007224 */ /* 0x018fe200078e00ff */
[----:B0-----:R-:W-:-:S13]  /*2190*/  ISETP.NE.AND P0, PT, R6, RZ, PT ;  /* 0x000000ff0600720c */ /* 0x001fda0003f05270 */
[----:B------:R-:W-:Y:S05]  /*21a0*/  @!P0 BRA `(.L_x_36) ;  /* 0x0000001000448947 */ /* 0x000fea0003800000 */
[----:B------:R-:W-:Y:S01]  /*21b0*/  IMAD.MOV.U32 R16, RZ, RZ, RZ ;  /* 0x000000ffff107224 */ /* 0x000fe200078e00ff */
[----:B------:R-:W-:Y:S01]  /*21c0*/  ULDC.64 UR4, c[0x0][0x220] ;  /* 0x0000880000047ab9 */ /* 0x000fe20000000a00 */
[----:B------:R-:W-:Y:S02]  /*21d0*/  ISETP.NE.AND P0, PT, R6, 0x1, PT ;  /* 0x000000010600780c */ /* 0x000fe40003f05270 */
[----:B-12--5:R-:W-:Y:S01]  /*21e0*/  IMAD.HI.U32 R2, R17, UR4, R16 ;  /* 0x0000000411027c27 */ /* 0x026fe2000f8e0010 */
        /* <DEDUP_REMOVED lines=23> */
[----:B------:R-:W-:-:S04]  /*2360*/  SHF.R.U32.HI R3, RZ, UR5, R2 ;  /* 0x00000005ff037c19 */ /* 0x000fc80008011602 */
[----:B------:R-:W-:-:S05]  /*2370*/  IADD3 R4, -R3, RZ, RZ ;  /* 0x000000ff03047210 */ /* 0x000fca0007ffe1ff */
        /* <DEDUP_REMOVED lines=244> */
.L_x_36:
[----:B-1---5:R-:W0:Y:S01]  /*32c0*/  LDC.U8 R5, c[0x0][0x3c0] ;  /* 0x0000f000ff057b82 */ /* 0x022e220000000000 */
[----:B------:R-:W-:Y:S02]  /*32d0*/  ULDC.64 UR4, c[0x0][0x3b0] ;  /* 0x0000ec0000047ab9 */ /* 0x000fe40000000a00 */
[----:B--2---:R-:W-:-:S05]  /*32e0*/  IADD3 R2, P0, R0, UR4, RZ ;  /* 0x0000000400027c10 */ /* 0x004fca000ff1e0ff */
        /* <DEDUP_REMOVED lines=15> */
.L_x_40:
[----:B------:R-:W0:Y:S02]  /*33e0*/  LDC.U8 R5, c[0x0][0x3b8] ;  /* 0x0000ee00ff057b82 */ /* 0x000e240000000000 */
[----:B0-----:R0:W-:Y:S01]  /*33f0*/  STG.E.U8 desc[UR36][R2.64], R5 ;  /* 0x0000000502007986 */ /* 0x0011e2000c101124 */
[----:B------:R-:W-:Y:S05]  /*3400*/  BRA `(.L_x_42) ;  /* 0x0000000c00707947 */ /* 0x000fea0003800000 */
.L_x_39:
        /* <DEDUP_REMOVED lines=9> */
.L_x_44:
[----:B------:R-:W0:Y:S02]  /*34a0*/  LDC R5, c[0x0][0x3b8] ;  /* 0x0000ee00ff057b82 */ /* 0x000e240000000800 */
[----:B0-----:R0:W-:Y:S01]  /*34b0*/  STG.E desc[UR36][R2.64], R5 ;  /* 0x0000000502007986 */ /* 0x0011e2000c101924 */
[----:B------:R-:W-:Y:S05]  /*34c0*/  BRA `(.L_x_42) ;  /* 0x0000000c00407947 */ /* 0x000fea0003800000 */
.L_x_43:
[----:B------:R-:W0:Y:S02]  /*34d0*/  LDC.U16 R5, c[0x0][0x3b8] ;  /* 0x0000ee00ff057b82 */ /* 0x000e240000000400 */
[----:B0-----:R0:W-:Y:S01]  /*34e0*/  STG.E.U16 desc[UR36][R2.64], R5 ;  /* 0x0000000502007986 */ /* 0x0011e2000c101524 */
[----:B------:R-:W-:Y:S05]  /*34f0*/  BRA `(.L_x_42) ;  /* 0x0000000c00347947 */ /* 0x000fea0003800000 */
.L_x_38:
        /* <DEDUP_REMOVED lines=10> */
.L_x_46:
[----:B------:R-:W-:Y:S02]  /*35a0*/  ULDC.64 UR4, c[0x0][0x3b8] ;  /* 0x0000ee0000047ab9 */ /* 0x000fe40000000a00 */
[----:B------:R-:W0:Y:S02]  /*35b0*/  I2F.U64 R0, UR4 ;  /* 0x0000000400007d12 */ /* 0x000e240008301000 */
[----:B0-----:R-:W-:-:S05]  /*35c0*/  F2FP.F16.F32.PACK_AB R0, RZ, R0 ;  /* 0x00000000ff00723e */ /* 0x001fca00000000ff */
[----:B------:R0:W-:Y:S01]  /*35d0*/  STG.E.U16 desc[UR36][R2.64], R0 ;  /* 0x0000000002007986 */ /* 0x0001e2000c101524 */
[----:B------:R-:W-:Y:S05]  /*35e0*/  BRA `(.L_x_42) ;  /* 0x0000000800f87947 */ /* 0x000fea0003800000 */
.L_x_45:
        /* <DEDUP_REMOVED lines=11> */
.L_x_48:
[----:B------:R-:W-:Y:S02]  /*36a0*/  ULDC.64 UR4, c[0x0][0x3b8] ;  /* 0x0000ee0000047ab9 */ /* 0x000fe40000000a00 */
[----:B------:R-:W0:Y:S02]  /*36b0*/  I2F.U64 R0, UR4 ;  /* 0x0000000400007d12 */ /* 0x000e240008301000 */
[----:B0-----:R-:W-:-:S04]  /*36c0*/  F2FP.F16.F32.PACK_AB R0, RZ, R0 ;  /* 0x00000000ff00723e */ /* 0x001fc800000000ff */
[----:B------:R-:W-:-:S05]  /*36d0*/  PRMT R0, R0, 0x5410, RZ ;  /* 0x0000541000007816 */ /* 0x000fca00000000ff */
[----:B------:R0:W-:Y:S01]  /*36e0*/  STG.E desc[UR36][R2.64], R0 ;  /* 0x0000000002007986 */ /* 0x0001e2000c101924 */
[----:B------:R-:W-:Y:S05]  /*36f0*/  BRA `(.L_x_42) ;  /* 0x0000000800b47947 */ /* 0x000fea0003800000 */
.L_x_47:
[----:B------:R-:W-:Y:S02]  /*3700*/  ULDC.64 UR4, c[0x0][0x3b8] ;  /* 0x0000ee0000047ab9 */ /* 0x000fe40000000a00 */
[----:B------:R-:W0:Y:S02]  /*3710*/  I2F.F64.U64 R4, UR4 ;  /* 0x0000000400047d12 */ /* 0x000e240008301800 */
[----:B0-----:R0:W-:Y:S01]  /*3720*/  STG.E.64 desc[UR36][R2.64], R4 ;  /* 0x0000000402007986 */ /* 0x0011e2000c101b24 */
[----:B------:R-:W-:Y:S05]  /*3730*/  BRA `(.L_x_42) ;  /* 0x0000000800a47947 */ /* 0x000fea0003800000 */
.L_x_37:
        /* <DEDUP_REMOVED lines=14> */
.L_x_51:
[----:B------:R-:W-:Y:S01]  /*3820*/  ULDC.64 UR4, c[0x0][0x3b8] ;  /* 0x0000ee0000047ab9 */ /* 0x000fe20000000a00 */
[----:B------:R-:W-:Y:S01]  /*3830*/  CS2R R6, SRZ ;  /* 0x0000000000067805 */ /* 0x000fe2000001ff00 */
[----:B------:R-:W0:Y:S04]  /*3840*/  I2F.F64.U64 R4, UR4 ;  /* 0x0000000400047d12 */ /* 0x000e280008301800 */
[----:B0-----:R0:W-:Y:S01]  /*3850*/  STG.E.128 desc[UR36][R2.64], R4 ;  /* 0x0000000402007986 */ /* 0x0011e2000c101d24 */
[----:B------:R-:W-:Y:S05]  /*3860*/  BRA `(.L_x_42) ;  /* 0x0000000800587947 */ /* 0x000fea0003800000 */
.L_x_50:
        /* <DEDUP_REMOVED lines=21> */
.L_x_54:
[----:B------:R-:W-:-:S05]  /*39c0*/  LOP3.LUT R5, R0, R9, RZ, 0xfc, !PT ;  /* 0x0000000900057212 */ /* 0x000fca00078efcff */
[----:B------:R0:W-:Y:S01]  /*39d0*/  STG.E.U8 desc[UR36][R2.64], R5 ;  /* 0x0000000502007986 */ /* 0x0001e2000c101124 */
[----:B------:R-:W-:Y:S05]  /*39e0*/  BRA `(.L_x_42) ;  /* 0x0000000400f87947 */ /* 0x000fea0003800000 */
.L_x_53:
        /* <DEDUP_REMOVED lines=13> */
.L_x_55:
[----:B------:R-:W-:Y:S01]  /*3ac0*/  ISETP.GT.U32.AND P0, PT, R0, 0x7f800000, PT ;  /* 0x7f8000000000780c */ /* 0x000fe20003f04070 */
[----:B------:R-:W-:-:S05]  /*3ad0*/  IMAD.MOV.U32 R0, RZ, RZ, 0x7f ;  /* 0x0000007fff007424 */ /* 0x000fca00078e00ff */
[----:B------:R-:W-:-:S07]  /*3ae0*/  SEL R0, R0, 0x7c, P0 ;  /* 0x0000007c00007807 */ /* 0x000fce0000000000 */
.L_x_56:
[----:B------:R-:W-:-:S04]  /*3af0*/  LOP3.LUT R4, R4, 0x80000000, RZ, 0xc0, !PT ;  /* 0x8000000004047812 */ /* 0x000fc800078ec0ff */
[----:B------:R-:W-:-:S04]  /*3b00*/  SHF.R.U32.HI R5, RZ, 0x18, R4 ;  /* 0x00000018ff057819 */ /* 0x000fc80000011604 */
[----:B------:R-:W-:-:S05]  /*3b10*/  LOP3.LUT R5, R0, R5, RZ, 0xfc, !PT ;  /* 0x0000000500057212 */ /* 0x000fca00078efcff */
[----:B------:R0:W-:Y:S01]  /*3b20*/  STG.E.U8 desc[UR36][R2.64], R5 ;  /* 0x0000000502007986 */ /* 0x0001e2000c101124 */
[----:B------:R-:W-:Y:S05]  /*3b30*/  BRA `(.L_x_42) ;  /* 0x0000000400a47947 */ /* 0x000fea0003800000 */
.L_x_52:
[----:B------:R-:W-:Y:S02]  /*3b40*/  ULDC.64 UR4, c[0x0][0x3b8] ;  /* 0x0000ee0000047ab9 */ /* 0x000fe40000000a00 */
[----:B------:R-:W0:Y:S02]  /*3b50*/  I2F.U64 R0, UR4 ;  /* 0x0000000400007d12 */ /* 0x000e240008301000 */
[----:B0-----:R-:W-:-:S05]  /*3b60*/  F2FP.BF16.F32.PACK_AB R0, RZ, R0 ;  /* 0x00000000ff00723e */ /* 0x001fca00000010ff */
[----:B------:R0:W-:Y:S01]  /*3b70*/  STG.E.U16 desc[UR36][R2.64], R0 ;  /* 0x0000000002007986 */ /* 0x0001e2000c101524 */
[----:B------:R-:W-:Y:S05]  /*3b80*/  BRA `(.L_x_42) ;  /* 0x0000000400907947 */ /* 0x000fea0003800000 */
.L_x_49:
        /* <DEDUP_REMOVED lines=11> */
.L_x_59:
        /* <DEDUP_REMOVED lines=13> */
[----:B------:R-:W-:Y:S01]  /*3d10*/  FADD.FTZ R5, R5, 8192 ;  /* 0x4600000005057421 */ /* 0x000fe20000010000 */
[----:B------:R-:W-:-:S04]  /*3d20*/  PRMT R0, RZ, 0x7610, R0 ;  /* 0x00007610ff007816 */ /* 0x000fc80000000000 */
[----:B------:R-:W-:-:S13]  /*3d30*/  LOP3.LUT P0, R5, R5, 0xff, RZ, 0xc0, !PT ;  /* 0x000000ff05057812 */ /* 0x000fda000780c0ff */
[----:B------:R-:W-:Y:S05]  /*3d40*/  @!P0 BRA `(.L_x_60) ;  /* 0x0000000000108947 */ /* 0x000fea0003800000 */
[----:B------:R-:W-:-:S07]  /*3d50*/  IMAD.MOV.U32 R0, RZ, RZ, R5 ;  /* 0x000000ffff007224 */ /* 0x000fce00078e0005 */
.L_x_61:
[----:B------:R-:W-:-:S04]  /*3d60*/  LOP3.LUT R4, R4, 0x80000000, RZ, 0xc0, !PT ;  /* 0x8000000004047812 */ /* 0x000fc800078ec0ff */
[----:B------:R-:W-:-:S04]  /*3d70*/  SHF.R.U32.HI R5, RZ, 0x18, R4 ;  /* 0x00000018ff057819 */ /* 0x000fc80000011604 */
[----:B------:R-:W-:-:S07]  /*3d80*/  LOP3.LUT R0, R0, R5, RZ, 0xfc, !PT ;  /* 0x0000000500007212 */ /* 0x000fce00078efcff */
.L_x_60:
[----:B------:R4:W-:Y:S01]  /*3d90*/  STG.E.U8 desc[UR36][R2.64], R0 ;  /* 0x0000000002007986 */ /* 0x0009e2000c101124 */
[----:B------:R-:W-:Y:S05]  /*3da0*/  BRA `(.L_x_42) ;  /* 0x0000000400087947 */ /* 0x000fea0003800000 */
.L_x_58:
        /* <DEDUP_REMOVED lines=18> */
.L_x_63:
[----:B------:R-:W-:-:S04]  /*3ed0*/  LOP3.LUT R4, R4, 0x80000000, RZ, 0xc0, !PT ;  /* 0x8000000004047812 */ /* 0x000fc800078ec0ff */
[----:B------:R-:W-:-:S04]  /*3ee0*/  SHF.R.U32.HI R5, RZ, 0x18, R4 ;  /* 0x00000018ff057819 */ /* 0x000fc80000011604 */
[----:B------:R-:W-:-:S07]  /*3ef0*/  LOP3.LUT R0, R0, R5, RZ, 0xfc, !PT ;  /* 0x0000000500007212 */ /* 0x000fce00078efcff */
.L_x_62:
[----:B------:R3:W-:Y:S01]  /*3f00*/  STG.E.U8 desc[UR36][R2.64], R0 ;  /* 0x0000000002007986 */ /* 0x0007e2000c101124 */
[----:B------:R-:W-:Y:S05]  /*3f10*/  BRA `(.L_x_42) ;  /* 0x0000000000ac7947 */ /* 0x000fea0003800000 */
.L_x_57:
[----:B------:R-:W-:-:S13]  /*3f20*/  ISETP.NE.AND P0, PT, R4, 0x1c, PT ;  /* 0x0000001c0400780c */ /* 0x000fda0003f05270 */
[----:B------:R-:W-:Y:S05]  /*3f30*/  @!P0 BRA `(.L_x_64) ;  /* 0x00000000009c8947 */ /* 0x000fea0003800000 */
[----:B------:R-:W-:-:S13]  /*3f40*/  ISETP.NE.AND P0, PT, R4, 0x1d, PT ;  /* 0x0000001d0400780c */ /* 0x000fda0003f05270 */
[----:B------:R-:W-:Y:S05]  /*3f50*/  @!P0 BRA `(.L_x_65) ;  /* 0x0000000000888947 */ /* 0x000fea0003800000 */
[----:B------:R-:W-:-:S13]  /*3f60*/  ISETP.NE.AND P0, PT, R4, 0x2c, PT ;  /* 0x0000002c0400780c */ /* 0x000fda0003f05270 */
[----:B------:R-:W-:Y:S05]  /*3f70*/  @P0 BRA `(.L_x_41) ;  /* 0x00000000003c0947 */ /* 0x000fea0003800000 */
[----:B------:R-:W-:Y:S01]  /*3f80*/  ULDC.64 UR4, c[0x0][0x3b8] ;  /* 0x0000ee0000047ab9 */ /* 0x000fe20000000a00 */
[----:B------:R-:W-:Y:S01]  /*3f90*/  IMAD.MOV.U32 R0, RZ, RZ, 0xff ;  /* 0x000000ffff007424 */ /* 0x000fe200078e00ff */
        /* <DEDUP_REMOVED lines=11> */
.L_x_66:
[----:B------:R2:W-:Y:S01]  /*4050*/  STG.E.U8 desc[UR36][R2.64], R0 ;  /* 0x0000000002007986 */ /* 0x0005e2000c101124 */
[----:B------:R-:W-:Y:S05]  /*4060*/  BRA `(.L_x_42) ;  /* 0x0000000000587947 */ /* 0x000fea0003800000 */
.L_x_41:
[----:B------:R-:W-:Y:S01]  /*4070*/  MOV R0, 0x0 ;  /* 0x0000000000007802 */ /* 0x000fe20000000f00 */
[----:B------:R-:W-:Y:S01]  /*4080*/  ULDC.64 UR4, c[0x4][0x190] ;  /* 0x0100640000047ab9 */ /* 0x000fe20000000a00 */
[----:B------:R-:W-:Y:S01]  /*4090*/  ULDC.64 UR6, c[0x4][0xa8] ;  /* 0x01002a0000067ab9 */ /* 0x000fe20000000a00 */
[----:B------:R-:W-:Y:S01]  /*40a0*/  IMAD.U32 R4, RZ, RZ, UR4 ;  /* 0x00000004ff047e24 */ /* 0x000fe2000f8e00ff */
[----:B------:R0:W1:Y:S01]  /*40b0*/  LDC.64 R2, c[0x4][R0] ;  /* 0x0100000000027b82 */ /* 0x0000620000000a00 */
[----:B------:R-:W-:Y:S01]  /*40c0*/  IMAD.U32 R5, RZ, RZ, UR5 ;  /* 0x00000005ff057e24 */ /* 0x000fe2000f8e00ff */
[----:B------:R-:W-:Y:S01]  /*40d0*/  ULDC.64 UR4, c[0x4][0x198] ;  /* 0x0100660000047ab9 */ /* 0x000fe20000000a00 */
[----:B------:R-:W-:Y:S01]  /*40e0*/  IMAD.U32 R10, RZ, RZ, UR6 ;  /* 0x00000006ff0a7e24 */ /* 0x000fe2000f8e00ff */
[----:B------:R-:W-:Y:S01]  /*40f0*/  MOV R6, UR4 ;  /* 0x0000000400067c02 */ /* 0x000fe20008000f00 */
[----:B------:R-:W-:Y:S02]  /*4100*/  IMAD.U32 R7, RZ, RZ, UR5 ;  /* 0x00000005ff077e24 */ /* 0x000fe4000f8e00ff */
[----:B------:R-:W-:-:S02]  /*4110*/  IMAD.U32 R11, RZ, RZ, UR7 ;  /* 0x00000007ff0b7e24 */ /* 0x000fc4000f8e00ff */
[----:B------:R-:W-:Y:S02]  /*4120*/  IMAD.MOV.U32 R8, RZ, RZ, 0x65 ;  /* 0x00000065ff087424 */ /* 0x000fe400078e00ff */
[----:B------:R-:W-:Y:S02]  /*4130*/  IMAD.MOV.U32 R12, RZ, RZ, 0x1 ;  /* 0x00000001ff0c7424 */ /* 0x000fe400078e00ff */
[----:B0-----:R-:W-:-:S07]  /*4140*/  IMAD.MOV.U32 R13, RZ, RZ, RZ ;  /* 0x000000ffff0d7224 */ /* 0x001fce00078e00ff */
[----:B------:R-:W-:-:S07]  /*4150*/  LEPC R20, `(.L_x_67) ;  /* 0x000000001014794e */ /* 0x000fce0000000000 */
[----:B-1----:R-:W-:Y:S05]  /*4160*/  CALL.ABS.NOINC R2 ;  /* 0x0000000002007343 */ /* 0x002fea0003c00000 */
.L_x_67:
[----:B------:R-:W-:Y:S05]  /*4170*/  BRA `(.L_x_42) ;  /* 0x0000000000147947 */ /* 0x000fea0003800000 */
.L_x_65:
[----:B------:R-:W0:Y:S02]  /*4180*/  LDC.64 R4, c[0x0][0x3b8] ;  /* 0x0000ee00ff047b82 */ /* 0x000e240000000a00 */
[----:B0-----:R1:W-:Y:S01]  /*4190*/  STG.E.64 desc[UR36][R2.64], R4 ;  /* 0x0000000402007986 */ /* 0x0013e2000c101b24 */
[----:B------:R-:W-:Y:S05]  /*41a0*/  BRA `(.L_x_42) ;  /* 0x0000000000087947 */ /* 0x000fea0003800000 */
.L_x_64:
[----:B------:R-:W0:Y:S02]  /*41b0*/  LDC R5, c[0x0][0x3b8] ;  /* 0x0000ee00ff057b82 */ /* 0x000e240000000800 */
[----:B0-----:R0:W-:Y:S02]  /*41c0*/  STG.E desc[UR36][R2.64], R5 ;  /* 0x0000000502007986 */ /* 0x0011e4000c101924 */
.L_x_42:
[----:B------:R-:W-:-:S07]  /*41d0*/  VIADD R17, R17, 0x80 ;  /* 0x0000008011117836 */ /* 0x000fce0000000000 */
.L_x_35:
[----:B------:R-:W-:Y:S05]  /*41e0*/  BSYNC B6 ;  /* 0x0000000000067941 */ /* 0x000fea0003800000 */
.L_x_34:
[----:B------:R-:W-:Y:S01]  /*41f0*/  ULDC UR4, c[0x0][0x210] ;  /* 0x0000840000047ab9 */ /* 0x000fe20000000800 */
[----:B------:R-:W-:Y:S01]  /*4200*/  BSSY B6, `(.L_x_68) ;  /* 0x000020a000067945 */ /* 0x000fe20003800000 */
[----:B------:R-:W-:-:S13]  /*4210*/  ISETP.GE.AND P0, PT, R17, UR4, PT ;  /* 0x0000000411007c0c */ /* 0x000fda000bf06270 */
[----:B------:R-:W-:Y:S05]  /*4220*/  @P0 BRA `(.L_x_69) ;  /* 0x00000020001c0947 */ /* 0x000fea0003800000 */
[----:B0-----:R-:W0:Y:S01]  /*4230*/  LDC R6, c[0x0][0x218] ;  /* 0x00008600ff067b82 */ /* 0x001e220000000800 */
[----:B--234-:R-:W-:Y:S01]  /*4240*/  IMAD.MOV.U32 R0, RZ, RZ, RZ ;  /* 0x000000ffff007224 */ /* 0x01cfe200078e00ff */
[----:B0-----:R-:W-:-:S13]  /*4250*/  ISETP.NE.AND P0, PT, R6, RZ, PT ;  /* 0x000000ff0600720c */ /* 0x001fda0003f05270 */
[----:B------:R-:W-:Y:S05]  /*4260*/  @!P0 BRA `(.L_x_70) ;  /* 0x0000001000448947 */ /* 0x000fea0003800000 */
[----:B------:R-:W-:Y:S01]  /*4270*/  IMAD.MOV.U32 R16, RZ, RZ, RZ ;  /* 0x000000ffff107224 */ /* 0x000fe200078e00ff */
[----:B------:R-:W-:Y:S01]  /*4280*/  ULDC.64 UR4, c[0x0][0x220] ;  /* 0x0000880000047ab9 */ /* 0x000fe20000000a00 */
[----:B------:R-:W-:Y:S02]  /*4290*/  ISETP.NE.AND P0, PT, R6, 0x1, PT ;  /* 0x000000010600780c */ /* 0x000fe40003f05270 */
[----:B-1---5:R-:W-:Y:S01]  /*42a0*/  IMAD.HI.U32 R2, R17, UR4, R16 ;  /* 0x0000000411027c27 */ /* 0x022fe2000f8e0010 */
        /* <DEDUP_REMOVED lines=57> */
[----:B------:R-:W-:-:S03]  /*4640*/  ULDC UR4, c[0x0][0x35c] ;  /* 0x0000d70000047ab9 */ /* 0x000fc60000000800 */
[----:B------:R-:W-:-:S05]  /*4650*/  IADD3 R2, -R5, RZ, RZ ;  /* 0x000000ff05027210 */ /* 0x000fca0007ffe1ff */
        /* <DEDUP_REMOVED lines=210> */
.L_x_70:
[----:B-1---5:R-:W0:Y:S01]  /*5380*/  LDC.U8 R5, c[0x0][0x3c0] ;  /* 0x0000f000ff057b82 */ /* 0x022e220000000000 */
        /* <DEDUP_REMOVED lines=17> */
.L_x_74:
[----:B------:R-:W0:Y:S02]  /*54a0*/  LDC.U8 R5, c[0x0][0x3b8] ;  /* 0x0000ee00ff057b82 */ /* 0x000e240000000000 */
[----:B0-----:R1:W-:Y:S01]  /*54b0*/  STG.E.U8 desc[UR36][R2.64], R5 ;  /* 0x0000000502007986 */ /* 0x0013e2000c101124 */
[----:B------:R-:W-:Y:S05]  /*54c0*/  BRA `(.L_x_76) ;  /* 0x0000000c00707947 */ /* 0x000fea0003800000 */
.L_x_73:
        /* <DEDUP_REMOVED lines=9> */
.L_x_78:
[----:B------:R-:W0:Y:S02]  /*5560*/  LDC R5, c[0x0][0x3b8] ;  /* 0x0000ee00ff057b82 */ /* 0x000e240000000800 */
[----:B0-----:R3:W-:Y:S01]  /*5570*/  STG.E desc[UR36][R2.64], R5 ;  /* 0x0000000502007986 */ /* 0x0017e2000c101924 */
[----:B------:R-:W-:Y:S05]  /*5580*/  BRA `(.L_x_76) ;  /* 0x0000000c00407947 */ /* 0x000fea0003800000 */
.L_x_77:
[----:B------:R-:W0:Y:S02]  /*5590*/  LDC.U16 R5, c[0x0][0x3b8] ;  /* 0x0000ee00ff057b82 */ /* 0x000e240000000400 */
[----:B0-----:R2:W-:Y:S01]  /*55a0*/  STG.E.U16 desc[UR36][R2.64], R5 ;  /* 0x0000000502007986 */ /* 0x0015e2000c101524 */
[----:B------:R-:W-:Y:S05]  /*55b0*/  BRA `(.L_x_76) ;  /* 0x0000000c00347947 */ /* 0x000fea0003800000 */
.L_x_72:
        /* <DEDUP_REMOVED lines=10> */
.L_x_80:
[----:B------:R-:W-:Y:S02]  /*5660*/  ULDC.64 UR4, c[0x0][0x3b8] ;  /* 0x0000ee0000047ab9 */ /* 0x000fe40000000a00 */
[----:B------:R-:W0:Y:S02]  /*5670*/  I2F.U64 R0, UR4 ;  /* 0x0000000400007d12 */ /* 0x000e240008301000 */
[----:B0-----:R-:W-:-:S05]  /*5680*/  F2FP.F16.F32.PACK_AB R0, RZ, R0 ;  /* 0x00000000ff00723e */ /* 0x001fca00000000ff */
[----:B------:R0:W-:Y:S01]  /*5690*/  STG.E.U16 desc[UR36][R2.64], R0 ;  /* 0x0000000002007986 */ /* 0x0001e2000c101524 */
[----:B------:R-:W-:Y:S05]  /*56a0*/  BRA `(.L_x_76) ;  /* 0x0000000800f87947 */ /* 0x000fea0003800000 */
.L_x_79:
[----:B------:R-:W-:-:S13]  /*56b0*/  ISETP.NE.AND P0, PT, R4, 0x7, PT ;  /* 0x000000070400780c */ /* 0x000fda0003f05270 */
[----:B------:R-:W-:Y:S05]  /*56c0*/  @!P0 BRA `(.L_x_81) ;  /* 0x00000000003c8947 */ /* 0x000fea0003800000 */
[----:B------:R-:W-:-:S13]  /*56d0*/  ISETP.NE.AND P0, PT, R4, 0x8, PT ;  /* 0x000000080400780c */ /* 0x000fda0003f05270 */
[----:B------:R-:W-:Y:S05]  /*56e0*/  @!P0 BRA `(.L_x_82) ;  /* 0x00000000001c8947 */ /* 0x000fea0003800000 */
[----:B------:R-:W-:-:S13]  /*56f0*/  ISETP.NE.AND P0, PT, R4, 0x9, PT ;  /* 0x000000090400780c */ /* 0x000fda0003f05270 */
[----:B------:R-:W-:Y:S05]  /*5700*/  @P0 BRA `(.L_x_75) ;  /* 0x0000000800880947 */ /* 0x000fea0003800000 */
[----:B------:R-:W-:Y:S01]  /*5710*/  ULDC.64 UR4, c[0x0][0x3b8] ;  /* 0x0000ee0000047ab9 */ /* 0x000fe20000000a00 */
[----:B------:R-:W-:Y:S01]  /*5720*/  HFMA2.MMA R5, -RZ, RZ, 0, 0 ;  /* 0x00000000ff057435 */ /* 0x000fe200000001ff */
[----:B------:R-:W0:Y:S06]  /*5730*/  I2F.U64 R4, UR4 ;  /* 0x0000000400047d12 */ /* 0x000e2c0008301000 */
[----:B0-----:R5:W-:Y:S01]  /*5740*/  STG.E.64 desc[UR36][R2.64], R4 ;  /* 0x0000000402007986 */ /* 0x001be2000c101b24 */
[----:B------:R-:W-:Y:S05]  /*5750*/  BRA `(.L_x_76) ;  /* 0x0000000800cc7947 */ /* 0x000fea0003800000 */
.L_x_82:
[----:B------:R-:W-:Y:S02]  /*5760*/  ULDC.64 UR4, c[0x0][0x3b8] ;  /* 0x0000ee0000047ab9 */ /* 0x000fe40000000a00 */
[----:B------:R-:W0:Y:S02]  /*5770*/  I2F.U64 R0, UR4 ;  /* 0x0000000400007d12 */ /* 0x000e240008301000 */
[----:B0-----:R-:W-:-:S04]  /*5780*/  F2FP.F16.F32.PACK_AB R0, RZ, R0 ;  /* 0x00000000ff00723e */ /* 0x001fc800000000ff */
[----:B------:R-:W-:-:S05]  /*5790*/  PRMT R0, R0, 0x5410, RZ ;  /* 0x0000541000007816 */ /* 0x000fca00000000ff */
[----:B------:R0:W-:Y:S01]  /*57a0*/  STG.E desc[UR36][R2.64], R0 ;  /* 0x0000000002007986 */ /* 0x0001e2000c101924 */
[----:B------:R-:W-:Y:S05]  /*57b0*/  BRA `(.L_x_76) ;  /* 0x0000000800b47947 */ /* 0x000fea0003800000 */
.L_x_81:
[----:B------:R-:W-:Y:S02]  /*57c0*/  ULDC.64 UR4, c[0x0][0x3b8] ;  /* 0x0000ee0000047ab9 */ /* 0x000fe40000000a00 */
[----:B------:R-:W0:Y:S02]  /*57d0*/  I2F.F64.U64 R4, UR4 ;  /* 0x0000000400047d12 */ /* 0x000e240008301800 */
[----:B0-----:R0:W-:Y:S01]  /*57e0*/  STG.E.64 desc[UR36][R2.64], R4 ;  /* 0x0000000402007986 */ /* 0x0011e2000c101b24 */
[----:B------:R-:W-:Y:S05]  /*57f0*/  BRA `(.L_x_76) ;  /* 0x0000000800a47947 */ /* 0x000fea0003800000 */
.L_x_71:
        /* <DEDUP_REMOVED lines=14> */
.L_x_85:
[----:B------:R-:W-:Y:S01]  /*58e0*/  ULDC.64 UR4, c[0x0][0x3b8] ;  /* 0x0000ee0000047ab9 */ /* 0x000fe20000000a00 */
[----:B------:R-:W-:Y:S01]  /*58f0*/  CS2R R6, SRZ ;  /* 0x0000000000067805 */ /* 0x000fe2000001ff00 */
[----:B------:R-:W0:Y:S04]  /*5900*/  I2F.F64.U64 R4, UR4 ;  /* 0x0000000400047d12 */ /* 0x000e280008301800 */
[----:B0-----:R0:W-:Y:S01]  /*5910*/  STG.E.128 desc[UR36][R2.64], R4 ;  /* 0x0000000402007986 */ /* 0x0011e2000c101d24 */
[----:B------:R-:W-:Y:S05]  /*5920*/  BRA `(.L_x_76) ;  /* 0x0000000800587947 */ /* 0x000fea0003800000 */
.L_x_84:
        /* <DEDUP_REMOVED lines=21> */
.L_x_88:
[----:B------:R-:W-:-:S05]  /*5a80*/  LOP3.LUT R5, R0, R9, RZ, 0xfc, !PT ;  /* 0x0000000900057212 */ /* 0x000fca00078efcff */
[----:B------:R0:W-:Y:S01]  /*5a90*/  STG.E.U8 desc[UR36][R2.64], R5 ;  /* 0x0000000502007986 */ /* 0x0001e2000c101124 */
[----:B------:R-:W-:Y:S05]  /*5aa0*/  BRA `(.L_x_76) ;  /* 0x0000000400f87947 */ /* 0x000fea0003800000 */
.L_x_87:
        /* <DEDUP_REMOVED lines=13> */
.L_x_89:
[----:B------:R-:W-:Y:S01]  /*5b80*/  ISETP.GT.U32.AND P0, PT, R0, 0x7f800000, PT ;  /* 0x7f8000000000780c */ /* 0x000fe20003f04070 */
[----:B------:R-:W-:-:S05]  /*5b90*/  IMAD.MOV.U32 R0, RZ, RZ, 0x7f ;  /* 0x0000007fff007424 */ /* 0x000fca00078e00ff */
[----:B------:R-:W-:-:S07]  /*5ba0*/  SEL R0, R0, 0x7c, P0 ;  /* 0x0000007c00007807 */ /* 0x000fce0000000000 */
.L_x_90:
[----:B------:R-:W-:-:S04]  /*5bb0*/  LOP3.LUT R4, R4, 0x80000000, RZ, 0xc0, !PT ;  /* 0x8000000004047812 */ /* 0x000fc800078ec0ff */
[----:B------:R-:W-:-:S04]  /*5bc0*/  SHF.R.U32.HI R5, RZ, 0x18, R4 ;  /* 0x00000018ff057819 */ /* 0x000fc80000011604 */
[----:B------:R-:W-:-:S05]  /*5bd0*/  LOP3.LUT R5, R0, R5, RZ, 0xfc, !PT ;  /* 0x0000000500057212 */ /* 0x000fca00078efcff */
[----:B------:R0:W-:Y:S01]  /*5be0*/  STG.E.U8 desc[UR36][R2.64], R5 ;  /* 0x0000000502007986 */ /* 0x0001e2000c101124 */
[----:B------:R-:W-:Y:S05]  /*5bf0*/  BRA `(.L_x_76) ;  /* 0x0000000400a47947 */ /* 0x000fea0003800000 */
.L_x_86:
[----:B------:R-:W-:Y:S02]  /*5c00*/  ULDC.64 UR4, c[0x0][0x3b8] ;  /* 0x0000ee0000047ab9 */ /* 0x000fe40000000a00 */
[----:B------:R-:W0:Y:S02]  /*5c10*/  I2F.U64 R0, UR4 ;  /* 0x0000000400007d12 */ /* 0x000e240008301000 */
[----:B0-----:R-:W-:-:S05]  /*5c20*/  F2FP.BF16.F32.PACK_AB R0, RZ, R0 ;  /* 0x00000000ff00723e */ /* 0x001fca00000010ff */
[----:B------:R0:W-:Y:S01]  /*5c30*/  STG.E.U16 desc[UR36][R2.64], R0 ;  /* 0x0000000002007986 */ /* 0x0001e2000c101524 */
[----:B------:R-:W-:Y:S05]  /*5c40*/  BRA `(.L_x_76) ;  /* 0x0000000400907947 */ /* 0x000fea0003800000 */
.L_x_83:
        /* <DEDUP_REMOVED lines=11> */
.L_x_93:
        /* <DEDUP_REMOVED lines=18> */
.L_x_95:
[----:B------:R-:W-:-:S04]  /*5e20*/  LOP3.LUT R4, R4, 0x80000000, RZ, 0xc0, !PT ;  /* 0x8000000004047812 */ /* 0x000fc800078ec0ff */
[----:B------:R-:W-:-:S04]  /*5e30*/  SHF.R.U32.HI R5, RZ, 0x18, R4 ;  /* 0x00000018ff057819 */ /* 0x000fc80000011604 */
[----:B------:R-:W-:-:S07]  /*5e40*/  LOP3.LUT R0, R0, R5, RZ, 0xfc, !PT ;  /* 0x0000000500007212 */ /* 0x000fce00078efcff */
.L_x_94:
[----:B------:R0:W-:Y:S01]  /*5e50*/  STG.E.U8 desc[UR36][R2.64], R0 ;  /* 0x0000000002007986 */ /* 0x0001e2000c101124 */
[----:B------:R-:W-:Y:S05]  /*5e60*/  BRA `(.L_x_76) ;  /* 0x0000000400087947 */ /* 0x000fea0003800000 */
.L_x_92:
        /* <DEDUP_REMOVED lines=18> */
.L_x_97:
[----:B------:R-:W-:-:S04]  /*5f90*/  LOP3.LUT R4, R4, 0x80000000, RZ, 0xc0, !PT ;  /* 0x8000000004047812 */ /* 0x000fc800078ec0ff */
[----:B------:R-:W-:-:S04]  /*5fa0*/  SHF.R.U32.HI R5, RZ, 0x18, R4 ;  /* 0x00000018ff057819 */ /* 0x000fc80000011604 */
[----:B------:R-:W-:-:S07]  /*5fb0*/  LOP3.LUT R0, R0, R5, RZ, 0xfc, !PT ;  /* 0x0000000500007212 */ /* 0x000fce00078efcff */
.L_x_96:
[----:B------:R0:W-:Y:S01]  /*5fc0*/  STG.E.U8 desc[UR36][R2.64], R0 ;  /* 0x0000000002007986 */ /* 0x0001e2000c101124 */
[----:B------:R-:W-:Y:S05]  /*5fd0*/  BRA `(.L_x_76) ;  /* 0x0000000000ac7947 */ /* 0x000fea0003800000 */
.L_x_91:
        /* <DEDUP_REMOVED lines=19> */
.L_x_100:
[----:B------:R0:W-:Y:S01]  /*6110*/  STG.E.U8 desc[UR36][R2.64], R0 ;  /* 0x0000000002007986 */ /* 0x0001e2000c101124 */
[----:B------:R-:W-:Y:S05]  /*6120*/  BRA `(.L_x_76) ;  /* 0x0000000000587947 */ /* 0x000fea0003800000 */
.L_x_75:
[----:B------:R-:W-:Y:S01]  /*6130*/  MOV R0, 0x0 ;  /* 0x0000000000007802 */ /* 0x000fe20000000f00 */
[----:B------:R-:W-:Y:S01]  /*6140*/  ULDC.64 UR4, c[0x4][0x190] ;  /* 0x0100640000047ab9 */ /* 0x000fe20000000a00 */
[----:B------:R-:W-:Y:S01]  /*6150*/  ULDC.64 UR6, c[0x4][0xa8] ;  /* 0x01002a0000067ab9 */ /* 0x000fe20000000a00 */
[----:B------:R-:W-:Y:S01]  /*6160*/  IMAD.U32 R4, RZ, RZ, UR4 ;  /* 0x00000004ff047e24 */ /* 0x000fe2000f8e00ff */
[----:B------:R0:W1:Y:S01]  /*6170*/  LDC.64 R2, c[0x4][R0] ;  /* 0x0100000000027b82 */ /* 0x0000620000000a00 */
[----:B------:R-:W-:Y:S01]  /*6180*/  IMAD.U32 R5, RZ, RZ, UR5 ;  /* 0x00000005ff057e24 */ /* 0x000fe2000f8e00ff */
[----:B------:R-:W-:Y:S01]  /*6190*/  ULDC.64 UR4, c[0x4][0x198] ;  /* 0x0100660000047ab9 */ /* 0x000fe20000000a00 */
[----:B------:R-:W-:Y:S01]  /*61a0*/  HFMA2.MMA R13, -RZ, RZ, 0, 0 ;  /* 0x00000000ff0d7435 */ /* 0x000fe200000001ff */
[----:B------:R-:W-:Y:S02]  /*61b0*/  IMAD.U32 R6, RZ, RZ, UR4 ;  /* 0x00000004ff067e24 */ /* 0x000fe4000f8e00ff */
[----:B------:R-:W-:-:S02]  /*61c0*/  IMAD.U32 R7, RZ, RZ, UR5 ;  /* 0x00000005ff077e24 */ /* 0x000fc4000f8e00ff */
[----:B------:R-:W-:Y:S02]  /*61d0*/  IMAD.U32 R10, RZ, RZ, UR6 ;  /* 0x00000006ff0a7e24 */ /* 0x000fe4000f8e00ff */
[----:B------:R-:W-:Y:S02]  /*61e0*/  IMAD.U32 R11, RZ, RZ, UR7 ;  /* 0x00000007ff0b7e24 */ /* 0x000fe4000f8e00ff */
[----:B------:R-:W-:Y:S02]  /*61f0*/  IMAD.MOV.U32 R8, RZ, RZ, 0x65 ;  /* 0x00000065ff087424 */ /* 0x000fe400078e00ff */
[----:B0-----:R-:W-:-:S07]  /*6200*/  IMAD.MOV.U32 R12, RZ, RZ, 0x1 ;  /* 0x00000001ff0c7424 */ /* 0x001fce00078e00ff */
[----:B------:R-:W-:-:S07]  /*6210*/  LEPC R20, `(.L_x_101) ;  /* 0x000000001014794e */ /* 0x000fce0000000000 */
[----:B-1----:R-:W-:Y:S05]  /*6220*/  CALL.ABS.NOINC R2 ;  /* 0x0000000002007343 */ /* 0x002fea0003c00000 */
.L_x_101:
[----:B------:R-:W-:Y:S05]  /*6230*/  BRA `(.L_x_76) ;  /* 0x0000000000147947 */ /* 0x000fea0003800000 */
.L_x_99:
[----:B------:R-:W0:Y:S02]  /*6240*/  LDC.64 R4, c[0x0][0x3b8] ;  /* 0x0000ee00ff047b82 */ /* 0x000e240000000a00 */
[----:B0-----:R0:W-:Y:S01]  /*6250*/  STG.E.64 desc[UR36][R2.64], R4 ;  /* 0x0000000402007986 */ /* 0x0011e2000c101b24 */
[----:B------:R-:W-:Y:S05]  /*6260*/  BRA `(.L_x_76) ;  /* 0x0000000000087947 */ /* 0x000fea0003800000 */
.L_x_98:
[----:B------:R-:W0:Y:S02]  /*6270*/  LDC R5, c[0x0][0x3b8] ;  /* 0x0000ee00ff057b82 */ /* 0x000e240000000800 */
[----:B0-----:R0:W-:Y:S02]  /*6280*/  STG.E desc[UR36][R2.64], R5 ;  /* 0x0000000502007986 */ /* 0x0011e4000c101924 */
.L_x_76:
[----:B------:R-:W-:-:S07]  /*6290*/  VIADD R17, R17, 0x80 ;  /* 0x0000008011117836 */ /* 0x000fce0000000000 */
.L_x_69:
[----:B------:R-:W-:Y:S05]  /*62a0*/  BSYNC B6 ;  /* 0x0000000000067941 */ /* 0x000fea0003800000 */
.L_x_68:
[----:B------:R-:W-:Y:S02]  /*62b0*/  ULDC UR4, c[0x0][0x210] ;  /* 0x0000840000047ab9 */ /* 0x000fe40000000800 */
[----:B------:R-:W-:-:S13]  /*62c0*/  ISETP.GE.AND P0, PT, R17, UR4, PT ;  /* 0x0000000411007c0c */ /* 0x000fda000bf06270 */
[----:B------:R-:W-:Y:S05]  /*62d0*/  @P0 EXIT ;  /* 0x000000000000094d */ /* 0x000fea0003800000 */
        /* <DEDUP_REMOVED lines=92> */
[----:B------:R-:W-:Y:S01]  /*68a0*/  MOV R4, RZ ;  /* 0x000000ff00047202 */ /* 0x000fe20000000f00 */
[----:B------:R-:W-:Y:S01]  /*68b0*/  ULDC.64 UR4, c[0x0][0x280] ;  /* 0x0000a00000047ab9 */ /* 0x000fe20000000a00 */
[----:B------:R-:W-:-:S03]  /*68c0*/  ISETP.NE.AND P0, PT, R6, 0x9, PT ;  /* 0x000000090600780c */ /* 0x000fc60003f05270 */
        /* <DEDUP_REMOVED lines=182> */
.L_x_102:
        /* <DEDUP_REMOVED lines=16> */
[----:B0-----:R-:W-:Y:S01]  /*7530*/  STG.E.U8 desc[UR36][R2.64], R5 ;  /* 0x0000000502007986 */ /* 0x001fe2000c101124 */
[----:B------:R-:W-:Y:S05]  /*7540*/  EXIT ;  /* 0x000000000000794d */ /* 0x000fea0003800000 */
.L_x_106:
[----:B------:R-:W0:Y:S02]  /*7550*/  LDC.U8 R5, c[0x0][0x3b8] ;  /* 0x0000ee00ff057b82 */ /* 0x000e240000000000 */
[----:B0-----:R-:W-:Y:S01]  /*7560*/  STG.E.U8 desc[UR36][R2.64], R5 ;  /* 0x0000000502007986 */ /* 0x001fe2000c101124 */
[----:B------:R-:W-:Y:S05]  /*7570*/  EXIT ;  /* 0x000000000000794d */ /* 0x000fea0003800000 */
.L_x_105:
[----:B------:R-:W-:-:S13]  /*7580*/  ISETP.NE.AND P0, PT, R4, 0x2, PT ;  /* 0x000000020400780c */ /* 0x000fda0003f05270 */
[----:B------:R-:W-:Y:S05]  /*7590*/  @!P0 BRA `(.L_x_108) ;  /* 0x0000000000288947 */ /* 0x000fea0003800000 */
[----:B------:R-:W-:-:S13]  /*75a0*/  ISETP.NE.AND P0, PT, R4, 0x3, PT ;  /* 0x000000030400780c */ /* 0x000fda0003f05270 */
[----:B------:R-:W-:Y:S05]  /*75b0*/  @!P0 BRA `(.L_x_109) ;  /* 0x0000000000148947 */ /* 0x000fea0003800000 */
[----:B------:R-:W-:-:S13]  /*75c0*/  ISETP.NE.AND P0, PT, R4, 0x4, PT ;  /* 0x000000040400780c */ /* 0x000fda0003f05270 */
[----:B------:R-:W-:Y:S05]  /*75d0*/  @P0 BRA `(.L_x_107) ;  /* 0x0000000c00000947 */ /* 0x000fea0003800000 */
[----:B------:R-:W0:Y:S02]  /*75e0*/  LDC.64 R4, c[0x0][0x3b8] ;  /* 0x0000ee00ff047b82 */ /* 0x000e240000000a00 */
[----:B0-----:R-:W-:Y:S01]  /*75f0*/  STG.E.64 desc[UR36][R2.64], R4 ;  /* 0x0000000402007986 */ /* 0x001fe2000c101b24 */
[----:B------:R-:W-:Y:S05]  /*7600*/  EXIT ;  /* 0x000000000000794d */ /* 0x000fea0003800000 */
.L_x_109:
[----:B------:R-:W0:Y:S02]  /*7610*/  LDC R5, c[0x0][0x3b8] ;  /* 0x0000ee00ff057b82 */ /* 0x000e240000000800 */
[----:B0-----:R-:W-:Y:S01]  /*7620*/  STG.E desc[UR36][R2.64], R5 ;  /* 0x0000000502007986 */ /* 0x001fe2000c101924 */
[----:B------:R-:W-:Y:S05]  /*7630*/  EXIT ;  /* 0x000000000000794d */ /* 0x000fea0003800000 */
.L_x_108:
[----:B------:R-:W0:Y:S02]  /*7640*/  LDC.U16 R5, c[0x0][0x3b8] ;  /* 0x0000ee00ff057b82 */ /* 0x000e240000000400 */
[----:B0-----:R-:W-:Y:S01]  /*7650*/  STG.E.U16 desc[UR36][R2.64], R5 ;  /* 0x0000000502007986 */ /* 0x001fe2000c101524 */
[----:B------:R-:W-:Y:S05]  /*7660*/  EXIT ;  /* 0x000000000000794d */ /* 0x000fea0003800000 */
.L_x_104:
        /* <DEDUP_REMOVED lines=8> */
[----:B0-----:R-:W-:Y:S01]  /*76f0*/  STG.E desc[UR36][R2.64], R5 ;  /* 0x0000000502007986 */ /* 0x001fe2000c101924 */
[----:B------:R-:W-:Y:S05]  /*7700*/  EXIT ;  /* 0x000000000000794d */ /* 0x000fea0003800000 */
.L_x_111:
[----:B------:R-:W-:Y:S02]  /*7710*/  ULDC.64 UR4, c[0x0][0x3b8] ;  /* 0x0000ee0000047ab9 */ /* 0x000fe40000000a00 */
[----:B------:R-:W0:Y:S02]  /*7720*/  I2F.U64 R0, UR4 ;  /* 0x0000000400007d12 */ /* 0x000e240008301000 */
[----:B0-----:R-:W-:-:S05]  /*7730*/  F2FP.F16.F32.PACK_AB R0, RZ, R0 ;  /* 0x00000000ff00723e */ /* 0x001fca00000000ff */
[----:B------:R-:W-:Y:S01]  /*7740*/  STG.E.U16 desc[UR36][R2.64], R0 ;  /* 0x0000000002007986 */ /* 0x000fe2000c101524 */
[----:B------:R-:W-:Y:S05]  /*7750*/  EXIT ;  /* 0x000000000000794d */ /* 0x000fea0003800000 */
.L_x_110:
        /* <DEDUP_REMOVED lines=9> */
[----:B0-----:R-:W-:Y:S01]  /*77f0*/  STG.E.64 desc[UR36][R2.64], R4 ;  /* 0x0000000402007986 */ /* 0x001fe2000c101b24 */
[----:B------:R-:W-:Y:S05]  /*7800*/  EXIT ;  /* 0x000000000000794d */ /* 0x000fea0003800000 */
.L_x_113:
[----:B------:R-:W-:Y:S02]  /*7810*/  ULDC.64 UR4, c[0x0][0x3b8] ;  /* 0x0000ee0000047ab9 */ /* 0x000fe40000000a00 */
[----:B------:R-:W0:Y:S02]  /*7820*/  I2F.U64 R0, UR4 ;  /* 0x0000000400007d12 */ /* 0x000e240008301000 */
[----:B0-----:R-:W-:-:S04]  /*7830*/  F2FP.F16.F32.PACK_AB R0, RZ, R0 ;  /* 0x00000000ff00723e */ /* 0x001fc800000000ff */
[----:B------:R-:W-:-:S05]  /*7840*/  PRMT R0, R0, 0x5410, RZ ;  /* 0x0000541000007816 */ /* 0x000fca00000000ff */
[----:B------:R-:W-:Y:S01]  /*7850*/  STG.E desc[UR36][R2.64], R0 ;  /* 0x0000000002007986 */ /* 0x000fe2000c101924 */
[----:B------:R-:W-:Y:S05]  /*7860*/  EXIT ;  /* 0x000000000000794d */ /* 0x000fea0003800000 */
.L_x_112:
[----:B------:R-:W-:Y:S02]  /*7870*/  ULDC.64 UR4, c[0x0][0x3b8] ;  /* 0x0000ee0000047ab9 */ /* 0x000fe40000000a00 */
[----:B------:R-:W0:Y:S02]  /*7880*/  I2F.F64.U64 R4, UR4 ;  /* 0x0000000400047d12 */ /* 0x000e240008301800 */
[----:B0-----:R-:W-:Y:S01]  /*7890*/  STG.E.64 desc[UR36][R2.64], R4 ;  /* 0x0000000402007986 */ /* 0x001fe2000c101b24 */
[----:B------:R-:W-:Y:S05]  /*78a0*/  EXIT ;  /* 0x000000000000794d */ /* 0x000fea0003800000 */
.L_x_103:
        /* <DEDUP_REMOVED lines=12> */
[----:B------:R-:W-:Y:S01]  /*7970*/  STG.E.U8 desc[UR36][R2.64], R5 ;  /* 0x0000000502007986 */ /* 0x000fe2000c101124 */
[----:B------:R-:W-:Y:S05]  /*7980*/  EXIT ;  /* 0x000000000000794d */ /* 0x000fea0003800000 */
.L_x_116:
[----:B------:R-:W-:Y:S01]  /*7990*/  ULDC.64 UR4, c[0x0][0x3b8] ;  /* 0x0000ee0000047ab9 */ /* 0x000fe20000000a00 */
[----:B------:R-:W-:Y:S01]  /*79a0*/  CS2R R6, SRZ ;  /* 0x0000000000067805 */ /* 0x000fe2000001ff00 */
[----:B------:R-:W0:Y:S04]  /*79b0*/  I2F.F64.U64 R4, UR4 ;  /* 0x0000000400047d12 */ /* 0x000e280008301800 */
[----:B0-----:R-:W-:Y:S01]  /*79c0*/  STG.E.128 desc[UR36][R2.64], R4 ;  /* 0x0000000402007986 */ /* 0x001fe2000c101d24 */
[----:B------:R-:W-:Y:S05]  /*79d0*/  EXIT ;  /* 0x000000000000794d */ /* 0x000fea0003800000 */
.L_x_115:
        /* <DEDUP_REMOVED lines=21> */
.L_x_119:
[----:B------:R-:W-:-:S05]  /*7b30*/  LOP3.LUT R5, R0, R9, RZ, 0xfc, !PT ;  /* 0x0000000900057212 */ /* 0x000fca00078efcff */
[----:B------:R-:W-:Y:S01]  /*7b40*/  STG.E.U8 desc[UR36][R2.64], R5 ;  /* 0x0000000502007986 */ /* 0x000fe2000c101124 */
[----:B------:R-:W-:Y:S05]  /*7b50*/  EXIT ;  /* 0x000000000000794d */ /* 0x000fea0003800000 */
.L_x_118:
        /* <DEDUP_REMOVED lines=10> */
[----:B------:R-:W-:Y:S02]  /*7c00*/  @P0 SHF.R.U32.HI R0, RZ, 0x15, R5 ;  /* 0x00000015ff000819 */ /* 0x000fe40000011605 */
[----:B------:R-:W-:Y:S01]  /*7c10*/  @!P0 IADD3 R0, R6, -0x43000000, RZ ;  /* 0xbd00000006008810 */ /* 0x000fe20007ffe0ff */
[----:B------:R-:W-:Y:S06]  /*7c20*/  BRA `(.L_x_121) ;  /* 0x00000000000c7947 */ /* 0x000fec0003800000 */
.L_x_120:
[----:B------:R-:W-:Y:S01]  /*7c30*/  ISETP.GT.U32.AND P0, PT, R0, 0x7f800000, PT ;  /* 0x7f8000000000780c */ /* 0x000fe20003f04070 */
[----:B------:R-:W-:-:S05]  /*7c40*/  IMAD.MOV.U32 R0, RZ, RZ, 0x7f ;  /* 0x0000007fff007424 */ /* 0x000fca00078e00ff */
[----:B------:R-:W-:-:S07]  /*7c50*/  SEL R0, R0, 0x7c, P0 ;  /* 0x0000007c00007807 */ /* 0x000fce0000000000 */
.L_x_121:
[----:B------:R-:W-:-:S04]  /*7c60*/  LOP3.LUT R4, R4, 0x80000000, RZ, 0xc0, !PT ;  /* 0x8000000004047812 */ /* 0x000fc800078ec0ff */
[----:B------:R-:W-:-:S04]  /*7c70*/  SHF.R.U32.HI R5, RZ, 0x18, R4 ;  /* 0x00000018ff057819 */ /* 0x000fc80000011604 */
[----:B------:R-:W-:-:S05]  /*7c80*/  LOP3.LUT R5, R0, R5, RZ, 0xfc, !PT ;  /* 0x0000000500057212 */ /* 0x000fca00078efcff */
[----:B------:R-:W-:Y:S01]  /*7c90*/  STG.E.U8 desc[UR36][R2.64], R5 ;  /* 0x0000000502007986 */ /* 0x000fe2000c101124 */
[----:B------:R-:W-:Y:S05]  /*7ca0*/  EXIT ;  /* 0x000000000000794d */ /* 0x000fea0003800000 */
.L_x_117:
[----:B------:R-:W-:Y:S02]  /*7cb0*/  ULDC.64 UR4, c[0x0][0x3b8] ;  /* 0x0000ee0000047ab9 */ /* 0x000fe40000000a00 */
[----:B------:R-:W0:Y:S02]  /*7cc0*/  I2F.U64 R0, UR4 ;  /* 0x0000000400007d12 */ /* 0x000e240008301000 */
[----:B0-----:R-:W-:-:S05]  /*7cd0*/  F2FP.BF16.F32.PACK_AB R0, RZ, R0 ;  /* 0x00000000ff00723e */ /* 0x001fca00000010ff */
[----:B------:R-:W-:Y:S01]  /*7ce0*/  STG.E.U16 desc[UR36][R2.64], R0 ;  /* 0x0000000002007986 */ /* 0x000fe2000c101524 */
[----:B------:R-:W-:Y:S05]  /*7cf0*/  EXIT ;  /* 0x000000000000794d */ /* 0x000fea0003800000 */
.L_x_114:
        /* <DEDUP_REMOVED lines=9> */
[----:B0-----:R-:W-:Y:S01]  /*7d90*/  STG.E.U16 desc[UR36][R2.64], R5 ;  /* 0x0000000502007986 */ /* 0x001fe2000c101524 */
[----:B------:R-:W-:Y:S05]  /*7da0*/  EXIT ;  /* 0x000000000000794d */ /* 0x000fea0003800000 */
.L_x_124:
        /* <DEDUP_REMOVED lines=18> */
.L_x_126:
[----:B------:R-:W-:-:S04]  /*7ed0*/  LOP3.LUT R4, R4, 0x80000000, RZ, 0xc0, !PT ;  /* 0x8000000004047812 */ /* 0x000fc800078ec0ff */
[----:B------:R-:W-:-:S04]  /*7ee0*/  SHF.R.U32.HI R5, RZ, 0x18, R4 ;  /* 0x00000018ff057819 */ /* 0x000fc80000011604 */
[----:B------:R-:W-:-:S07]  /*7ef0*/  LOP3.LUT R0, R0, R5, RZ, 0xfc, !PT ;  /* 0x0000000500007212 */ /* 0x000fce00078efcff */
.L_x_125:
[----:B------:R-:W-:Y:S01]  /*7f00*/  STG.E.U8 desc[UR36][R2.64], R0 ;  /* 0x0000000002007986 */ /* 0x000fe2000c101124 */
[----:B------:R-:W-:Y:S05]  /*7f10*/  EXIT ;  /* 0x000000000000794d */ /* 0x000fea0003800000 */
.L_x_123:
        /* <DEDUP_REMOVED lines=18> */
.L_x_128:
[----:B------:R-:W-:-:S04]  /*8040*/  LOP3.LUT R4, R4, 0x80000000, RZ, 0xc0, !PT ;  /* 0x8000000004047812 */ /* 0x000fc800078ec0ff */
[----:B------:R-:W-:-:S04]  /*8050*/  SHF.R.U32.HI R5, RZ, 0x18, R4 ;  /* 0x00000018ff057819 */ /* 0x000fc80000011604 */
[----:B------:R-:W-:-:S07]  /*8060*/  LOP3.LUT R0, R0, R5, RZ, 0xfc, !PT ;  /* 0x0000000500007212 */ /* 0x000fce00078efcff */
.L_x_127:
[----:B------:R-:W-:Y:S01]  /*8070*/  STG.E.U8 desc[UR36][R2.64], R0 ;  /* 0x0000000002007986 */ /* 0x000fe2000c101124 */
[----:B------:R-:W-:Y:S05]  /*8080*/  EXIT ;  /* 0x000000000000794d */ /* 0x000fea0003800000 */
.L_x_122:
        /* <DEDUP_REMOVED lines=19> */
.L_x_131:
[----:B------:R-:W-:Y:S01]  /*81c0*/  STG.E.U8 desc[UR36][R2.64], R0 ;  /* 0x0000000002007986 */ /* 0x000fe2000c101124 */
[----:B------:R-:W-:Y:S05]  /*81d0*/  EXIT ;  /* 0x000000000000794d */ /* 0x000fea0003800000 */
.L_x_107:
[----:B------:R-:W-:Y:S01]  /*81e0*/  MOV R0, 0x0 ;  /* 0x0000000000007802 */ /* 0x000fe20000000f00 */
[----:B------:R-:W-:Y:S01]  /*81f0*/  ULDC.64 UR4, c[0x4][0x190] ;  /* 0x0100640000047ab9 */ /* 0x000fe20000000a00 */
[----:B------:R-:W-:Y:S01]  /*8200*/  ULDC.64 UR6, c[0x4][0xa8] ;  /* 0x01002a0000067ab9 */ /* 0x000fe20000000a00 */
[----:B------:R-:W-:Y:S01]  /*8210*/  IMAD.U32 R4, RZ, RZ, UR4 ;  /* 0x00000004ff047e24 */ /* 0x000fe2000f8e00ff */
[----:B------:R0:W1:Y:S01]  /*8220*/  LDC.64 R2, c[0x4][R0] ;  /* 0x0100000000027b82 */ /* 0x0000620000000a00 */
[----:B------:R-:W-:Y:S01]  /*8230*/  IMAD.U32 R5, RZ, RZ, UR5 ;  /* 0x00000005ff057e24 */ /* 0x000fe2000f8e00ff */
[----:B------:R-:W-:Y:S01]  /*8240*/  ULDC.64 UR4, c[0x4][0x198] ;  /* 0x0100660000047ab9 */ /* 0x000fe20000000a00 */
[----:B------:R-:W-:Y:S02]  /*8250*/  IMAD.U32 R10, RZ, RZ, UR6 ;  /* 0x00000006ff0a7e24 */ /* 0x000fe4000f8e00ff */
[----:B------:R-:W-:Y:S02]  /*8260*/  IMAD.U32 R6, RZ, RZ, UR4 ;  /* 0x00000004ff067e24 */ /* 0x000fe4000f8e00ff */
[----:B------:R-:W-:-:S02]  /*8270*/  IMAD.U32 R7, RZ, RZ, UR5 ;  /* 0x00000005ff077e24 */ /* 0x000fc4000f8e00ff */
[----:B------:R-:W-:Y:S02]  /*8280*/  IMAD.U32 R11, RZ, RZ, UR7 ;  /* 0x00000007ff0b7e24 */ /* 0x000fe4000f8e00ff */
[----:B------:R-:W-:Y:S02]  /*8290*/  IMAD.MOV.U32 R8, RZ, RZ, 0x65 ;  /* 0x00000065ff087424 */ /* 0x000fe400078e00ff */
[----:B------:R-:W-:Y:S02]  /*82a0*/  IMAD.MOV.U32 R12, RZ, RZ, 0x1 ;  /* 0x00000001ff0c7424 */ /* 0x000fe400078e00ff */
[----:B0-----:R-:W-:-:S07]  /*82b0*/  IMAD.MOV.U32 R13, RZ, RZ, RZ ;  /* 0x000000ffff0d7224 */ /* 0x001fce00078e00ff */
[----:B------:R-:W-:-:S07]  /*82c0*/  LEPC R20, `(.L_x_132) ;  /* 0x000000001014794e */ /* 0x000fce0000000000 */
[----:B-1----:R-:W-:Y:S05]  /*82d0*/  CALL.ABS.NOINC R2 ;  /* 0x0000000002007343 */ /* 0x002fea0003c00000 */
.L_x_132:
[----:B------:R-:W-:Y:S05]  /*82e0*/  EXIT ;  /* 0x000000000000794d */ /* 0x000fea0003800000 */
.L_x_130:
[----:B------:R-:W0:Y:S02]  /*82f0*/  LDC.64 R4, c[0x0][0x3b8] ;  /* 0x0000ee00ff047b82 */ /* 0x000e240000000a00 */
[----:B0-----:R-:W-:Y:S01]  /*8300*/  STG.E.64 desc[UR36][R2.64], R4 ;  /* 0x0000000402007986 */ /* 0x001fe2000c101b24 */
[----:B------:R-:W-:Y:S05]  /*8310*/  EXIT ;  /* 0x000000000000794d */ /* 0x000fea0003800000 */
.L_x_129:
[----:B------:R-:W0:Y:S02]  /*8320*/  LDC R5, c[0x0][0x3b8] ;  /* 0x0000ee00ff057b82 */ /* 0x000e240000000800 */
[----:B0-----:R-:W-:Y:S01]  /*8330*/  STG.E desc[UR36][R2.64], R5 ;  /* 0x0000000502007986 */ /* 0x001fe2000c101924 */
[----:B------:R-:W-:Y:S05]  /*8340*/  EXIT ;  /* 0x000000000000794d */ /* 0x000fea0003800000 */
.L_x_133:
[----:B------:R-:W-:-:S00]  /*8350*/  BRA `(.L_x_133) ;  /* 0xfffffffc00fc7947 */ /* 0x000fc0000383ffff */
[----:B------:R-:W-:-:S00]  /*8360*/  NOP ;  /* 0x0000000000007918 */ /* 0x000fc00000000000 */
        /* <DEDUP_REMOVED lines=9> */
.L_x_7262:


//--------------------- .text._ZN2at6native27unrolled_elementwise_kernelINS0_11FillFunctorImEESt5arrayIPcLm1EELi4E23TrivialOffsetCalculatorILi0EjES7_ILi1EjENS0_6memory12LoadWithCastILi0EEENSA_13StoreWithCastILi1EEEEEviT_T0_T2_T3_T4_T5_ --------------------------
	.section	.text._ZN2at6native27unrolled_elementwise_kernelINS0_11FillFunctorImEESt5arrayIPcLm1EELi4E23TrivialOffsetCalculatorILi0EjES7_ILi1EjENS0_6memory12LoadWithCastILi0EEENSA_13StoreWithCastILi1EEEEEviT_T0_T2_T3_T4_T5_,"ax",@progbits
	.align	128
        .global         _ZN2at6native27unrolled_elementwise_kernelINS0_11FillFunctorImEESt5arrayIPcLm1EELi4E23TrivialOffsetCalculatorILi0EjES7_ILi1EjENS0_6memory12LoadWithCastILi0EEENSA_13StoreWithCastILi1EEEEEviT_T0_T2_T3_T4_T5_
        .type           _ZN2at6native27unrolled_elementwise_kernelINS0_11FillFunctorImEESt5arrayIPcLm1EELi4E23TrivialOffsetCalculatorILi0EjES7_ILi1EjENS0_6memory12LoadWithCastILi0EEENSA_13StoreWithCastILi1EEEEEviT_T0_T2_T3_T4_T5_,@function
        .size           _ZN2at6native27unrolled_elementwise_kernelINS0_11FillFunctorImEESt5arrayIPcLm1EELi4E23TrivialOffsetCalculatorILi0EjES7_ILi1EjENS0_6memory12LoadWithCastILi0EEENSA_13StoreWithCastILi1EEEEEviT_T0_T2_T3_T4_T5_,(.L_x_7263 - _ZN2at6native27unrolled_elementwise_kernelINS0_11FillFunctorImEESt5arrayIPcLm1EELi4E23TrivialOffsetCalculatorILi0EjES7_ILi1EjENS0_6memory12LoadWithCastILi0EEENSA_13StoreWithCastILi1EEEEEviT_T0_T2_T3_T4_T5_)
        .other          _ZN2at6native27unrolled_elementwise_kernelINS0_11FillFunctorImEESt5arrayIPcLm1EELi4E23TrivialOffsetCalculatorILi0EjES7_ILi1EjENS0_6memory12LoadWithCastILi0EEENSA_13StoreWithCastILi1EEEEEviT_T0_T2_T3_T4_T5_,@"STO_CUDA_ENTRY STV_DEFAULT"
_ZN2at6native27unrolled_elementwise_kernelINS0_11FillFunctorImEESt5arrayIPcLm1EELi4E23TrivialOffsetCalculatorILi0EjES7_ILi1EjENS0_6memory12LoadWithCastILi0EEENSA_13StoreWithCastILi1EEEEEviT_T0_T2_T3_T4_T5_:
.text._ZN2at6native27unrolled_elementwise_kernelINS0_11FillFunctorImEESt5arrayIPcLm1EELi4E23TrivialOffsetCalculatorILi0EjES7_ILi1EjENS0_6memory12LoadWithCastILi0EEENSA_13StoreWithCastILi1EEEEEviT_T0_T2_T3_T4_T5_:
[----:B------:R-:W0:Y:S01]  /*0000*/  LDC R1, c[0x0][0x28] ;  /* 0x00000a00ff017b82 */ /* 0x000e220000000800 */
[----:B------:R-:W1:Y:S07]  /*0010*/  S2R R16, SR_CTAID.X ;  /* 0x0000000000107919 */ /* 0x000e6e0000002500 */
[----:B------:R-:W1:Y:S01]  /*0020*/  LDC R3, c[0x0][0x210] ;  /* 0x00008400ff037b82 */ /* 0x000e620000000800 */
[----:B------:R-:W-:Y:S01]  /*0030*/  ULDC.64 UR36, c[0x0][0x208] ;  /* 0x0000820000247ab9 */ /* 0x000fe20000000a00 */
[----:B------:R-:W-:Y:S01]  /*0040*/  BSSY B6, `(.L_x_134) ;  /* 0x00000fb000067945 */ /* 0x000fe20003800000 */
[----:B------:R-:W2:Y:S05]  /*0050*/  S2R R19, SR_TID.X ;  /* 0x0000000000137919 */ /* 0x000eaa0000002100 */
[----:B------:R-:W3:Y:S01]  /*0060*/  LDC.U8 R17, c[0x0][0x234] ;  /* 0x00008d00ff117b82 */ /* 0x000ee20000000000 */
[----:B-1----:R-:W-:-:S05]  /*0070*/  IMAD R18, R16, -0x200, R3 ;  /* 0xfffffe0010127824 */ /* 0x002fca00078e0203 */
[----:B--2---:R-:W-:-:S13]  /*0080*/  ISETP.GE.AND P0, PT, R19, R18, PT ;  /* 0x000000121300720c */ /* 0x004fda0003f06270 */
[----:B0--3--:R-:W-:Y:S05]  /*0090*/  @P0 BRA `(.L_x_135) ;  /* 0x0000000c00d40947 */ /* 0x009fea0003800000 */
[----:B------:R-:W0:Y:S01]  /*00a0*/  LDC.64 R2, c[0x0][0x220] ;  /* 0x00008800ff027b82 */ /* 0x000e220000000a00 */
[----:B------:R-:W-:Y:S01]  /*00b0*/  IMAD R0, R16, 0x200, R19 ;  /* 0x0000020010007824 */ /* 0x000fe200078e0213 */
[----:B------:R-:W-:Y:S01]  /*00c0*/  PRMT R4, R17, 0x9910, RZ ;  /* 0x0000991011047816 */ /* 0x000fe200000000ff */
[----:B------:R-:W-:Y:S01]  /*00d0*/  ULDC UR4, c[0x0][0x238] ;  /* 0x00008e0000047ab9 */ /* 0x000fe20000000800 */
[----:B------:R-:W-:Y:S02]  /*00e0*/  VIADD R19, R19, 0x80 ;  /* 0x0000008013137836 */ /* 0x000fe40000000000 */
[----:B------:R-:W-:Y:S02]  /*00f0*/  IMAD R5, R0, UR4, RZ ;  /* 0x0000000400057c24 */ /* 0x000fe4000f8e02ff */
[----:B------:R-:W-:-:S05]  /*0100*/  IMAD.MOV.U32 R0, RZ, RZ, R4 ;  /* 0x000000ffff007224 */ /* 0x000fca00078e0004 */
[----:B------:R-:W-:Y:S02]  /*0110*/  ISETP.GT.AND P0, PT, R0, 0x9, PT ;  /* 0x000000090000780c */ /* 0x000fe40003f04270 */
[----:B0-----:R-:W-:-:S05]  /*0120*/  IADD3 R2, P1, R5, R2, RZ ;  /* 0x0000000205027210 */ /* 0x001fca0007f3e0ff */
[----:B------:R-:W-:-:S06]  /*0130*/  IMAD.X R3, RZ, RZ, R3, P1 ;  /* 0x000000ffff037224 */ /* 0x000fcc00008e0603 */
        /* <DEDUP_REMOVED lines=12> */
.L_x_139:
[----:B------:R-:W0:Y:S02]  /*0200*/  LDC.U8 R5, c[0x0][0x218] ;  /* 0x00008600ff057b82 */ /* 0x000e240000000000 */
[----:B0-----:R3:W-:Y:S01]  /*0210*/  STG.E.U8 desc[UR36][R2.64], R5 ;  /* 0x0000000502007986 */ /* 0x0017e2000c101124 */
[----:B------:R-:W-:Y:S05]  /*0220*/  BRA `(.L_x_135) ;  /* 0x0000000c00707947 */ /* 0x000fea0003800000 */
.L_x_138:
        /* <DEDUP_REMOVED lines=9> */
.L_x_142:
[----:B------:R-:W0:Y:S02]  /*02c0*/  LDC R5, c[0x0][0x218] ;  /* 0x00008600ff057b82 */ /* 0x000e240000000800 */
[----:B0-----:R1:W-:Y:S01]  /*02d0*/  STG.E desc[UR36][R2.64], R5 ;  /* 0x0000000502007986 */ /* 0x0013e2000c101924 */
[----:B------:R-:W-:Y:S05]  /*02e0*/  BRA `(.L_x_135) ;  /* 0x0000000c00407947 */ /* 0x000fea0003800000 */
.L_x_141:
[----:B------:R-:W0:Y:S02]  /*02f0*/  LDC.U16 R5, c[0x0][0x218] ;  /* 0x00008600ff057b82 */ /* 0x000e240000000400 */
[----:B0-----:R2:W-:Y:S01]  /*0300*/  STG.E.U16 desc[UR36][R2.64], R5 ;  /* 0x0000000502007986 */ /* 0x0015e2000c101524 */
[----:B------:R-:W-:Y:S05]  /*0310*/  BRA `(.L_x_135) ;  /* 0x0000000c00347947 */ /* 0x000fea0003800000 */
.L_x_137:
        /* <DEDUP_REMOVED lines=10> */
.L_x_144:
[----:B------:R-:W-:Y:S02]  /*03c0*/  ULDC.64 UR4, c[0x0][0x218] ;  /* 0x0000860000047ab9 */ /* 0x000fe40000000a00 */
[----:B------:R-:W0:Y:S02]  /*03d0*/  I2F.U64 R0, UR4 ;  /* 0x0000000400007d12 */ /* 0x000e240008301000 */
[----:B0-----:R-:W-:-:S05]  /*03e0*/  F2FP.F16.F32.PACK_AB R0, RZ, R0 ;  /* 0x00000000ff00723e */ /* 0x001fca00000000ff */
[----:B------:R0:W-:Y:S01]  /*03f0*/  STG.E.U16 desc[UR36][R2.64], R0 ;  /* 0x0000000002007986 */ /* 0x0001e2000c101524 */
[----:B------:R-:W-:Y:S05]  /*0400*/  BRA `(.L_x_135) ;  /* 0x0000000800f87947 */ /* 0x000fea0003800000 */
.L_x_143:
        /* <DEDUP_REMOVED lines=11> */
.L_x_146:
[----:B------:R-:W-:Y:S02]  /*04c0*/  ULDC.64 UR4, c[0x0][0x218] ;  /* 0x0000860000047ab9 */ /* 0x000fe40000000a00 */
[----:B------:R-:W0:Y:S02]  /*04d0*/  I2F.U64 R0, UR4 ;  /* 0x0000000400007d12 */ /* 0x000e240008301000 */
[----:B0-----:R-:W-:-:S04]  /*04e0*/  F2FP.F16.F32.PACK_AB R5, RZ, R0 ;  /* 0x00000000ff05723e */ /* 0x001fc800000000ff */
[----:B------:R-:W-:-:S05]  /*04f0*/  PRMT R5, R5, 0x5410, RZ ;  /* 0x0000541005057816 */ /* 0x000fca00000000ff */
[----:B------:R0:W-:Y:S01]  /*0500*/  STG.E desc[UR36][R2.64], R5 ;  /* 0x0000000502007986 */ /* 0x0001e2000c101924 */
[----:B------:R-:W-:Y:S05]  /*0510*/  BRA `(.L_x_135) ;  /* 0x0000000800b47947 */ /* 0x000fea0003800000 */
.L_x_145:
[----:B------:R-:W-:Y:S02]  /*0520*/  ULDC.64 UR4, c[0x0][0x218] ;  /* 0x0000860000047ab9 */ /* 0x000fe40000000a00 */
[----:B------:R-:W0:Y:S02]  /*0530*/  I2F.F64.U64 R4, UR4 ;  /* 0x0000000400047d12 */ /* 0x000e240008301800 */
[----:B0-----:R5:W-:Y:S01]  /*0540*/  STG.E.64 desc[UR36][R2.64], R4 ;  /* 0x0000000402007986 */ /* 0x001be2000c101b24 */
[----:B------:R-:W-:Y:S05]  /*0550*/  BRA `(.L_x_135) ;  /* 0x0000000800a47947 */ /* 0x000fea0003800000 */
.L_x_136:
        /* <DEDUP_REMOVED lines=14> */
.L_x_149:
[----:B------:R-:W-:Y:S01]  /*0640*/  ULDC.64 UR4, c[0x0][0x218] ;  /* 0x0000860000047ab9 */ /* 0x000fe20000000a00 */
[----:B------:R-:W-:Y:S01]  /*0650*/  CS2R R6, SRZ ;  /* 0x0000000000067805 */ /* 0x000fe2000001ff00 */
[----:B------:R-:W0:Y:S04]  /*0660*/  I2F.F64.U64 R4, UR4 ;  /* 0x0000000400047d12 */ /* 0x000e280008301800 */
[----:B0-----:R0:W-:Y:S01]  /*0670*/  STG.E.128 desc[UR36][R2.64], R4 ;  /* 0x0000000402007986 */ /* 0x0011e2000c101d24 */
[----:B------:R-:W-:Y:S05]  /*0680*/  BRA `(.L_x_135) ;  /* 0x0000000800587947 */ /* 0x000fea0003800000 */
.L_x_148:
        /* <DEDUP_REMOVED lines=21> */
.L_x_152:
[----:B------:R-:W-:-:S05]  /*07e0*/  LOP3.LUT R5, R4, R5, RZ, 0xfc, !PT ;  /* 0x0000000504057212 */ /* 0x000fca00078efcff */
[----:B------:R0:W-:Y:S01]  /*07f0*/  STG.E.U8 desc[UR36][R2.64], R5 ;  /* 0x0000000502007986 */ /* 0x0001e2000c101124 */
[----:B------:R-:W-:Y:S05]  /*0800*/  BRA `(.L_x_135) ;  /* 0x0000000400f87947 */ /* 0x000fea0003800000 */
.L_x_151:
        /* <DEDUP_REMOVED lines=13> */
.L_x_153:
[----:B------:R-:W-:Y:S01]  /*08e0*/  IMAD.MOV.U32 R0, RZ, RZ, 0x7f ;  /* 0x0000007fff007424 */ /* 0x000fe200078e00ff */
[----:B------:R-:W-:-:S04]  /*08f0*/  ISETP.GT.U32.AND P0, PT, R4, 0x7f800000, PT ;  /* 0x7f8000000400780c */ /* 0x000fc80003f04070 */
[----:B------:R-:W-:-:S09]  /*0900*/  SEL R0, R0, 0x7c, P0 ;  /* 0x0000007c00007807 */ /* 0x000fd20000000000 */
.L_x_154:
[----:B------:R-:W-:-:S04]  /*0910*/  LOP3.LUT R5, R5, 0x80000000, RZ, 0xc0, !PT ;  /* 0x8000000005057812 */ /* 0x000fc800078ec0ff */
[----:B------:R-:W-:-:S04]  /*0920*/  SHF.R.U32.HI R5, RZ, 0x18, R5 ;  /* 0x00000018ff057819 */ /* 0x000fc80000011605 */
[----:B------:R-:W-:-:S05]  /*0930*/  LOP3.LUT R5, R0, R5, RZ, 0xfc, !PT ;  /* 0x0000000500057212 */ /* 0x000fca00078efcff */
[----:B------:R0:W-:Y:S01]  /*0940*/  STG.E.U8 desc[UR36][R2.64], R5 ;  /* 0x0000000502007986 */ /* 0x0001e2000c101124 */
[----:B------:R-:W-:Y:S05]  /*0950*/  BRA `(.L_x_135) ;  /* 0x0000000400a47947 */ /* 0x000fea0003800000 */
.L_x_150:
[----:B------:R-:W-:Y:S02]  /*0960*/  ULDC.64 UR4, c[0x0][0x218] ;  /* 0x0000860000047ab9 */ /* 0x000fe40000000a00 */
[----:B------:R-:W0:Y:S02]  /*0970*/  I2F.U64 R0, UR4 ;  /* 0x0000000400007d12 */ /* 0x000e240008301000 */
[----:B0-----:R-:W-:-:S05]  /*0980*/  F2FP.BF16.F32.PACK_AB R0, RZ, R0 ;  /* 0x00000000ff00723e */ /* 0x001fca00000010ff */
[----:B------:R0:W-:Y:S01]  /*0990*/  STG.E.U16 desc[UR36][R2.64], R0 ;  /* 0x0000000002007986 */ /* 0x0001e2000c101524 */
[----:B------:R-:W-:Y:S05]  /*09a0*/  BRA `(.L_x_135) ;  /* 0x0000000400907947 */ /* 0x000fea0003800000 */
.L_x_147:
        /* <DEDUP_REMOVED lines=11> */
.L_x_157:
        /* <DEDUP_REMOVED lines=17> */
.L_x_159:
[----:B------:R-:W-:-:S04]  /*0b70*/  LOP3.LUT R5, R5, 0x80000000, RZ, 0xc0, !PT ;  /* 0x8000000005057812 */ /* 0x000fc800078ec0ff */
[----:B------:R-:W-:-:S04]  /*0b80*/  SHF.R.U32.HI R5, RZ, 0x18, R5 ;  /* 0x00000018ff057819 */ /* 0x000fc80000011605 */
[----:B------:R-:W-:-:S04]  /*0b90*/  LOP3.LUT R4, R4, R5, RZ, 0xfc, !PT ;  /* 0x0000000504047212 */ /* 0x000fc800078efcff */
[----:B------:R-:W-:-:S07]  /*0ba0*/  PRMT R0, R4, 0x7610, R0 ;  /* 0x0000761004007816 */ /* 0x000fce0000000000 */
.L_x_158:
[----:B------:R0:W-:Y:S01]  /*0bb0*/  STG.E.U8 desc[UR36][R2.64], R0 ;  /* 0x0000000002007986 */ /* 0x0001e2000c101124 */
[----:B------:R-:W-:Y:S05]  /*0bc0*/  BRA `(.L_x_135) ;  /* 0x0000000400087947 */ /* 0x000fea0003800000 */
.L_x_156:
        /* <DEDUP_REMOVED lines=17> */
.L_x_161:
[----:B------:R-:W-:-:S04]  /*0ce0*/  LOP3.LUT R5, R5, 0x80000000, RZ, 0xc0, !PT ;  /* 0x8000000005057812 */ /* 0x000fc800078ec0ff */
[----:B------:R-:W-:-:S04]  /*0cf0*/  SHF.R.U32.HI R5, RZ, 0x18, R5 ;  /* 0x00000018ff057819 */ /* 0x000fc80000011605 */
[----:B------:R-:W-:-:S04]  /*0d00*/  LOP3.LUT R4, R4, R5, RZ, 0xfc, !PT ;  /* 0x0000000504047212 */ /* 0x000fc800078efcff */
[----:B------:R-:W-:-:S07]  /*0d10*/  PRMT R0, R4, 0x7610, R0 ;  /* 0x0000761004007816 */ /* 0x000fce0000000000 */
.L_x_160:
[----:B------:R0:W-:Y:S01]  /*0d20*/  STG.E.U8 desc[UR36][R2.64], R0 ;  /* 0x0000000002007986 */ /* 0x0001e2000c101124 */
[----:B------:R-:W-:Y:S05]  /*0d30*/  BRA `(.L_x_135) ;  /* 0x0000000000ac7947 */ /* 0x000fea0003800000 */
.L_x_155:
        /* <DEDUP_REMOVED lines=19> */
.L_x_164:
[----:B------:R0:W-:Y:S01]  /*0e70*/  STG.E.U8 desc[UR36][R2.64], R4 ;  /* 0x0000000402007986 */ /* 0x0001e2000c101124 */
[----:B------:R-:W-:Y:S05]  /*0e80*/  BRA `(.L_x_135) ;  /* 0x0000000000587947 */ /* 0x000fea0003800000 */
.L_x_140:
        /* <DEDUP_REMOVED lines=16> */
.L_x_165:
[----:B------:R-:W-:Y:S05]  /*0f90*/  BRA `(.L_x_135) ;  /* 0x0000000000147947 */ /* 0x000fea0003800000 */
.L_x_163:
[----:B------:R-:W0:Y:S02]  /*0fa0*/  LDC.64 R4, c[0x0][0x218] ;  /* 0x00008600ff047b82 */ /* 0x000e240000000a00 */
[----:B0-----:R0:W-:Y:S01]  /*0fb0*/  STG.E.64 desc[UR36][R2.64], R4 ;  /* 0x0000000402007986 */ /* 0x0011e2000c101b24 */
[----:B------:R-:W-:Y:S05]  /*0fc0*/  BRA `(.L_x_135) ;  /* 0x0000000000087947 */ /* 0x000fea0003800000 */
.L_x_162:
[----:B------:R-:W0:Y:S02]  /*0fd0*/  LDC R5, c[0x0][0x218] ;  /* 0x00008600ff057b82 */ /* 0x000e240000000800 */
[----:B0-----:R0:W-:Y:S02]  /*0fe0*/  STG.E desc[UR36][R2.64], R5 ;  /* 0x0000000502007986 */ /* 0x0011e4000c101924 */
.L_x_135:
[----:B------:R-:W-:Y:S05]  /*0ff0*/  BSYNC B6 ;  /* 0x0000000000067941 */ /* 0x000fea0003800000 */
.L_x_134:
[----:B------:R-:W-:Y:S01]  /*1000*/  ISETP.GE.AND P0, PT, R19, R18, PT ;  /* 0x000000121300720c */ /* 0x000fe20003f06270 */
[----:B------:R-:W-:-:S12]  /*1010*/  BSSY B6, `(.L_x_166) ;  /* 0x00001ee000067945 */ /* 0x000fd80003800000 */
[----:B------:R-:W-:Y:S05]  /*1020*/  @P0 BRA `(.L_x_167) ;  /* 0x0000001c00b00947 */ /* 0x000fea0003800000 */
[----:B012345:R-:W0:Y:S01]  /*1030*/  LDC.64 R2, c[0x0][0x220] ;  /* 0x00008800ff027b82 */ /* 0x03fe220000000a00 */
[----:B------:R-:W-:Y:S01]  /*1040*/  IMAD R0, R16, 0x200, R19 ;  /* 0x0000020010007824 */ /* 0x000fe200078e0213 */
[----:B------:R-:W-:Y:S01]  /*1050*/  PRMT R4, R17, 0x9910, RZ ;  /* 0x0000991011047816 */ /* 0x000fe200000000ff */
[----:B------:R-:W-:Y:S02]  /*1060*/  ULDC UR4, c[0x0][0x238] ;  /* 0x00008e0000047ab9 */ /* 0x000fe40000000800 */
        /* <DEDUP_REMOVED lines=17> */
.L_x_171:
[----:B------:R-:W0:Y:S02]  /*1180*/  LDC.U8 R5, c[0x0][0x218] ;  /* 0x00008600ff057b82 */ /* 0x000e240000000000 */
[----:B0-----:R1:W-:Y:S01]  /*1190*/  STG.E.U8 desc[UR36][R2.64], R5 ;  /* 0x0000000502007986 */ /* 0x0013e2000c101124 */
[----:B------:R-:W-:Y:S05]  /*11a0*/  BRA `(.L_x_173) ;  /* 0x0000000c00707947 */ /* 0x000fea0003800000 */
.L_x_170:
        /* <DEDUP_REMOVED lines=9> */
.L_x_175:
[----:B------:R-:W0:Y:S02]  /*1240*/  LDC R5, c[0x0][0x218] ;  /* 0x00008600ff057b82 */ /* 0x000e240000000800 */
[----:B0-----:R3:W-:Y:S01]  /*1250*/  STG.E desc[UR36][R2.64], R5 ;  /* 0x0000000502007986 */ /* 0x0017e2000c101924 */
[----:B------:R-:W-:Y:S05]  /*1260*/  BRA `(.L_x_173) ;  /* 0x0000000c00407947 */ /* 0x000fea0003800000 */
.L_x_174:
[----:B------:R-:W0:Y:S02]  /*1270*/  LDC.U16 R5, c[0x0][0x218] ;  /* 0x00008600ff057b82 */ /* 0x000e240000000400 */
[----:B0-----:R2:W-:Y:S01]  /*1280*/  STG.E.U16 desc[UR36][R2.64], R5 ;  /* 0x0000000502007986 */ /* 0x0015e2000c101524 */
[----:B------:R-:W-:Y:S05]  /*1290*/  BRA `(.L_x_173) ;  /* 0x0000000c00347947 */ /* 0x000fea0003800000 */
.L_x_169:
        /* <DEDUP_REMOVED lines=10> */
.L_x_177:
[----:B------:R-:W-:Y:S02]  /*1340*/  ULDC.64 UR4, c[0x0][0x218] ;  /* 0x0000860000047ab9 */ /* 0x000fe40000000a00 */
[----:B------:R-:W0:Y:S02]  /*1350*/  I2F.U64 R0, UR4 ;  /* 0x0000000400007d12 */ /* 0x000e240008301000 */
[----:B0-----:R-:W-:-:S05]  /*1360*/  F2FP.F16.F32.PACK_AB R0, RZ, R0 ;  /* 0x00000000ff00723e */ /* 0x001fca00000000ff */
[----:B------:R0:W-:Y:S01]  /*1370*/  STG.E.U16 desc[UR36][R2.64], R0 ;  /* 0x0000000002007986 */ /* 0x0001e2000c101524 */
[----:B------:R-:W-:Y:S05]  /*1380*/  BRA `(.L_x_173) ;  /* 0x0000000800f87947 */ /* 0x000fea0003800000 */
.L_x_176:
        /* <DEDUP_REMOVED lines=11> */
.L_x_179:
[----:B------:R-:W-:Y:S02]  /*1440*/  ULDC.64 UR4, c[0x0][0x218] ;  /* 0x0000860000047ab9 */ /* 0x000fe40000000a00 */
[----:B------:R-:W0:Y:S02]  /*1450*/  I2F.U64 R0, UR4 ;  /* 0x0000000400007d12 */ /* 0x000e240008301000 */
[----:B0-----:R-:W-:-:S04]  /*1460*/  F2FP.F16.F32.PACK_AB R0, RZ, R0 ;  /* 0x00000000ff00723e */ /* 0x001fc800000000ff */
[----:B------:R-:W-:-:S05]  /*1470*/  PRMT R0, R0, 0x5410, RZ ;  /* 0x0000541000007816 */ /* 0x000fca00000000ff */
[----:B------:R0:W-:Y:S01]  /*1480*/  STG.E desc[UR36][R2.64], R0 ;  /* 0x0000000002007986 */ /* 0x0001e2000c101924 */
[----:B------:R-:W-:Y:S05]  /*1490*/  BRA `(.L_x_173) ;  /* 0x0000000800b47947 */ /* 0x000fea0003800000 */
.L_x_178:
[----:B------:R-:W-:Y:S02]  /*14a0*/  ULDC.64 UR4, c[0x0][0x218] ;  /* 0x0000860000047ab9 */ /* 0x000fe40000000a00 */
[----:B------:R-:W0:Y:S02]  /*14b0*/  I2F.F64.U64 R4, UR4 ;  /* 0x0000000400047d12 */ /* 0x000e240008301800 */
[----:B0-----:R0:W-:Y:S01]  /*14c0*/  STG.E.64 desc[UR36][R2.64], R4 ;  /* 0x0000000402007986 */ /* 0x0011e2000c101b24 */
[----:B------:R-:W-:Y:S05]  /*14d0*/  BRA `(.L_x_173) ;  /* 0x0000000800a47947 */ /* 0x000fea0003800000 */
.L_x_168:
        /* <DEDUP_REMOVED lines=14> */
.L_x_182:
[----:B------:R-:W-:Y:S01]  /*15c0*/  ULDC.64 UR4, c[0x0][0x218] ;  /* 0x0000860000047ab9 */ /* 0x000fe20000000a00 */
[----:B------:R-:W-:Y:S01]  /*15d0*/  CS2R R6, SRZ ;  /* 0x0000000000067805 */ /* 0x000fe2000001ff00 */
[----:B------:R-:W0:Y:S04]  /*15e0*/  I2F.F64.U64 R4, UR4 ;  /* 0x0000000400047d12 */ /* 0x000e280008301800 */
[----:B0-----:R0:W-:Y:S01]  /*15f0*/  STG.E.128 desc[UR36][R2.64], R4 ;  /* 0x0000000402007986 */ /* 0x0011e2000c101d24 */
[----:B------:R-:W-:Y:S05]  /*1600*/  BRA `(.L_x_173) ;  /* 0x0000000800587947 */ /* 0x000fea0003800000 */
.L_x_181:
        /* <DEDUP_REMOVED lines=21> */
.L_x_185:
[----:B------:R-:W-:-:S05]  /*1760*/  LOP3.LUT R5, R0, R9, RZ, 0xfc, !PT ;  /* 0x0000000900057212 */ /* 0x000fca00078efcff */
[----:B------:R0:W-:Y:S01]  /*1770*/  STG.E.U8 desc[UR36][R2.64], R5 ;  /* 0x0000000502007986 */ /* 0x0001e2000c101124 */
[----:B------:R-:W-:Y:S05]  /*1780*/  BRA `(.L_x_173) ;  /* 0x0000000400f87947 */ /* 0x000fea0003800000 */
.L_x_184:
        /* <DEDUP_REMOVED lines=13> */
.L_x_186:
[----:B------:R-:W-:Y:S01]  /*1860*/  ISETP.GT.U32.AND P0, PT, R0, 0x7f800000, PT ;  /* 0x7f8000000000780c */ /* 0x000fe20003f04070 */
[----:B------:R-:W-:-:S05]  /*1870*/  IMAD.MOV.U32 R0, RZ, RZ, 0x7f ;  /* 0x0000007fff007424 */ /* 0x000fca00078e00ff */
[----:B------:R-:W-:-:S07]  /*1880*/  SEL R0, R0, 0x7c, P0 ;  /* 0x0000007c00007807 */ /* 0x000fce0000000000 */
.L_x_187:
[----:B------:R-:W-:-:S04]  /*1890*/  LOP3.LUT R4, R4, 0x80000000, RZ, 0xc0, !PT ;  /* 0x8000000004047812 */ /* 0x000fc800078ec0ff */
[----:B------:R-:W-:-:S04]  /*18a0*/  SHF.R.U32.HI R5, RZ, 0x18, R4 ;  /* 0x00000018ff057819 */ /* 0x000fc80000011604 */
[----:B------:R-:W-:-:S05]  /*18b0*/  LOP3.LUT R5, R0, R5, RZ, 0xfc, !PT ;  /* 0x0000000500057212 */ /* 0x000fca00078efcff */
[----:B------:R0:W-:Y:S01]  /*18c0*/  STG.E.U8 desc[UR36][R2.64], R5 ;  /* 0x0000000502007986 */ /* 0x0001e2000c101124 */
[----:B------:R-:W-:Y:S05]  /*18d0*/  BRA `(.L_x_173) ;  /* 0x0000000400a47947 */ /* 0x000fea0003800000 */
.L_x_183:
[----:B------:R-:W-:Y:S02]  /*18e0*/  ULDC.64 UR4, c[0x0][0x218] ;  /* 0x0000860000047ab9 */ /* 0x000fe40000000a00 */
[----:B------:R-:W0:Y:S02]  /*18f0*/  I2F.U64 R0, UR4 ;  /* 0x0000000400007d12 */ /* 0x000e240008301000 */
[----:B0-----:R-:W-:-:S05]  /*1900*/  F2FP.BF16.F32.PACK_AB R0, RZ, R0 ;  /* 0x00000000ff00723e */ /* 0x001fca00000010ff */
[----:B------:R0:W-:Y:S01]  /*1910*/  STG.E.U16 desc[UR36][R2.64], R0 ;  /* 0x0000000002007986 */ /* 0x0001e2000c101524 */
[----:B------:R-:W-:Y:S05]  /*1920*/  BRA `(.L_x_173) ;  /* 0x0000000400907947 */ /* 0x000fea0003800000 */
.L_x_180:
        /* <DEDUP_REMOVED lines=11> */
.L_x_190:
        /* <DEDUP_REMOVED lines=18> */
.L_x_192:
[----:B------:R-:W-:-:S04]  /*1b00*/  LOP3.LUT R4, R4, 0x80000000, RZ, 0xc0, !PT ;  /* 0x8000000004047812 */ /* 0x000fc800078ec0ff */
[----:B------:R-:W-:-:S04]  /*1b10*/  SHF.R.U32.HI R5, RZ, 0x18, R4 ;  /* 0x00000018ff057819 */ /* 0x000fc80000011604 */
[----:B------:R-:W-:-:S07]  /*1b20*/  LOP3.LUT R0, R0, R5, RZ, 0xfc, !PT ;  /* 0x0000000500007212 */ /* 0x000fce00078efcff */
.L_x_191:
[----:B------:R0:W-:Y:S01]  /*1b30*/  STG.E.U8 desc[UR36][R2.64], R0 ;  /* 0x0000000002007986 */ /* 0x0001e2000c101124 */
[----:B------:R-:W-:Y:S05]  /*1b40*/  BRA `(.L_x_173) ;  /* 0x0000000400087947 */ /* 0x000fea0003800000 */
.L_x_189:
        /* <DEDUP_REMOVED lines=18> */
.L_x_194:
[----:B------:R-:W-:-:S04]  /*1c70*/  LOP3.LUT R4, R4, 0x80000000, RZ, 0xc0, !PT ;  /* 0x8000000004047812 */ /* 0x000fc800078ec0ff */
[----:B------:R-:W-:-:S04]  /*1c80*/  SHF.R.U32.HI R5, RZ, 0x18, R4 ;  /* 0x00000018ff057819 */ /* 0x000fc80000011604 */
[----:B------:R-:W-:-:S07]  /*1c90*/  LOP3.LUT R0, R0, R5, RZ, 0xfc, !PT ;  /* 0x0000000500007212 */ /* 0x000fce00078efcff */
.L_x_193:
[----:B------:R0:W-:Y:S01]  /*1ca0*/  STG.E.U8 desc[UR36][R2.64], R0 ;  /* 0x0000000002007986 */ /* 0x0001e2000c101124 */
[----:B------:R-:W-:Y:S05]  /*1cb0*/  BRA `(.L_x_173) ;  /* 0x0000000000ac7947 */ /* 0x000fea0003800000 */
.L_x_188:
        /* <DEDUP_REMOVED lines=19> */
.L_x_197:
[----:B------:R0:W-:Y:S01]  /*1df0*/  STG.E.U8 desc[UR36][R2.64], R0 ;  /* 0x0000000002007986 */ /* 0x0001e2000c101124 */
[----:B------:R-:W-:Y:S05]  /*1e00*/  BRA `(.L_x_173) ;  /* 0x0000000000587947 */ /* 0x000fea0003800000 */
.L_x_172:
        /* <DEDUP_REMOVED lines=16> */
.L_x_198:
[----:B------:R-:W-:Y:S05]  /*1f10*/  BRA `(.L_x_173) ;  /* 0x0000000000147947 */ /* 0x000fea0003800000 */
.L_x_196:
[----:B------:R-:W0:Y:S02]  /*1f20*/  LDC.64 R4, c[0x0][0x218] ;  /* 0x00008600ff047b82 */ /* 0x000e240000000a00 */
[----:B0-----:R0:W-:Y:S01]  /*1f30*/  STG.E.64 desc[UR36][R2.64], R4 ;  /* 0x0000000402007986 */ /* 0x0011e2000c101b24 */
[----:B------:R-:W-:Y:S05]  /*1f40*/  BRA `(.L_x_173) ;  /* 0x0000000000087947 */ /* 0x000fea0003800000 */
.L_x_195:
[----:B------:R-:W0:Y:S02]  /*1f50*/  LDC R5, c[0x0][0x218] ;  /* 0x00008600ff057b82 */ /* 0x000e240000000800 */
[----:B0-----:R0:W-:Y:S02]  /*1f60*/  STG.E desc[UR36][R2.64], R5 ;  /* 0x0000000502007986 */ /* 0x0011e4000c101924 */
.L_x_173:
[----:B------:R-:W-:-:S05]  /*1f70*/  VIADD R19, R19, 0x80 ;  /* 0x0000008013137836 */ /* 0x000fca0000000000 */
[----:B------:R-:W-:-:S13]  /*1f80*/  ISETP.GE.AND P0, PT, R19, R18, PT ;  /* 0x000000121300720c */ /* 0x000fda0003f06270 */
        /* <DEDUP_REMOVED lines=22> */
.L_x_202:
[----:B------:R-:W0:Y:S02]  /*20f0*/  LDC.U8 R5, c[0x0][0x218] ;  /* 0x00008600ff057b82 */ /* 0x000e240000000000 */
[----:B0-----:R0:W-:Y:S01]  /*2100*/  STG.E.U8 desc[UR36][R2.64], R5 ;  /* 0x0000000502007986 */ /* 0x0011e2000c101124 */
[----:B------:R-:W-:Y:S05]  /*2110*/  BRA `(.L_x_204) ;  /* 0x0000000c00707947 */ /* 0x000fea0003800000 */
.L_x_201:
        /* <DEDUP_REMOVED lines=9> */
.L_x_206:
[----:B------:R-:W0:Y:S02]  /*21b0*/  LDC R5, c[0x0][0x218] ;  /* 0x00008600ff057b82 */ /* 0x000e240000000800 */
[----:B0-----:R0:W-:Y:S01]  /*21c0*/  STG.E desc[UR36][R2.64], R5 ;  /* 0x0000000502007986 */ /* 0x0011e2000c101924 */
[----:B------:R-:W-:Y:S05]  /*21d0*/  BRA `(.L_x_204) ;  /* 0x0000000c00407947 */ /* 0x000fea0003800000 */
.L_x_205:
[----:B------:R-:W0:Y:S02]  /*21e0*/  LDC.U16 R5, c[0x0][0x218] ;  /* 0x00008600ff057b82 */ /* 0x000e240000000400 */
[----:B0-----:R0:W-:Y:S01]  /*21f0*/  STG.E.U16 desc[UR36][R2.64], R5 ;  /* 0x0000000502007986 */ /* 0x0011e2000c101524 */
[----:B------:R-:W-:Y:S05]  /*2200*/  BRA `(.L_x_204) ;  /* 0x0000000c00347947 */ /* 0x000fea0003800000 */
.L_x_200:
        /* <DEDUP_REMOVED lines=10> */
.L_x_208:
[----:B------:R-:W-:Y:S02]  /*22b0*/  ULDC.64 UR4, c[0x0][0x218] ;  /* 0x0000860000047ab9 */ /* 0x000fe40000000a00 */
[----:B------:R-:W0:Y:S02]  /*22c0*/  I2F.U64 R0, UR4 ;  /* 0x0000000400007d12 */ /* 0x000e240008301000 */
[----:B0-----:R-:W-:-:S05]  /*22d0*/  F2FP.F16.F32.PACK_AB R0, RZ, R0 ;  /* 0x00000000ff00723e */ /* 0x001fca00000000ff */
[----:B------:R0:W-:Y:S01]  /*22e0*/  STG.E.U16 desc[UR36][R2.64], R0 ;  /* 0x0000000002007986 */ /* 0x0001e2000c101524 */
[----:B------:R-:W-:Y:S05]  /*22f0*/  BRA `(.L_x_204) ;  /* 0x0000000800f87947 */ /* 0x000fea0003800000 */
.L_x_207:
        /* <DEDUP_REMOVED lines=11> */
.L_x_210:
[----:B------:R-:W-:Y:S02]  /*23b0*/  ULDC.64 UR4, c[0x0][0x218] ;  /* 0x0000860000047ab9 */ /* 0x000fe40000000a00 */
[----:B------:R-:W0:Y:S02]  /*23c0*/  I2F.U64 R0, UR4 ;  /* 0x0000000400007d12 */ /* 0x000e240008301000 */
[----:B0-----:R-:W-:-:S04]  /*23d0*/  F2FP.F16.F32.PACK_AB R0, RZ, R0 ;  /* 0x00000000ff00723e */ /* 0x001fc800000000ff */
[----:B------:R-:W-:-:S05]  /*23e0*/  PRMT R0, R0, 0x5410, RZ ;  /* 0x0000541000007816 */ /* 0x000fca00000000ff */
[----:B------:R0:W-:Y:S01]  /*23f0*/  STG.E desc[UR36][R2.64], R0 ;  /* 0x0000000002007986 */ /* 0x0001e2000c101924 */
[----:B------:R-:W-:Y:S05]  /*2400*/  BRA `(.L_x_204) ;  /* 0x0000000800b47947 */ /* 0x000fea0003800000 */
.L_x_209:
[----:B------:R-:W-:Y:S02]  /*2410*/  ULDC.64 UR4, c[0x0][0x218] ;  /* 0x0000860000047ab9 */ /* 0x000fe40000000a00 */
[----:B------:R-:W0:Y:S02]  /*2420*/  I2F.F64.U64 R4, UR4 ;  /* 0x0000000400047d12 */ /* 0x000e240008301800 */
[----:B0-----:R0:W-:Y:S01]  /*2430*/  STG.E.64 desc[UR36][R2.64], R4 ;  /* 0x0000000402007986 */ /* 0x0011e2000c101b24 */
[----:B------:R-:W-:Y:S05]  /*2440*/  BRA `(.L_x_204) ;  /* 0x0000000800a47947 */ /* 0x000fea0003800000 */
.L_x_199:
        /* <DEDUP_REMOVED lines=14> */
.L_x_213:
[----:B------:R-:W-:Y:S01]  /*2530*/  ULDC.64 UR4, c[0x0][0x218] ;  /* 0x0000860000047ab9 */ /* 0x000fe20000000a00 */
[----:B------:R-:W-:Y:S01]  /*2540*/  CS2R R6, SRZ ;  /* 0x0000000000067805 */ /* 0x000fe2000001ff00 */
[----:B------:R-:W0:Y:S04]  /*2550*/  I2F.F64.U64 R4, UR4 ;  /* 0x0000000400047d12 */ /* 0x000e280008301800 */
[----:B0-----:R0:W-:Y:S01]  /*2560*/  STG.E.128 desc[UR36][R2.64], R4 ;  /* 0x0000000402007986 */ /* 0x0011e2000c101d24 */
[----:B------:R-:W-:Y:S05]  /*2570*/  BRA `(.L_x_204) ;  /* 0x0000000800587947 */ /* 0x000fea0003800000 */
.L_x_212:
        /* <DEDUP_REMOVED lines=21> */
.L_x_216:
[----:B------:R-:W-:-:S05]  /*26d0*/  LOP3.LUT R5, R0, R9, RZ, 0xfc, !PT ;  /* 0x0000000900057212 */ /* 0x000fca00078efcff */
[----:B------:R0:W-:Y:S01]  /*26e0*/  STG.E.U8 desc[UR36][R2.64], R5 ;  /* 0x0000000502007986 */ /* 0x0001e2000c101124 */
[----:B------:R-:W-:Y:S05]  /*26f0*/  BRA `(.L_x_204) ;  /* 0x0000000400f87947 */ /* 0x000fea0003800000 */
.L_x_215:
        /* <DEDUP_REMOVED lines=13> */
.L_x_217:
[----:B------:R-:W-:Y:S01]  /*27d0*/  ISETP.GT.U32.AND P0, PT, R0, 0x7f800000, PT ;  /* 0x7f8000000000780c */ /* 0x000fe20003f04070 */
[----:B------:R-:W-:-:S05]  /*27e0*/  IMAD.MOV.U32 R0, RZ, RZ, 0x7f ;  /* 0x0000007fff007424 */ /* 0x000fca00078e00ff */
[----:B------:R-:W-:-:S07]  /*27f0*/  SEL R0, R0, 0x7c, P0 ;  /* 0x0000007c00007807 */ /* 0x000fce0000000000 */
.L_x_218:
[----:B------:R-:W-:-:S04]  /*2800*/  LOP3.LUT R4, R4, 0x80000000, RZ, 0xc0, !PT ;  /* 0x8000000004047812 */ /* 0x000fc800078ec0ff */
[----:B------:R-:W-:-:S04]  /*2810*/  SHF.R.U32.HI R5, RZ, 0x18, R4 ;  /* 0x00000018ff057819 */ /* 0x000fc80000011604 */
[----:B------:R-:W-:-:S05]  /*2820*/  LOP3.LUT R5, R0, R5, RZ, 0xfc, !PT ;  /* 0x0000000500057212 */ /* 0x000fca00078efcff */
[----:B------:R0:W-:Y:S01]  /*2830*/  STG.E.U8 desc[UR36][R2.64], R5 ;  /* 0x0000000502007986 */ /* 0x0001e2000c101124 */
[----:B------:R-:W-:Y:S05]  /*2840*/  BRA `(.L_x_204) ;  /* 0x0000000400a47947 */ /* 0x000fea0003800000 */
.L_x_214:
[----:B------:R-:W-:Y:S02]  /*2850*/  ULDC.64 UR4, c[0x0][0x218] ;  /* 0x0000860000047ab9 */ /* 0x000fe40000000a00 */
[----:B------:R-:W0:Y:S02]  /*2860*/  I2F.U64 R0, UR4 ;  /* 0x0000000400007d12 */ /* 0x000e240008301000 */
[----:B0-----:R-:W-:-:S05]  /*2870*/  F2FP.BF16.F32.PACK_AB R0, RZ, R0 ;  /* 0x00000000ff00723e */ /* 0x001fca00000010ff */
[----:B------:R0:W-:Y:S01]  /*2880*/  STG.E.U16 desc[UR36][R2.64], R0 ;  /* 0x0000000002007986 */ /* 0x0001e2000c101524 */
[----:B------:R-:W-:Y:S05]  /*2890*/  BRA `(.L_x_204) ;  /* 0x0000000400907947 */ /* 0x000fea0003800000 */
.L_x_211:
        /* <DEDUP_REMOVED lines=11> */
.L_x_221:
        /* <DEDUP_REMOVED lines=18> */
.L_x_223:
[----:B------:R-:W-:-:S04]  /*2a70*/  LOP3.LUT R4, R4, 0x80000000, RZ, 0xc0, !PT ;  /* 0x8000000004047812 */ /* 0x000fc800078ec0ff */
[----:B------:R-:W-:-:S04]  /*2a80*/  SHF.R.U32.HI R5, RZ, 0x18, R4 ;  /* 0x00000018ff057819 */ /* 0x000fc80000011604 */
[----:B------:R-:W-:-:S07]  /*2a90*/  LOP3.LUT R0, R0, R5, RZ, 0xfc, !PT ;  /* 0x0000000500007212 */ /* 0x000fce00078efcff */
.L_x_222:
[----:B------:R5:W-:Y:S01]  /*2aa0*/  STG.E.U8 desc[UR36][R2.64], R0 ;  /* 0x0000000002007986 */ /* 0x000be2000c101124 */
[----:B------:R-:W-:Y:S05]  /*2ab0*/  BRA `(.L_x_204) ;  /* 0x0000000400087947 */ /* 0x000fea0003800000 */
.L_x_220:
        /* <DEDUP_REMOVED lines=18> */
.L_x_225:
[----:B------:R-:W-:-:S04]  /*2be0*/  LOP3.LUT R4, R4, 0x80000000, RZ, 0xc0, !PT ;  /* 0x8000000004047812 */ /* 0x000fc800078ec0ff */
[----:B------:R-:W-:-:S04]  /*2bf0*/  SHF.R.U32.HI R5, RZ, 0x18, R4 ;  /* 0x00000018ff057819 */ /* 0x000fc80000011604 */
[----:B------:R-:W-:-:S07]  /*2c00*/  LOP3.LUT R0, R0, R5, RZ, 0xfc, !PT ;  /* 0x0000000500007212 */ /* 0x000fce00078efcff */
.L_x_224:
[----:B------:R3:W-:Y:S01]  /*2c10*/  STG.E.U8 desc[UR36][R2.64], R0 ;  /* 0x0000000002007986 */ /* 0x0007e2000c101124 */
[----:B------:R-:W-:Y:S05]  /*2c20*/  BRA `(.L_x_204) ;  /* 0x0000000000ac7947 */ /* 0x000fea0003800000 */
.L_x_219:
        /* <DEDUP_REMOVED lines=19> */
.L_x_228:
[----:B------:R2:W-:Y:S01]  /*2d60*/  STG.E.U8 desc[UR36][R2.64], R0 ;  /* 0x0000000002007986 */ /* 0x0005e2000c101124 */
[----:B------:R-:W-:Y:S05]  /*2d70*/  BRA `(.L_x_204) ;  /* 0x0000000000587947 */ /* 0x000fea0003800000 */
.L_x_203:
        /* <DEDUP_REMOVED lines=16> */
.L_x_229:
[----:B------:R-:W-:Y:S05]  /*2e80*/  BRA `(.L_x_204) ;  /* 0x0000000000147947 */ /* 0x000fea0003800000 */
.L_x_227:
[----:B------:R-:W0:Y:S02]  /*2e90*/  LDC.64 R4, c[0x0][0x218] ;  /* 0x00008600ff047b82 */ /* 0x000e240000000a00 */
[----:B0-----:R1:W-:Y:S01]  /*2ea0*/  STG.E.64 desc[UR36][R2.64], R4 ;  /* 0x0000000402007986 */ /* 0x0013e2000c101b24 */
[----:B------:R-:W-:Y:S05]  /*2eb0*/  BRA `(.L_x_204) ;  /* 0x0000000000087947 */ /* 0x000fea0003800000 */
.L_x_226:
[----:B------:R-:W0:Y:S02]  /*2ec0*/  LDC R5, c[0x0][0x218] ;  /* 0x00008600ff057b82 */ /* 0x000e240000000800 */
[----:B0-----:R0:W-:Y:S02]  /*2ed0*/  STG.E desc[UR36][R2.64], R5 ;  /* 0x0000000502007986 */ /* 0x0011e4000c101924 */
.L_x_204:
[----:B------:R-:W-:-:S07]  /*2ee0*/  VIADD R19, R19, 0x80 ;  /* 0x0000008013137836 */ /* 0x000fce0000000000 */
.L_x_167:
[----:B------:R-:W-:Y:S05]  /*2ef0*/  BSYNC B6 ;  /* 0x0000000000067941 */ /* 0x000fea0003800000 */
.L_x_166:
[----:B------:R-:W-:-:S13]  /*2f00*/  ISETP.GE.AND P0, PT, R19, R18, PT ;  /* 0x000000121300720c */ /* 0x000fda0003f06270 */
[----:B------:R-:W-:Y:S05]  /*2f10*/  @P0 EXIT ;  /* 0x000000000000094d */ /* 0x000fea0003800000 */
[----:B012345:R-:W0:Y:S01]  /*2f20*/  LDC.64 R2, c[0x0][0x220] ;  /* 0x00008800ff027b82 */ /* 0x03fe220000000a00 */
[----:B------:R-:W-:Y:S01]  /*2f30*/  PRMT R0, R17, 0x9910, RZ ;  /* 0x0000991011007816 */ /* 0x000fe200000000ff */
[----:B------:R-:W-:Y:S01]  /*2f40*/  IMAD R16, R16, 0x200, R19 ;  /* 0x0000020010107824 */ /* 0x000fe200078e0213 */
[----:B------:R-:W-:Y:S02]  /*2f50*/  ULDC UR4, c[0x0][0x238] ;  /* 0x00008e0000047ab9 */ /* 0x000fe40000000800 */
[----:B------:R-:W-:Y:S01]  /*2f60*/  ISETP.GT.AND P1, PT, R0, 0x9, PT ;  /* 0x000000090000780c */ /* 0x000fe20003f24270 */
[----:B------:R-:W-:-:S05]  /*2f70*/  IMAD R5, R16, UR4, RZ ;  /* 0x0000000410057c24 */ /* 0x000fca000f8e02ff */
[----:B0-----:R-:W-:-:S05]  /*2f80*/  IADD3 R2, P0, R5, R2, RZ ;  /* 0x0000000205027210 */ /* 0x001fca0007f1e0ff */
[----:B------:R-:W-:Y:S02]  /*2f90*/  IMAD.X R3, RZ, RZ, R3, P0 ;  /* 0x000000ffff037224 */ /* 0x000fe400000e0603 */
[----:B------:R-:W-:Y:S06]  /*2fa0*/  @P1 BRA `(.L_x_230) ;  /* 0x0000000400041947 */ /* 0x000fec0003800000 */
        /* <DEDUP_REMOVED lines=11> */
.L_x_233:
[----:B------:R-:W0:Y:S02]  /*3060*/  LDC.U8 R5, c[0x0][0x218] ;  /* 0x00008600ff057b82 */ /* 0x000e240000000000 */
[----:B0-----:R-:W-:Y:S01]  /*3070*/  STG.E.U8 desc[UR36][R2.64], R5 ;  /* 0x0000000502007986 */ /* 0x001fe2000c101124 */
[----:B------:R-:W-:Y:S05]  /*3080*/  EXIT ;  /* 0x000000000000794d */ /* 0x000fea0003800000 */
.L_x_232:
        /* <DEDUP_REMOVED lines=9> */
.L_x_236:
[----:B------:R-:W0:Y:S02]  /*3120*/  LDC R5, c[0x0][0x218] ;  /* 0x00008600ff057b82 */ /* 0x000e240000000800 */
[----:B0-----:R-:W-:Y:S01]  /*3130*/  STG.E desc[UR36][R2.64], R5 ;  /* 0x0000000502007986 */ /* 0x001fe2000c101924 */
[----:B------:R-:W-:Y:S05]  /*3140*/  EXIT ;  /* 0x000000000000794d */ /* 0x000fea0003800000 */
.L_x_235:
[----:B------:R-:W0:Y:S02]  /*3150*/  LDC.U16 R5, c[0x0][0x218] ;  /* 0x00008600ff057b82 */ /* 0x000e240000000400 */
[----:B0-----:R-:W-:Y:S01]  /*3160*/  STG.E.U16 desc[UR36][R2.64], R5 ;  /* 0x0000000502007986 */ /* 0x001fe2000c101524 */
[----:B------:R-:W-:Y:S05]  /*3170*/  EXIT ;  /* 0x000000000000794d */ /* 0x000fea0003800000 */
.L_x_231:
        /* <DEDUP_REMOVED lines=10> */
.L_x_238:
[----:B------:R-:W-:Y:S02]  /*3220*/  ULDC.64 UR4, c[0x0][0x218] ;  /* 0x0000860000047ab9 */ /* 0x000fe40000000a00 */
[----:B------:R-:W0:Y:S02]  /*3230*/  I2F.U64 R0, UR4 ;  /* 0x0000000400007d12 */ /* 0x000e240008301000 */
[----:B0-----:R-:W-:-:S05]  /*3240*/  F2FP.F16.F32.PACK_AB R0, RZ, R0 ;  /* 0x00000000ff00723e */ /* 0x001fca00000000ff */
[----:B------:R-:W-:Y:S01]  /*3250*/  STG.E.U16 desc[UR36][R2.64], R0 ;  /* 0x0000000002007986 */ /* 0x000fe2000c101524 */
[----:B------:R-:W-:Y:S05]  /*3260*/  EXIT ;  /* 0x000000000000794d */ /* 0x000fea0003800000 */
.L_x_237:
        /* <DEDUP_REMOVED lines=11> */
.L_x_240:
[----:B------:R-:W-:Y:S02]  /*3320*/  ULDC.64 UR4, c[0x0][0x218] ;  /* 0x0000860000047ab9 */ /* 0x000fe40000000a00 */
[----:B------:R-:W0:Y:S02]  /*3330*/  I2F.U64 R0, UR4 ;  /* 0x0000000400007d12 */ /* 0x000e240008301000 */
[----:B0-----:R-:W-:-:S04]  /*3340*/  F2FP.F16.F32.PACK_AB R0, RZ, R0 ;  /* 0x00000000ff00723e */ /* 0x001fc800000000ff */
[----:B------:R-:W-:-:S05]  /*3350*/  PRMT R0, R0, 0x5410, RZ ;  /* 0x0000541000007816 */ /* 0x000fca00000000ff */
[----:B------:R-:W-:Y:S01]  /*3360*/  STG.E desc[UR36][R2.64], R0 ;  /* 0x0000000002007986 */ /* 0x000fe2000c101924 */
[----:B------:R-:W-:Y:S05]  /*3370*/  EXIT ;  /* 0x000000000000794d */ /* 0x000fea0003800000 */
.L_x_239:
[----:B------:R-:W-:Y:S02]  /*3380*/  ULDC.64 UR4, c[0x0][0x218] ;  /* 0x0000860000047ab9 */ /* 0x000fe40000000a00 */
[----:B------:R-:W0:Y:S02]  /*3390*/  I2F.F64.U64 R4, UR4 ;  /* 0x0000000400047d12 */ /* 0x000e240008301800 */
[----:B0-----:R-:W-:Y:S01]  /*33a0*/  STG.E.64 desc[UR36][R2.64], R4 ;  /* 0x0000000402007986 */ /* 0x001fe2000c101b24 */
[----:B------:R-:W-:Y:S05]  /*33b0*/  EXIT ;  /* 0x000000000000794d */ /* 0x000fea0003800000 */
.L_x_230:
        /* <DEDUP_REMOVED lines=14> */
.L_x_243:
[----:B------:R-:W-:Y:S01]  /*34a0*/  ULDC.64 UR4, c[0x0][0x218] ;  /* 0x0000860000047ab9 */ /* 0x000fe20000000a00 */
[----:B------:R-:W-:Y:S01]  /*34b0*/  CS2R R6, SRZ ;  /* 0x0000000000067805 */ /* 0x000fe2000001ff00 */
[----:B------:R-:W0:Y:S04]  /*34c0*/  I2F.F64.U64 R4, UR4 ;  /* 0x0000000400047d12 */ /* 0x000e280008301800 */
[----:B0-----:R-:W-:Y:S01]  /*34d0*/  STG.E.128 desc[UR36][R2.64], R4 ;  /* 0x0000000402007986 */ /* 0x001fe2000c101d24 */
[----:B------:R-:W-:Y:S05]  /*34e0*/  EXIT ;  /* 0x000000000000794d */ /* 0x000fea0003800000 */
.L_x_242:
        /* <DEDUP_REMOVED lines=21> */
.L_x_246:
[----:B------:R-:W-:-:S05]  /*3640*/  LOP3.LUT R5, R0, R9, RZ, 0xfc, !PT ;  /* 0x0000000900057212 */ /* 0x000fca00078efcff */
[----:B------:R-:W-:Y:S01]  /*3650*/  STG.E.U8 desc[UR36][R2.64], R5 ;  /* 0x0000000502007986 */ /* 0x000fe2000c101124 */
[----:B------:R-:W-:Y:S05]  /*3660*/  EXIT ;  /* 0x000000000000794d */ /* 0x000fea0003800000 */
.L_x_245:
        /* <DEDUP_REMOVED lines=13> */
.L_x_247:
[----:B------:R-:W-:Y:S01]  /*3740*/  ISETP.GT.U32.AND P0, PT, R0, 0x7f800000, PT ;  /* 0x7f8000000000780c */ /* 0x000fe20003f04070 */
[----:B------:R-:W-:-:S05]  /*3750*/  IMAD.MOV.U32 R0, RZ, RZ, 0x7f ;  /* 0x0000007fff007424 */ /* 0x000fca00078e00ff */
[----:B------:R-:W-:-:S07]  /*3760*/  SEL R0, R0, 0x7c, P0 ;  /* 0x0000007c00007807 */ /* 0x000fce0000000000 */
.L_x_248:
[----:B------:R-:W-:-:S04]  /*3770*/  LOP3.LUT R4, R4, 0x80000000, RZ, 0xc0, !PT ;  /* 0x8000000004047812 */ /* 0x000fc800078ec0ff */
[----:B------:R-:W-:-:S04]  /*3780*/  SHF.R.U32.HI R5, RZ, 0x18, R4 ;  /* 0x00000018ff057819 */ /* 0x000fc80000011604 */
[----:B------:R-:W-:-:S05]  /*3790*/  LOP3.LUT R5, R0, R5, RZ, 0xfc, !PT ;  /* 0x0000000500057212 */ /* 0x000fca00078efcff */
[----:B------:R-:W-:Y:S01]  /*37a0*/  STG.E.U8 desc[UR36][R2.64], R5 ;  /* 0x0000000502007986 */ /* 0x000fe2000c101124 */
[----:B------:R-:W-:Y:S05]  /*37b0*/  EXIT ;  /* 0x000000000000794d */ /* 0x000fea0003800000 */
.L_x_244:
[----:B------:R-:W-:Y:S02]  /*37c0*/  ULDC.64 UR4, c[0x0][0x218] ;  /* 0x0000860000047ab9 */ /* 0x000fe40000000a00 */
[----:B------:R-:W0:Y:S02]  /*37d0*/  I2F.U64 R0, UR4 ;  /* 0x0000000400007d12 */ /* 0x000e240008301000 */
[----:B0-----:R-:W-:-:S05]  /*37e0*/  F2FP.BF16.F32.PACK_AB R0, RZ, R0 ;  /* 0x00000000ff00723e */ /* 0x001fca00000010ff */
[----:B------:R-:W-:Y:S01]  /*37f0*/  STG.E.U16 desc[UR36][R2.64], R0 ;  /* 0x0000000002007986 */ /* 0x000fe2000c101524 */
[----:B------:R-:W-:Y:S05]  /*3800*/  EXIT ;  /* 0x000000000000794d */ /* 0x000fea0003800000 */
.L_x_241:
        /* <DEDUP_REMOVED lines=11> */
.L_x_251:
        /* <DEDUP_REMOVED lines=18> */
.L_x_253:
[----:B------:R-:W-:-:S04]  /*39e0*/  LOP3.LUT R4, R4, 0x80000000, RZ, 0xc0, !PT ;  /* 0x8000000004047812 */ /* 0x000fc800078ec0ff */
[----:B------:R-:W-:-:S04]  /*39f0*/  SHF.R.U32.HI R5, RZ, 0x18, R4 ;  /* 0x00000018ff057819 */ /* 0x000fc80000011604 */
[----:B------:R-:W-:-:S07]  /*3a00*/  LOP3.LUT R0, R0, R5, RZ, 0xfc, !PT ;  /* 0x0000000500007212 */ /* 0x000fce00078efcff */
.L_x_252:
[----:B------:R-:W-:Y:S01]  /*3a10*/  STG.E.U8 desc[UR36][R2.64], R0 ;  /* 0x0000000002007986 */ /* 0x000fe2000c101124 */
[----:B------:R-:W-:Y:S05]  /*3a20*/  EXIT ;  /* 0x000000000000794d */ /* 0x000fea0003800000 */
.L_x_250:
        /* <DEDUP_REMOVED lines=18> */
.L_x_255:
[----:B------:R-:W-:-:S04]  /*3b50*/  LOP3.LUT R4, R4, 0x80000000, RZ, 0xc0, !PT ;  /* 0x8000000004047812 */ /* 0x000fc800078ec0ff */
[----:B------:R-:W-:-:S04]  /*3b60*/  SHF.R.U32.HI R5, RZ, 0x18, R4 ;  /* 0x00000018ff057819 */ /* 0x000fc80000011604 */
[----:B------:R-:W-:-:S07]  /*3b70*/  LOP3.LUT R0, R0, R5, RZ, 0xfc, !PT ;  /* 0x0000000500007212 */ /* 0x000fce00078efcff */
.L_x_254:
[----:B------:R-:W-:Y:S01]  /*3b80*/  STG.E.U8 desc[UR36][R2.64], R0 ;  /* 0x0000000002007986 */ /* 0x000fe2000c101124 */
[----:B------:R-:W-:Y:S05]  /*3b90*/  EXIT ;  /* 0x000000000000794d */ /* 0x000fea0003800000 */
.L_x_249:
        /* <DEDUP_REMOVED lines=19> */
.L_x_258:
[----:B------:R-:W-:Y:S01]  /*3cd0*/  STG.E.U8 desc[UR36][R2.64], R0 ;  /* 0x0000000002007986 */ /* 0x000fe2000c101124 */
[----:B------:R-:W-:Y:S05]  /*3ce0*/  EXIT ;  /* 0x000000000000794d */ /* 0x000fea0003800000 */
.L_x_234:
        /* <DEDUP_REMOVED lines=16> */
.L_x_259:
[----:B------:R-:W-:Y:S05]  /*3df0*/  EXIT ;  /* 0x000000000000794d */ /* 0x000fea0003800000 */
.L_x_257:
[----:B------:R-:W0:Y:S02]  /*3e00*/  LDC.64 R4, c[0x0][0x218] ;  /* 0x00008600ff047b82 */ /* 0x000e240000000a00 */
[----:B0-----:R-:W-:Y:S01]  /*3e10*/  STG.E.64 desc[UR36][R2.64], R4 ;  /* 0x0000000402007986 */ /* 0x001fe2000c101b24 */
[----:B------:R-:W-:Y:S05]  /*3e20*/  EXIT ;  /* 0x000000000000794d */ /* 0x000fea0003800000 */
.L_x_256:
[----:B------:R-:W0:Y:S02]  /*3e30*/  LDC R5, c[0x0][0x218] ;  /* 0x00008600ff057b82 */ /* 0x000e240000000800 */
[----:B0-----:R-:W-:Y:S01]  /*3e40*/  STG.E desc[UR36][R2.64], R5 ;  /* 0x0000000502007986 */ /* 0x001fe2000c101924 */
[----:B------:R-:W-:Y:S05]  /*3e50*/  EXIT ;  /* 0x000000000000794d */ /* 0x000fea0003800000 */
.L_x_260:
        /* <DEDUP_REMOVED lines=10> */
.L_x_7263:


//--------------------- .text._ZN2at6native18elementwise_kernelILi128ELi2EZNS0_22gpu_kernel_impl_nocastINS0_11FillFunctorImEEEEvRNS_18TensorIteratorBaseERKT_EUliE_EEviT1_ --------------------------
	.section	.text._ZN2at6native18elementwise_kernelILi128ELi2EZNS0_22gpu_kernel_impl_nocastINS0_11FillFunctorImEEEEvRNS_18TensorIteratorBaseERKT_EUliE_EEviT1_,"ax",@progbits
	.align	128
        .global         _ZN2at6native18elementwise_kernelILi128ELi2EZNS0_22gpu_kernel_impl_nocastINS0_11FillFunctorImEEEEvRNS_18TensorIteratorBaseERKT_EUliE_EEviT1_
        .type           _ZN2at6native18elementwise_kernelILi128ELi2EZNS0_22gpu_kernel_impl_nocastINS0_11FillFunctorImEEEEvRNS_18TensorIteratorBaseERKT_EUliE_EEviT1_,@function
        .size           _ZN2at6native18elementwise_kernelILi128ELi2EZNS0_22gpu_kernel_impl_nocastINS0_11FillFunctorImEEEEvRNS_18TensorIteratorBaseERKT_EUliE_EEviT1_,(.L_x_7264 - _ZN2at6native18elementwise_kernelILi128ELi2EZNS0_22gpu_kernel_impl_nocastINS0_11FillFunctorImEEEEvRNS_18TensorIteratorBaseERKT_EUliE_EEviT1_)
        .other          _ZN2at6native18elementwise_kernelILi128ELi2EZNS0_22gpu_kernel_impl_nocastINS0_11FillFunctorImEEEEvRNS_18TensorIteratorBaseERKT_EUliE_EEviT1_,@"STO_CUDA_ENTRY STV_DEFAULT"
_ZN2at6native18elementwise_kernelILi128ELi2EZNS0_22gpu_kernel_impl_nocastINS0_11FillFunctorImEEEEvRNS_18TensorIteratorBaseERKT_EUliE_EEviT1_:
.text._ZN2at6native18elementwise_kernelILi128ELi2EZNS0_22gpu_kernel_impl_nocastINS0_11FillFunctorImEEEEvRNS_18TensorIteratorBaseERKT_EUliE_EEviT1_:
[----:B------:R-:W-:Y:S08]  /*0000*/  LDC R1, c[0x0][0x28] ;  /* 0x00000a00ff017b82 */ /* 0x000ff00000000800 */
[----:B------:R-:W0:Y:S01]  /*0010*/  LDC R8, c[0x0][0x218] ;  /* 0x00008600ff087b82 */ /* 0x000e220000000800 */
[----:B------:R-:W1:Y:S01]  /*0020*/  S2R R3, SR_CTAID.X ;  /* 0x0000000000037919 */ /* 0x000e620000002500 */
[----:B------:R-:W-:Y:S01]  /*0030*/  ULDC.64 UR4, c[0x0][0x208] ;  /* 0x0000820000047ab9 */ /* 0x000fe20000000a00 */
[----:B------:R-:W1:Y:S01]  /*0040*/  S2R R0, SR_TID.X ;  /* 0x0000000000007919 */ /* 0x000e620000002100 */
[----:B0-----:R-:W-:-:S02]  /*0050*/  ISETP.NE.AND P0, PT, R8, RZ, PT ;  /* 0x000000ff0800720c */ /* 0x001fc40003f05270 */
[----:B-1----:R-:W-:-:S11]  /*0060*/  LEA R3, R3, R0, 0x8 ;  /* 0x0000000003037211 */ /* 0x002fd600078e40ff */
[----:B------:R-:W-:Y:S05]  /*0070*/  @!P0 BRA `(.L_x_261) ;  /* 0x0000002000d48947 */ /* 0x000fea0003800000 */
[----:B------:R-:W-:Y:S01]  /*0080*/  ULDC UR6, c[0x0][0x210] ;  /* 0x0000840000067ab9 */ /* 0x000fe20000000800 */
[----:B------:R-:W-:Y:S01]  /*0090*/  BSSY B0, `(.L_x_262) ;  /* 0x000011a000007945 */ /* 0x000fe20003800000 */
[----:B------:R-:W-:-:S13]  /*00a0*/  ISETP.GE.AND P0, PT, R3, UR6, PT ;  /* 0x0000000603007c0c */ /* 0x000fda000bf06270 */
[----:B------:R-:W-:Y:S05]  /*00b0*/  @P0 BRA `(.L_x_263) ;  /* 0x00000010005c0947 */ /* 0x000fea0003800000 */
[----:B------:R-:W-:Y:S01]  /*00c0*/  HFMA2.MMA R2, -RZ, RZ, 0, 0 ;  /* 0x00000000ff027435 */ /* 0x000fe200000001ff */
[----:B------:R-:W-:Y:S01]  /*00d0*/  ULDC.64 UR8, c[0x0][0x220] ;  /* 0x0000880000087ab9 */ /* 0x000fe20000000a00 */
[----:B------:R-:W-:Y:S01]  /*00e0*/  ISETP.NE.AND P0, PT, R8, 0x1, PT ;  /* 0x000000010800780c */ /* 0x000fe20003f05270 */
[----:B------:R-:W-:-:S07]  /*00f0*/  ULDC UR7, c[0x0][0x21c] ;  /* 0x0000870000077ab9 */ /* 0x000fce0000000800 */
[----:B------:R-:W-:-:S05]  /*0100*/  IMAD.HI.U32 R4, R3, UR8, R2 ;  /* 0x0000000803047c27 */ /* 0x000fca000f8e0002 */
[----:B------:R-:W-:-:S05]  /*0110*/  SHF.R.U32.HI R5, RZ, UR9, R4 ;  /* 0x00000009ff057c19 */ /* 0x000fca0008011604 */
[----:B------:R-:W-:-:S04]  /*0120*/  IMAD.MOV R0, RZ, RZ, -R5 ;  /* 0x000000ffff007224 */ /* 0x000fc800078e0a05 */
[----:B------:R-:W-:Y:S01]  /*0130*/  IMAD R0, R0, UR7, R3 ;  /* 0x0000000700007c24 */ /* 0x000fe2000f8e0203 */
[----:B------:R-:W-:-:S03]  /*0140*/  ULDC UR7, c[0x0][0x348] ;  /* 0x0000d20000077ab9 */ /* 0x000fc60000000800 */
[----:B------:R-:W-:Y:S01]  /*0150*/  IMAD R0, R0, UR7, RZ ;  /* 0x0000000700007c24 */ /* 0x000fe2000f8e02ff */
[----:B------:R-:W-:Y:S06]  /*0160*/  @!P0 BRA `(.L_x_264) ;  /* 0x0000001000188947 */ /* 0x000fec0003800000 */
[----:B------:R-:W-:Y:S01]  /*0170*/  MOV R4, RZ ;  /* 0x000000ff00047202 */ /* 0x000fe20000000f00 */
[----:B------:R-:W-:Y:S01]  /*0180*/  ULDC.64 UR8, c[0x0][0x228] ;  /* 0x00008a0000087ab9 */ /* 0x000fe20000000a00 */
[----:B------:R-:W-:Y:S01]  /*0190*/  ULDC UR7, c[0x0][0x230] ;  /* 0x00008c0000077ab9 */ /* 0x000fe20000000800 */
[----:B------:R-:W-:Y:S02]  /*01a0*/  ISETP.NE.AND P0, PT, R8, 0x2, PT ;  /* 0x000000020800780c */ /* 0x000fe40003f05270 */
        /* <DEDUP_REMOVED lines=9> */
[----:B------:R-:W-:Y:S01]  /*0240*/  ISETP.NE.AND P0, PT, R8, 0x3, PT ;  /* 0x000000030800780c */ /* 0x000fe20003f05270 */
[----:B------:R-:W-:Y:S01]  /*0250*/  ULDC UR7, c[0x0][0x234] ;  /* 0x00008d0000077ab9 */ /* 0x000fe20000000800 */
[----:B------:R-:W-:-:S05]  /*0260*/  IMAD.HI.U32 R4, R7, UR8, R6 ;  /* 0x0000000807047c27 */ /* 0x000fca000f8e0006 */
[----:B------:R-:W-:-:S04]  /*0270*/  SHF.R.U32.HI R5, RZ, UR9, R4 ;  /* 0x00000009ff057c19 */ /* 0x000fc80008011604 */
[----:B------:R-:W-:-:S05]  /*0280*/  IADD3 R6, -R5, RZ, RZ ;  /* 0x000000ff05067210 */ /* 0x000fca0007ffe1ff */
        /* <DEDUP_REMOVED lines=15> */
[----:B------:R-:W-:Y:S01]  /*0380*/  HFMA2.MMA R6, -RZ, RZ, 0, 0 ;  /* 0x00000000ff067435 */ /* 0x000fe200000001ff */
[----:B------:R-:W-:Y:S01]  /*0390*/  ULDC.64 UR8, c[0x0][0x250] ;  /* 0x0000940000087ab9 */ /* 0x000fe20000000a00 */
[----:B------:R-:W-:Y:S01]  /*03a0*/  ISETP.NE.AND P0, PT, R8, 0x5, PT ;  /* 0x000000050800780c */ /* 0x000fe20003f05270 */
[----:B------:R-:W-:-:S07]  /*03b0*/  ULDC UR7, c[0x0][0x24c] ;  /* 0x0000930000077ab9 */ /* 0x000fce0000000800 */
[----:B------:R-:W-:-:S05]  /*03c0*/  IMAD.HI.U32 R4, R7, UR8, R6 ;  /* 0x0000000807047c27 */ /* 0x000fca000f8e0006 */
        /* <DEDUP_REMOVED lines=17> */
[----:B------:R-:W-:Y:S01]  /*04e0*/  MOV R6, RZ ;  /* 0x000000ff00067202 */ /* 0x000fe20000000f00 */
[----:B------:R-:W-:Y:S01]  /*04f0*/  ULDC.64 UR8, c[0x0][0x268] ;  /* 0x00009a0000087ab9 */ /* 0x000fe20000000a00 */
[----:B------:R-:W-:Y:S01]  /*0500*/  ISETP.NE.AND P0, PT, R8, 0x7, PT ;  /* 0x000000070800780c */ /* 0x000fe20003f05270 */
[----:B------:R-:W-:Y:S02]  /*0510*/  ULDC UR7, c[0x0][0x264] ;  /* 0x0000990000077ab9 */ /* 0x000fe40000000800 */
[----:B------:R-:W-:-:S05]  /*0520*/  IMAD.HI.U32 R4, R7, UR8, R6 ;  /* 0x0000000807047c27 */ /* 0x000fca000f8e0006 */
        /* <DEDUP_REMOVED lines=195> */
[----:B------:R-:W-:-:S03]  /*1160*/  ULDC UR7, c[0x0][0x33c] ;  /* 0x0000cf0000077ab9 */ /* 0x000fc60000000800 */
[----:B------:R-:W-:-:S05]  /*1170*/  IMAD.HI.U32 R2, R7, UR8, R6 ;  /* 0x0000000807027c27 */ /* 0x000fca000f8e0006 */
[----:B------:R-:W-:-:S05]  /*1180*/  SHF.R.U32.HI R2, RZ, UR9, R2 ;  /* 0x00000009ff027c19 */ /* 0x000fca0008011602 */
[----:B------:R-:W-:-:S04]  /*1190*/  IMAD.MOV R5, RZ, RZ, -R2 ;  /* 0x000000ffff057224 */ /* 0x000fc800078e0a02 */
[----:B------:R-:W-:Y:S01]  /*11a0*/  IMAD R7, R5, UR7, R7 ;  /* 0x0000000705077c24 */ /* 0x000fe2000f8e0207 */
[----:B------:R-:W-:-:S03]  /*11b0*/  ULDC UR7, c[0x0][0x3a8] ;  /* 0x0000ea0000077ab9 */ /* 0x000fc60000000800 */
[----:B------:R-:W-:-:S07]  /*11c0*/  IMAD R0, R7, UR7, R0 ;  /* 0x0000000707007c24 */ /* 0x000fce000f8e0200 */
.L_x_264:
[----:B------:R-:W0:Y:S01]  /*11d0*/  LDC.64 R6, c[0x0][0x3b8] ;  /* 0x0000ee00ff067b82 */ /* 0x000e220000000a00 */
[----:B------:R-:W-:Y:S01]  /*11e0*/  ULDC.64 UR8, c[0x0][0x3b0] ;  /* 0x0000ec0000087ab9 */ /* 0x000fe20000000a00 */
[----:B------:R-:W-:Y:S02]  /*11f0*/  IADD3 R3, R3, 0x80, RZ ;  /* 0x0000008003037810 */ /* 0x000fe40007ffe0ff */
[----:B------:R-:W-:-:S04]  /*1200*/  IADD3 R4, P0, R0, UR8, RZ ;  /* 0x0000000800047c10 */ /* 0x000fc8000ff1e0ff */
[----:B------:R-:W-:-:S05]  /*1210*/  IADD3.X R5, RZ, UR9, RZ, P0, !PT ;  /* 0x00000009ff057c10 */ /* 0x000fca00087fe4ff */
[----:B0-----:R0:W-:Y:S04]  /*1220*/  STG.E.64 desc[UR4][R4.64], R6 ;  /* 0x0000000604007986 */ /* 0x0011e8000c101b04 */
.L_x_263:
[----:B------:R-:W-:Y:S05]  /*1230*/  BSYNC B0 ;  /* 0x0000000000007941 */ /* 0x000fea0003800000 */
.L_x_262:
[----:B------:R-:W-:-:S13]  /*1240*/  ISETP.GE.AND P0, PT, R3, UR6, PT ;  /* 0x0000000603007c0c */ /* 0x000fda000bf06270 */
[----:B------:R-:W-:Y:S05]  /*1250*/  @P0 EXIT ;  /* 0x000000000000094d */ /* 0x000fea0003800000 */
[----:B------:R-:W-:Y:S01]  /*1260*/  IMAD.MOV.U32 R2, RZ, RZ, RZ ;  /* 0x000000ffff027224 */ /* 0x000fe200078e00ff */
[----:B------:R-:W-:Y:S01]  /*1270*/  ULDC.64 UR6, c[0x0][0x220] ;  /* 0x0000880000067ab9 */ /* 0x000fe20000000a00 */
[----:B------:R-:W-:Y:S02]  /*1280*/  ISETP.NE.AND P0, PT, R8, 0x1, PT ;  /* 0x000000010800780c */ /* 0x000fe40003f05270 */
[----:B0-----:R-:W-:Y:S01]  /*1290*/  IMAD.HI.U32 R4, R3, UR6, R2 ;  /* 0x0000000603047c27 */ /* 0x001fe2000f8e0002 */
[----:B------:R-:W-:-:S04]  /*12a0*/  ULDC UR6, c[0x0][0x21c] ;  /* 0x0000870000067ab9 */ /* 0x000fc80000000800 */
[----:B------:R-:W-:-:S04]  /*12b0*/  SHF.R.U32.HI R5, RZ, UR7, R4 ;  /* 0x00000007ff057c19 */ /* 0x000fc80008011604 */
[----:B------:R-:W-:-:S05]  /*12c0*/  IADD3 R0, -R5, RZ, RZ ;  /* 0x000000ff05007210 */ /* 0x000fca0007ffe1ff */
[----:B------:R-:W-:Y:S01]  /*12d0*/  IMAD R0, R0, UR6, R3 ;  /* 0x0000000600007c24 */ /* 0x000fe2000f8e0203 */
[----:B------:R-:W-:-:S03]  /*12e0*/  ULDC UR6, c[0x0][0x348] ;  /* 0x0000d20000067ab9 */ /* 0x000fc60000000800 */
[----:B------:R-:W-:Y:S01]  /*12f0*/  IMAD R0, R0, UR6, RZ ;  /* 0x0000000600007c24 */ /* 0x000fe2000f8e02ff */
        /* <DEDUP_REMOVED lines=255> */
[----:B------:R-:W-:-:S03]  /*22f0*/  ULDC.64 UR6, c[0x0][0x340] ;  /* 0x0000d00000067ab9 */ /* 0x000fc60000000a00 */
[----:B------:R-:W-:Y:S01]  /*2300*/  IMAD.HI.U32 R2, R3, UR6, R2 ;  /* 0x0000000603027c27 */ /* 0x000fe2000f8e0002 */
[----:B------:R-:W-:-:S04]  /*2310*/  ULDC UR6, c[0x0][0x33c] ;  /* 0x0000cf0000067ab9 */ /* 0x000fc80000000800 */
[----:B------:R-:W-:-:S04]  /*2320*/  SHF.R.U32.HI R2, RZ, UR7, R2 ;  /* 0x00000007ff027c19 */ /* 0x000fc80008011602 */
[----:B------:R-:W-:-:S05]  /*2330*/  IADD3 R2, -R2, RZ, RZ ;  /* 0x000000ff02027210 */ /* 0x000fca0007ffe1ff */
[----:B------:R-:W-:Y:S01]  /*2340*/  IMAD R3, R2, UR6, R3 ;  /* 0x0000000602037c24 */ /* 0x000fe2000f8e0203 */
[----:B------:R-:W-:-:S03]  /*2350*/  ULDC UR6, c[0x0][0x3a8] ;  /* 0x0000ea0000067ab9 */ /* 0x000fc60000000800 */
[----:B------:R-:W-:-:S07]  /*2360*/  IMAD R0, R3, UR6, R0 ;  /* 0x0000000603007c24 */ /* 0x000fce000f8e0200 */
.L_x_265:
[----:B------:R-:W0:Y:S01]  /*2370*/  LDC.64 R4, c[0x0][0x3b8] ;  /* 0x0000ee00ff047b82 */ /* 0x000e220000000a00 */
[----:B------:R-:W-:Y:S02]  /*2380*/  ULDC.64 UR6, c[0x0][0x3b0] ;  /* 0x0000ec0000067ab9 */ /* 0x000fe40000000a00 */
[----:B------:R-:W-:-:S04]  /*2390*/  IADD3 R2, P0, R0, UR6, RZ ;  /* 0x0000000600027c10 */ /* 0x000fc8000ff1e0ff */
[----:B------:R-:W-:-:S05]  /*23a0*/  IADD3.X R3, RZ, UR7, RZ, P0, !PT ;  /* 0x00000007ff037c10 */ /* 0x000fca00087fe4ff */
[----:B0-----:R-:W-:Y:S01]  /*23b0*/  STG.E.64 desc[UR4][R2.64], R4 ;  /* 0x0000000402007986 */ /* 0x001fe2000c101b04 */
[----:B------:R-:W-:Y:S05]  /*23c0*/  EXIT ;  /* 0x000000000000794d */ /* 0x000fea0003800000 */
.L_x_261:
[----:B------:R-:W-:Y:S02]  /*23d0*/  ULDC UR6, c[0x0][0x210] ;  /* 0x0000840000067ab9 */ /* 0x000fe40000000800 */
[----:B------:R-:W-:-:S13]  /*23e0*/  ISETP.GE.AND P1, PT, R3, UR6, PT ;  /* 0x0000000603007c0c */ /* 0x000fda000bf26270 */
[----:B------:R-:W0:Y:S01]  /*23f0*/  @!P1 LDC.64 R4, c[0x0][0x3b0] ;  /* 0x0000ec00ff049b82 */ /* 0x000e220000000a00 */
[----:B------:R-:W-:-:S04]  /*2400*/  @!P1 IADD3 R3, R3, 0x80, RZ ;  /* 0x0000008003039810 */ /* 0x000fc80007ffe0ff */
[----:B------:R-:W-:-:S03]  /*2410*/  ISETP.GE.AND P0, PT, R3, UR6, PT ;  /* 0x0000000603007c0c */ /* 0x000fc6000bf06270 */
[----:B------:R-:W0:Y:S02]  /*2420*/  @!P1 LDC.64 R6, c[0x0][0x3b8] ;  /* 0x0000ee00ff069b82 */ /* 0x000e240000000a00 */
[----:B0-----:R0:W-:Y:S08]  /*2430*/  @!P1 STG.E.64 desc[UR4][R4.64], R6 ;  /* 0x0000000604009986 */ /* 0x0011f0000c101b04 */
[----:B------:R-:W-:Y:S05]  /*2440*/  @P0 EXIT ;  /* 0x000000000000094d */ /* 0x000fea0003800000 */
[----:B------:R-:W1:Y:S08]  /*2450*/  LDC.64 R2, c[0x0][0x3b0] ;  /* 0x0000ec00ff027b82 */ /* 0x000e700000000a00 */
[----:B0-----:R-:W1:Y:S02]  /*2460*/  LDC.64 R4, c[0x0][0x3b8] ;  /* 0x0000ee00ff047b82 */ /* 0x001e640000000a00 */
[----:B-1----:R-:W-:Y:S01]  /*2470*/  STG.E.64 desc[UR4][R2.64], R4 ;  /* 0x0000000402007986 */ /* 0x002fe2000c101b04 */
[----:B------:R-:W-:Y:S05]  /*2480*/  EXIT ;  /* 0x000000000000794d */ /* 0x000fea0003800000 */
.L_x_266:
        /* <DEDUP_REMOVED lines=15> */
.L_x_7264:


//--------------------- .text._ZN2at6native27unrolled_elementwise_kernelINS0_11FillFunctorImEESt5arrayIPcLm1EELi4E23TrivialOffsetCalculatorILi0EjES7_ILi1EjENS0_6memory15LoadWithoutCastENSA_16StoreWithoutCastEEEviT_T0_T2_T3_T4_T5_ --------------------------
	.section	.text._ZN2at6native27unrolled_elementwise_kernelINS0_11FillFunctorImEESt5arrayIPcLm1EELi4E23TrivialOffsetCalculatorILi0EjES7_ILi1EjENS0_6memory15LoadWithoutCastENSA_16StoreWithoutCastEEEviT_T0_T2_T3_T4_T5_,"ax",@progbits
	.align	128
        .global         _ZN2at6native27unrolled_elementwise_kernelINS0_11FillFunctorImEESt5arrayIPcLm1EELi4E23TrivialOffsetCalculatorILi0EjES7_ILi1EjENS0_6memory15LoadWithoutCastENSA_16StoreWithoutCastEEEviT_T0_T2_T3_T4_T5_
        .type           _ZN2at6native27unrolled_elementwise_kernelINS0_11FillFunctorImEESt5arrayIPcLm1EELi4E23TrivialOffsetCalculatorILi0EjES7_ILi1EjENS0_6memory15LoadWithoutCastENSA_16StoreWithoutCastEEEviT_T0_T2_T3_T4_T5_,@function
        .size           _ZN2at6native27unrolled_elementwise_kernelINS0_11FillFunctorImEESt5arrayIPcLm1EELi4E23TrivialOffsetCalculatorILi0EjES7_ILi1EjENS0_6memory15LoadWithoutCastENSA_16StoreWithoutCastEEEviT_T0_T2_T3_T4_T5_,(.L_x_7265 - _ZN2at6native27unrolled_elementwise_kernelINS0_11FillFunctorImEESt5arrayIPcLm1EELi4E23TrivialOffsetCalculatorILi0EjES7_ILi1EjENS0_6memory15LoadWithoutCastENSA_16StoreWithoutCastEEEviT_T0_T2_T3_T4_T5_)
        .other          _ZN2at6native27unrolled_elementwise_kernelINS0_11FillFunctorImEESt5arrayIPcLm1EELi4E23TrivialOffsetCalculatorILi0EjES7_ILi1EjENS0_6memory15LoadWithoutCastENSA_16StoreWithoutCastEEEviT_T0_T2_T3_T4_T5_,@"STO_CUDA_ENTRY STV_DEFAULT"
_ZN2at6native27unrolled_elementwise_kernelINS0_11FillFunctorImEESt5arrayIPcLm1EELi4E23TrivialOffsetCalculatorILi0EjES7_ILi1EjENS0_6memory15LoadWithoutCastENSA_16StoreWithoutCastEEEviT_T0_T2_T3_T4_T5_:
.text._ZN2at6native27unrolled_elementwise_kernelINS0_11FillFunctorImEESt5arrayIPcLm1EELi4E23TrivialOffsetCalculatorILi0EjES7_ILi1EjENS0_6memory15LoadWithoutCastENSA_16StoreWithoutCastEEEviT_T0_T2_T3_T4_T5_:
[----:B------:R-:W-:Y:S01]  /*0000*/  LDC R1, c[0x0][0x28] ;  /* 0x00000a00ff017b82 */ /* 0x000fe20000000800 */
[----:B------:R-:W0:Y:S07]  /*0010*/  S2R R8, SR_CTAID.X ;  /* 0x0000000000087919 */ /* 0x000e2e0000002500 */
[----:B------:R-:W0:Y:S01]  /*0020*/  LDC R3, c[0x0][0x210] ;  /* 0x00008400ff037b82 */ /* 0x000e220000000800 */
[----:B------:R-:W-:Y:S01]  /*0030*/  ULDC.64 UR4, c[0x0][0x208] ;  /* 0x0000820000047ab9 */ /* 0x000fe20000000a00 */
[----:B------:R-:W-:Y:S01]  /*0040*/  BSSY B0, `(.L_x_267) ;  /* 0x0000018000007945 */ /* 0x000fe20003800000 */
[----:B------:R-:W1:Y:S01]  /*0050*/  S2R R7, SR_TID.X ;  /* 0x0000000000077919 */ /* 0x000e620000002100 */
[----:B0-----:R-:W-:Y:S01]  /*0060*/  IMAD R0, R8, -0x200, R3 ;  /* 0xfffffe0008007824 */ /* 0x001fe200078e0203 */
[----:B-1----:R-:W-:-:S04]  /*0070*/  MOV R9, R7 ;  /* 0x0000000700097202 */ /* 0x002fc80000000f00 */
[----:B------:R-:W-:-:S13]  /*0080*/  ISETP.GE.AND P0, PT, R7, R0, PT ;  /* 0x000000000700720c */ /* 0x000fda0003f06270 */
[----:B------:R-:W0:Y:S01]  /*0090*/  @!P0 LDC.64 R2, c[0x0][0x220] ;  /* 0x00008800ff028b82 */ /* 0x000e220000000a00 */
[----:B------:R-:W-:Y:S01]  /*00a0*/  @!P0 VIADD R9, R7, 0x80 ;  /* 0x0000008007098836 */ /* 0x000fe20000000000 */
[----:B------:R-:W-:-:S04]  /*00b0*/  @!P0 LEA R7, R8, R7, 0x9 ;  /* 0x0000000708078211 */ /* 0x000fc800078e48ff */
[----:B------:R-:W-:Y:S02]  /*00c0*/  ISETP.GE.AND P1, PT, R9, R0, PT ;  /* 0x000000000900720c */ /* 0x000fe40003f26270 */
[----:B------:R-:W1:Y:S01]  /*00d0*/  @!P0 LDC.64 R4, c[0x0][0x218] ;  /* 0x00008600ff048b82 */ /* 0x000e620000000a00 */
[----:B0-----:R-:W-:-:S05]  /*00e0*/  @!P0 IMAD.WIDE.U32 R2, R7, 0x8, R2 ;  /* 0x0000000807028825 */ /* 0x001fca00078e0002 */
[----:B-1----:R0:W-:Y:S05]  /*00f0*/  @!P0 STG.E.64 desc[UR4][R2.64], R4 ;  /* 0x0000000402008986 */ /* 0x0021ea000c101b04 */
[----:B------:R-:W-:Y:S05]  /*0100*/  @P1 BRA `(.L_x_268) ;  /* 0x00000000002c1947 */ /* 0x000fea0003800000 */
[----:B0-----:R-:W0:Y:S01]  /*0110*/  LDC.64 R4, c[0x0][0x220] ;  /* 0x00008800ff047b82 */ /* 0x001e220000000a00 */
[----:B------:R-:W-:Y:S01]  /*0120*/  IMAD R3, R8, 0x200, R9 ;  /* 0x0000020008037824 */ /* 0x000fe200078e0209 */
[----:B------:R-:W-:-:S04]  /*0130*/  IADD3 R9, R9, 0x80, RZ ;  /* 0x0000008009097810 */ /* 0x000fc80007ffe0ff */
[C---:B------:R-:W-:Y:S02]  /*0140*/  ISETP.GE.AND P0, PT, R9.reuse, R0, PT ;  /* 0x000000000900720c */ /* 0x040fe40003f06270 */
[----:B------:R-:W1:Y:S11]  /*0150*/  LDC.64 R6, c[0x0][0x218] ;  /* 0x00008600ff067b82 */ /* 0x000e760000000a00 */
[----:B------:R-:W-:Y:S01]  /*0160*/  @!P0 IMAD R11, R8, 0x200, R9 ;  /* 0x00000200080b8824 */ /* 0x000fe200078e0209 */
[----:B------:R-:W-:Y:S01]  /*0170*/  @!P0 IADD3 R9, R9, 0x80, RZ ;  /* 0x0000008009098810 */ /* 0x000fe20007ffe0ff */
[----:B0-----:R-:W-:-:S04]  /*0180*/  IMAD.WIDE.U32 R2, R3, 0x8, R4 ;  /* 0x0000000803027825 */ /* 0x001fc800078e0004 */
[----:B------:R-:W-:Y:S01]  /*0190*/  @!P0 IMAD.WIDE.U32 R4, R11, 0x8, R4 ;  /* 0x000000080b048825 */ /* 0x000fe200078e0004 */
[----:B-1----:R1:W-:Y:S04]  /*01a0*/  STG.E.64 desc[UR4][R2.64], R6 ;  /* 0x0000000602007986 */ /* 0x0023e8000c101b04 */
[----:B------:R1:W-:Y:S02]  /*01b0*/  @!P0 STG.E.64 desc[UR4][R4.64], R6 ;  /* 0x0000000604008986 */ /* 0x0003e4000c101b04 */
.L_x_268:
[----:B------:R-:W-:Y:S05]  /*01c0*/  BSYNC B0 ;  /* 0x0000000000007941 */ /* 0x000fea0003800000 */
.L_x_267:
[----:B------:R-:W-:-:S13]  /*01d0*/  ISETP.GE.AND P0, PT, R9, R0, PT ;  /* 0x000000000900720c */ /* 0x000fda0003f06270 */
[----:B------:R-:W-:Y:S05]  /*01e0*/  @P0 EXIT ;  /* 0x000000000000094d */ /* 0x000fea0003800000 */
[----:B01----:R-:W0:Y:S01]  /*01f0*/  LDC.64 R2, c[0x0][0x220] ;  /* 0x00008800ff027b82 */ /* 0x003e220000000a00 */
[----:B------:R-:W-:-:S07]  /*0200*/  LEA R9, R8, R9, 0x9 ;  /* 0x0000000908097211 */ /* 0x000fce00078e48ff */
[----:B------:R-:W1:Y:S01]  /*0210*/  LDC.64 R4, c[0x0][0x218] ;  /* 0x00008600ff047b82 */ /* 0x000e620000000a00 */
[----:B0-----:R-:W-:-:S05]  /*0220*/  IMAD.WIDE.U32 R2, R9, 0x8, R2 ;  /* 0x0000000809027825 */ /* 0x001fca00078e0002 */
[----:B-1----:R-:W-:Y:S01]  /*0230*/  STG.E.64 desc[UR4][R2.64], R4 ;  /* 0x0000000402007986 */ /* 0x002fe2000c101b04 */
[----:B------:R-:W-:Y:S05]  /*0240*/  EXIT ;  /* 0x000000000000794d */ /* 0x000fea0003800000 */
.L_x_269:
        /* <DEDUP_REMOVED lines=11> */
.L_x_7265:


//--------------------- .text._ZN2at6native29vectorized_elementwise_kernelILi2ENS0_11FillFunctorImEESt5arrayIPcLm1EEEEviT0_T1_ --------------------------
	.section	.text._ZN2at6native29vectorized_elementwise_kernelILi2ENS0_11FillFunctorImEESt5arrayIPcLm1EEEEviT0_T1_,"ax",@progbits
	.align	128
        .global         _ZN2at6native29vectorized_elementwise_kernelILi2ENS0_11FillFunctorImEESt5arrayIPcLm1EEEEviT0_T1_
        .type           _ZN2at6native29vectorized_elementwise_kernelILi2ENS0_11FillFunctorImEESt5arrayIPcLm1EEEEviT0_T1_,@function
        .size           _ZN2at6native29vectorized_elementwise_kernelILi2ENS0_11FillFunctorImEESt5arrayIPcLm1EEEEviT0_T1_,(.L_x_7266 - _ZN2at6native29vectorized_elementwise_kernelILi2ENS0_11FillFunctorImEESt5arrayIPcLm1EEEEviT0_T1_)
        .other          _ZN2at6native29vectorized_elementwise_kernelILi2ENS0_11FillFunctorImEESt5arrayIPcLm1EEEEviT0_T1_,@"STO_CUDA_ENTRY STV_DEFAULT"
_ZN2at6native29vectorized_elementwise_kernelILi2ENS0_11FillFunctorImEESt5arrayIPcLm1EEEEviT0_T1_:
.text._ZN2at6native29vectorized_elementwise_kernelILi2ENS0_11FillFunctorImEESt5arrayIPcLm1EEEEviT0_T1_:
[----:B------:R-:W-:Y:S01]  /*0000*/  LDC R1, c[0x0][0x28] ;  /* 0x00000a00ff017b82 */ /* 0x000fe20000000800 */
[----:B------:R-:W0:Y:S01]  /*0010*/  S2R R0, SR_CTAID.X ;  /* 0x0000000000007919 */ /* 0x000e220000002500 */
[----:B------:R-:W-:Y:S01]  /*0020*/  ULDC UR4, c[0x0][0x210] ;  /* 0x0000840000047ab9 */ /* 0x000fe20000000800 */
[----:B0-----:R-:W-:-:S04]  /*0030*/  SHF.L.U32 R0, R0, 0xa, RZ ;  /* 0x0000000a00007819 */ /* 0x001fc800000006ff */
[----:B------:R-:W-:Y:S01]  /*0040*/  IADD3 R2, -R0, UR4, RZ ;  /* 0x0000000400027c10 */ /* 0x000fe2000fffe1ff */
[----:B------:R-:W-:-:S03]  /*0050*/  ULDC.64 UR4, c[0x0][0x208] ;  /* 0x0000820000047ab9 */ /* 0x000fc60000000a00 */
[----:B------:R-:W-:-:S13]  /*0060*/  ISETP.GE.U32.AND P0, PT, R2, 0x400, PT ;  /* 0x000004000200780c */ /* 0x000fda0003f06070 */
[----:B------:R-:W-:Y:S05]  /*0070*/  @!P0 BRA `(.L_x_270) ;  /* 0x0000000000608947 */ /* 0x000fea0003800000 */
[----:B------:R-:W0:Y:S01]  /*0080*/  S2R R7, SR_TID.X ;  /* 0x0000000000077919 */ /* 0x000e220000002100 */
[----:B------:R-:W1:Y:S08]  /*0090*/  LDC.64 R2, c[0x0][0x220] ;  /* 0x00008800ff027b82 */ /* 0x000e700000000a00 */
[----:B------:R-:W2:Y:S01]  /*00a0*/  LDC.64 R4, c[0x0][0x218] ;  /* 0x00008600ff047b82 */ /* 0x000ea20000000a00 */
[----:B-1----:R-:W-:-:S04]  /*00b0*/  IMAD.WIDE.U32 R2, R0, 0x8, R2 ;  /* 0x0000000800027825 */ /* 0x002fc800078e0002 */
[----:B0-----:R-:W-:Y:S01]  /*00c0*/  IMAD.WIDE R2, R7, 0x10, R2 ;  /* 0x0000001007027825 */ /* 0x001fe200078e0202 */
[-C--:B--2---:R-:W-:Y:S02]  /*00d0*/  MOV R8, R4.reuse ;  /* 0x0000000400087202 */ /* 0x084fe40000000f00 */
[-C--:B------:R-:W-:Y:S01]  /*00e0*/  MOV R10, R4.reuse ;  /* 0x00000004000a7202 */ /* 0x080fe20000000f00 */
[--C-:B------:R-:W-:Y:S01]  /*00f0*/  IMAD.MOV.U32 R9, RZ, RZ, R5.reuse ;  /* 0x000000ffff097224 */ /* 0x100fe200078e0005 */
        /* <DEDUP_REMOVED lines=8> */
[----:B------:R-:W-:Y:S01]  /*0180*/  MOV R18, R4 ;  /* 0x0000000400127202 */ /* 0x000fe20000000f00 */
[--C-:B------:R-:W-:Y:S01]  /*0190*/  IMAD.MOV.U32 R17, RZ, RZ, R5.reuse ;  /* 0x000000ffff117224 */ /* 0x100fe200078e0005 */
[----:B------:R-:W-:Y:S01]  /*01a0*/  STG.E.128 desc[UR4][R2.64+0x800], R8 ;  /* 0x0008000802007986 */ /* 0x000fe2000c101d04 */
[----:B------:R-:W-:-:S03]  /*01b0*/  IMAD.MOV.U32 R19, RZ, RZ, R5 ;  /* 0x000000ffff137224 */ /* 0x000fc600078e0005 */
[----:B------:R-:W-:Y:S04]  /*01c0*/  STG.E.128 desc[UR4][R2.64+0x1000], R12 ;  /* 0x0010000c02007986 */ /* 0x000fe8000c101d04 */
[----:B------:R-:W-:Y:S04]  /*01d0*/  STG.E.128 desc[UR4][R2.64], R4 ;  /* 0x0000000402007986 */ /* 0x000fe8000c101d04 */
[----:B------:R-:W-:Y:S01]  /*01e0*/  STG.E.128 desc[UR4][R2.64+0x1800], R16 ;  /* 0x0018001002007986 */ /* 0x000fe2000c101d04 */
[----:B------:R-:W-:Y:S05]  /*01f0*/  EXIT ;  /* 0x000000000000794d */ /* 0x000fea0003800000 */
.L_x_270:
[----:B------:R-:W0:Y:S01]  /*0200*/  S2R R9, SR_TID.X ;  /* 0x0000000000097919 */ /* 0x000e220000002100 */
[----:B------:R-:W-:Y:S04]  /*0210*/  BSSY B0, `(.L_x_271) ;  /* 0x000003b000007945 */ /* 0x000fe80003800000 */
[----:B------:R-:W-:Y:S01]  /*0220*/  BSSY B1, `(.L_x_272) ;  /* 0x0000032000017945 */ /* 0x000fe20003800000 */
[----:B0-----:R-:W-:-:S13]  /*0230*/  ISETP.GE.AND P0, PT, R9, R2, PT ;  /* 0x000000020900720c */ /* 0x001fda0003f06270 */
[----:B------:R-:W0:Y:S01]  /*0240*/  @!P0 LDC.64 R4, c[0x0][0x220] ;  /* 0x00008800ff048b82 */ /* 0x000e220000000a00 */
[----:B------:R-:W-:-:S07]  /*0250*/  @!P0 IADD3 R3, R0, R9, RZ ;  /* 0x0000000900038210 */ /* 0x000fce0007ffe0ff */
[----:B------:R-:W1:Y:S01]  /*0260*/  @!P0 LDC.64 R6, c[0x0][0x218] ;  /* 0x00008600ff068b82 */ /* 0x000e620000000a00 */
[----:B0-----:R-:W-:-:S04]  /*0270*/  @!P0 IMAD.WIDE.U32 R4, R3, 0x8, R4 ;  /* 0x0000000803048825 */ /* 0x001fc800078e0004 */
[----:B------:R-:W-:Y:S01]  /*0280*/  IMAD.MOV.U32 R3, RZ, RZ, R9 ;  /* 0x000000ffff037224 */ /* 0x000fe200078e0009 */
[----:B------:R-:W-:Y:S01]  /*0290*/  @!P0 IADD3 R3, R9, 0x80, RZ ;  /* 0x0000008009038810 */ /* 0x000fe20007ffe0ff */
[----:B-1----:R0:W-:Y:S03]  /*02a0*/  @!P0 STG.E.64 desc[UR4][R4.64], R6 ;  /* 0x0000000604008986 */ /* 0x0021e6000c101b04 */
[----:B------:R-:W-:-:S13]  /*02b0*/  ISETP.GE.AND P0, PT, R3, R2, PT ;  /* 0x000000020300720c */ /* 0x000fda0003f06270 */
[----:B0-----:R-:W-:Y:S05]  /*02c0*/  @P0 BRA `(.L_x_273) ;  /* 0x0000000000380947 */ /* 0x001fea0003800000 */
[----:B------:R-:W0:Y:S01]  /*02d0*/  LDC.64 R4, c[0x0][0x220] ;  /* 0x00008800ff047b82 */ /* 0x000e220000000a00 */
[----:B------:R-:W-:Y:S01]  /*02e0*/  IMAD.IADD R9, R0, 0x1, R3 ;  /* 0x0000000100097824 */ /* 0x000fe200078e0203 */
[----:B------:R-:W-:-:S04]  /*02f0*/  IADD3 R3, R3, 0x80, RZ ;  /* 0x0000008003037810 */ /* 0x000fc80007ffe0ff */
[----:B------:R-:W-:Y:S02]  /*0300*/  ISETP.GE.AND P0, PT, R3, R2, PT ;  /* 0x000000020300720c */ /* 0x000fe40003f06270 */
[----:B------:R-:W1:Y:S01]  /*0310*/  LDC.64 R6, c[0x0][0x218] ;  /* 0x00008600ff067b82 */ /* 0x000e620000000a00 */
[----:B0-----:R-:W-:-:S05]  /*0320*/  IMAD.WIDE.U32 R4, R9, 0x8, R4 ;  /* 0x0000000809047825 */ /* 0x001fca00078e0004 */
[----:B-1----:R0:W-:Y:S05]  /*0330*/  STG.E.64 desc[UR4][R4.64], R6 ;  /* 0x0000000604007986 */ /* 0x0021ea000c101b04 */
[----:B------:R-:W-:Y:S05]  /*0340*/  @P0 BRA `(.L_x_274) ;  /* 0x0000000000380947 */ /* 0x000fea0003800000 */
[----:B0-----:R-:W0:Y:S01]  /*0350*/  LDC.64 R4, c[0x0][0x220] ;  /* 0x00008800ff047b82 */ /* 0x001e220000000a00 */
[----:B------:R-:W-:Y:S01]  /*0360*/  IMAD.IADD R9, R0, 0x1, R3 ;  /* 0x0000000100097824 */ /* 0x000fe200078e0203 */
[----:B------:R-:W-:-:S06]  /*0370*/  IADD3 R3, R3, 0x80, RZ ;  /* 0x0000008003037810 */ /* 0x000fcc0007ffe0ff */
[----:B------:R-:W1:Y:S01]  /*0380*/  LDC.64 R6, c[0x0][0x218] ;  /* 0x00008600ff067b82 */ /* 0x000e620000000a00 */
[----:B0-----:R-:W-:-:S05]  /*0390*/  IMAD.WIDE.U32 R4, R9, 0x8, R4 ;  /* 0x0000000809047825 */ /* 0x001fca00078e0004 */
[----:B-1----:R0:W-:Y:S02]  /*03a0*/  STG.E.64 desc[UR4][R4.64], R6 ;  /* 0x0000000604007986 */ /* 0x0021e4000c101b04 */
.L_x_273:
[----:B------:R-:W-:-:S13]  /*03b0*/  ISETP.GE.AND P0, PT, R3, R2, PT ;  /* 0x000000020300720c */ /* 0x000fda0003f06270 */
[----:B------:R-:W-:Y:S05]  /*03c0*/  @P0 BRA `(.L_x_275) ;  /* 0x0000000000380947 */ /* 0x000fea0003800000 */
[----:B0-----:R-:W0:Y:S01]  /*03d0*/  LDC.64 R4, c[0x0][0x220] ;  /* 0x00008800ff047b82 */ /* 0x001e220000000a00 */
[----:B------:R-:W-:Y:S01]  /*03e0*/  IMAD.IADD R9, R0, 0x1, R3 ;  /* 0x0000000100097824 */ /* 0x000fe200078e0203 */
[----:B------:R-:W-:-:S06]  /*03f0*/  IADD3 R3, R3, 0x80, RZ ;  /* 0x0000008003037810 */ /* 0x000fcc0007ffe0ff */
[----:B------:R-:W1:Y:S01]  /*0400*/  LDC.64 R6, c[0x0][0x218] ;  /* 0x00008600ff067b82 */ /* 0x000e620000000a00 */
[----:B0-----:R-:W-:-:S05]  /*0410*/  IMAD.WIDE.U32 R4, R9, 0x8, R4 ;  /* 0x0000000809047825 */ /* 0x001fca00078e0004 */
[----:B-1----:R1:W-:Y:S02]  /*0420*/  STG.E.64 desc[UR4][R4.64], R6 ;  /* 0x0000000604007986 */ /* 0x0023e4000c101b04 */
.L_x_274:
[----:B------:R-:W-:-:S13]  /*0430*/  ISETP.GE.AND P0, PT, R3, R2, PT ;  /* 0x000000020300720c */ /* 0x000fda0003f06270 */
[----:B------:R-:W-:Y:S05]  /*0440*/  @P0 BRA `(.L_x_276) ;  /* 0x00000000003c0947 */ /* 0x000fea0003800000 */
[----:B01----:R-:W0:Y:S01]  /*0450*/  LDC.64 R4, c[0x0][0x220] ;  /* 0x00008800ff047b82 */ /* 0x003e220000000a00 */
[----:B------:R-:W-:Y:S01]  /*0460*/  IMAD.IADD R9, R0, 0x1, R3 ;  /* 0x0000000100097824 */ /* 0x000fe200078e0203 */
[----:B------:R-:W-:-:S06]  /*0470*/  IADD3 R3, R3, 0x80, RZ ;  /* 0x0000008003037810 */ /* 0x000fcc0007ffe0ff */
[----:B------:R-:W1:Y:S01]  /*0480*/  LDC.64 R6, c[0x0][0x218] ;  /* 0x00008600ff067b82 */ /* 0x000e620000000a00 */
[----:B0-----:R-:W-:-:S05]  /*0490*/  IMAD.WIDE.U32 R4, R9, 0x8, R4 ;  /* 0x0000000809047825 */ /* 0x001fca00078e0004 */
[----:B-1----:R1:W-:Y:S02]  /*04a0*/  STG.E.64 desc[UR4][R4.64], R6 ;  /* 0x0000000604007986 */ /* 0x0023e4000c101b04 */
.L_x_275:
[----:B------:R-:W-:-:S13]  /*04b0*/  ISETP.GE.AND P0, PT, R3, R2, PT ;  /* 0x000000020300720c */ /* 0x000fda0003f06270 */
[----:B------:R-:W-:Y:S05]  /*04c0*/  @P0 BREAK B1 ;  /* 0x0000000000010942 */ /* 0x000fea0003800000 */
[----:B------:R-:W-:Y:S05]  /*04d0*/  @P0 BRA `(.L_x_277) ;  /* 0x0000000000380947 */ /* 0x000fea0003800000 */
[----:B01----:R-:W0:Y:S01]  /*04e0*/  LDC.64 R4, c[0x0][0x220] ;  /* 0x00008800ff047b82 */ /* 0x003e220000000a00 */
[----:B------:R-:W-:Y:S01]  /*04f0*/  IMAD.IADD R9, R0, 0x1, R3 ;  /* 0x0000000100097824 */ /* 0x000fe200078e0203 */
[----:B------:R-:W-:-:S06]  /*0500*/  IADD3 R3, R3, 0x80, RZ ;  /* 0x0000008003037810 */ /* 0x000fcc0007ffe0ff */
[----:B------:R-:W1:Y:S01]  /*0510*/  LDC.64 R6, c[0x0][0x218] ;  /* 0x00008600ff067b82 */ /* 0x000e620000000a00 */
[----:B0-----:R-:W-:-:S05]  /*0520*/  IMAD.WIDE.U32 R4, R9, 0x8, R4 ;  /* 0x0000000809047825 */ /* 0x001fca00078e0004 */
[----:B-1----:R2:W-:Y:S02]  /*0530*/  STG.E.64 desc[UR4][R4.64], R6 ;  /* 0x0000000604007986 */ /* 0x0025e4000c101b04 */
.L_x_276:
[----:B------:R-:W-:Y:S05]  /*0540*/  BSYNC B1 ;  /* 0x0000000000017941 */ /* 0x000fea0003800000 */
.L_x_272:
[----:B------:R-:W-:-:S13]  /*0550*/  ISETP.GE.AND P0, PT, R3, R2, PT ;  /* 0x000000020300720c */ /* 0x000fda0003f06270 */
[----:B012---:R-:W0:Y:S01]  /*0560*/  @!P0 LDC.64 R4, c[0x0][0x220] ;  /* 0x00008800ff048b82 */ /* 0x007e220000000a00 */
[----:B------:R-:W-:Y:S01]  /*0570*/  @!P0 IMAD.IADD R9, R0, 0x1, R3 ;  /* 0x0000000100098824 */ /* 0x000fe200078e0203 */
[----:B------:R-:W-:-:S06]  /*0580*/  @!P0 IADD3 R3, R3, 0x80, RZ ;  /* 0x0000008003038810 */ /* 0x000fcc0007ffe0ff */
[----:B------:R-:W1:Y:S01]  /*0590*/  @!P0 LDC.64 R6, c[0x0][0x218] ;  /* 0x00008600ff068b82 */ /* 0x000e620000000a00 */
[----:B0-----:R-:W-:-:S05]  /*05a0*/  @!P0 IMAD.WIDE.U32 R4, R9, 0x8, R4 ;  /* 0x0000000809048825 */ /* 0x001fca00078e0004 */
[----:B-1----:R2:W-:Y:S02]  /*05b0*/  @!P0 STG.E.64 desc[UR4][R4.64], R6 ;  /* 0x0000000604008986 */ /* 0x0025e4000c101b04 */
.L_x_277:
[----:B------:R-:W-:Y:S05]  /*05c0*/  BSYNC B0 ;  /* 0x0000000000007941 */ /* 0x000fea0003800000 */
.L_x_271:
[----:B------:R-:W-:Y:S05]  /*05d0*/  WARPSYNC.ALL ;  /* 0x0000000000007948 */ /* 0x000fea0003800000 */
[----:B------:R-:W-:-:S13]  /*05e0*/  ISETP.GE.AND P0, PT, R3, R2, PT ;  /* 0x000000020300720c */ /* 0x000fda0003f06270 */
[----:B------:R-:W-:Y:S05]  /*05f0*/  @P0 EXIT ;  /* 0x000000000000094d */ /* 0x000fea0003800000 */
[----:B012---:R-:W0:Y:S01]  /*0600*/  LDC.64 R4, c[0x0][0x220] ;  /* 0x00008800ff047b82 */ /* 0x007e220000000a00 */
[----:B------:R-:W-:-:S07]  /*0610*/  IMAD.IADD R3, R0, 0x1, R3 ;  /* 0x0000000100037824 */ /* 0x000fce00078e0203 */
[----:B------:R-:W1:Y:S01]  /*0620*/  LDC.64 R6, c[0x0][0x218] ;  /* 0x00008600ff067b82 */ /* 0x000e620000000a00 */
[----:B0-----:R-:W-:-:S05]  /*0630*/  IMAD.WIDE.U32 R2, R3, 0x8, R4 ;  /* 0x0000000803027825 */ /* 0x001fca00078e0004 */
[----:B-1----:R-:W-:Y:S01]  /*0640*/  STG.E.64 desc[UR4][R2.64], R6 ;  /* 0x0000000602007986 */ /* 0x002fe2000c101b04 */
[----:B------:R-:W-:Y:S05]  /*0650*/  EXIT ;  /* 0x000000000000794d */ /* 0x000fea0003800000 */
.L_x_278:
        /* <DEDUP_REMOVED lines=10> */
.L_x_7266:


//--------------------- .text._ZN2at6native29vectorized_elementwise_kernelILi4ENS0_11FillFunctorImEESt5arrayIPcLm1EEEEviT0_T1_ --------------------------
	.section	.text._ZN2at6native29vectorized_elementwise_kernelILi4ENS0_11FillFunctorImEESt5arrayIPcLm1EEEEviT0_T1_,"ax",@progbits
	.align	128
        .global         _ZN2at6native29vectorized_elementwise_kernelILi4ENS0_11FillFunctorImEESt5arrayIPcLm1EEEEviT0_T1_
        .type           _ZN2at6native29vectorized_elementwise_kernelILi4ENS0_11FillFunctorImEESt5arrayIPcLm1EEEEviT0_T1_,@function
        .size           _ZN2at6native29vectorized_elementwise_kernelILi4ENS0_11FillFunctorImEESt5arrayIPcLm1EEEEviT0_T1_,(.L_x_7267 - _ZN2at6native29vectorized_elementwise_kernelILi4ENS0_11FillFunctorImEESt5arrayIPcLm1EEEEviT0_T1_)
        .other          _ZN2at6native29vectorized_elementwise_kernelILi4ENS0_11FillFunctorImEESt5arrayIPcLm1EEEEviT0_T1_,@"STO_CUDA_ENTRY STV_DEFAULT"
_ZN2at6native29vectorized_elementwise_kernelILi4ENS0_11FillFunctorImEESt5arrayIPcLm1EEEEviT0_T1_:
.text._ZN2at6native29vectorized_elementwise_kernelILi4ENS0_11FillFunctorImEESt5arrayIPcLm1EEEEviT0_T1_:
        /* <DEDUP_REMOVED lines=32> */
.L_x_279:
        /* <DEDUP_REMOVED lines=27> */
.L_x_282:
        /* <DEDUP_REMOVED lines=8> */
.L_x_283:
        /* <DEDUP_REMOVED lines=8> */
.L_x_284:
        /* <DEDUP_REMOVED lines=9> */
.L_x_285:
[----:B------:R-:W-:Y:S05]  /*0540*/  BSYNC B1 ;  /* 0x0000000000017941 */ /* 0x000fea0003800000 */
.L_x_281:
[----:B------:R-:W-:-:S13]  /*0550*/  ISETP.GE.AND P0, PT, R3, R2, PT ;  /* 0x000000020300720c */ /* 0x000fda0003f06270 */
[----:B012---:R-:W0:Y:S01]  /*0560*/  @!P0 LDC.64 R4, c[0x0][0x220] ;  /* 0x00008800ff048b82 */ /* 0x007e220000000a00 */
[----:B------:R-:W-:Y:S01]  /*0570*/  @!P0 IMAD.IADD R9, R0, 0x1, R3 ;  /* 0x0000000100098824 */ /* 0x000fe200078e0203 */
[----:B------:R-:W-:-:S06]  /*0580*/  @!P0 IADD3 R3, R3, 0x80, RZ ;  /* 0x0000008003038810 */ /* 0x000fcc0007ffe0ff */
[----:B------:R-:W1:Y:S01]  /*0590*/  @!P0 LDC.64 R6, c[0x0][0x218] ;  /* 0x00008600ff068b82 */ /* 0x000e620000000a00 */
[----:B0-----:R-:W-:-:S05]  /*05a0*/  @!P0 IMAD.WIDE.U32 R4, R9, 0x8, R4 ;  /* 0x0000000809048825 */ /* 0x001fca00078e0004 */
[----:B-1----:R2:W-:Y:S02]  /*05b0*/  @!P0 STG.E.64 desc[UR4][R4.64], R6 ;  /* 0x0000000604008986 */ /* 0x0025e4000c101b04 */
.L_x_286:
[----:B------:R-:W-:Y:S05]  /*05c0*/  BSYNC B0 ;  /* 0x0000000000007941 */ /* 0x000fea0003800000 */
.L_x_280:
        /* <DEDUP_REMOVED lines=9> */
.L_x_287:
        /* <DEDUP_REMOVED lines=10> */
.L_x_7267:


//--------------------- .text._ZN2at6native29vectorized_elementwise_kernelILi8ENS0_11FillFunctorImEESt5arrayIPcLm1EEEEviT0_T1_ --------------------------
	.section	.text._ZN2at6native29vectorized_elementwise_kernelILi8ENS0_11FillFunctorImEESt5arrayIPcLm1EEEEviT0_T1_,"ax",@progbits
	.align	128
        .global         _ZN2at6native29vectorized_elementwise_kernelILi8ENS0_11FillFunctorImEESt5arrayIPcLm1EEEEviT0_T1_
        .type           _ZN2at6native29vectorized_elementwise_kernelILi8ENS0_11FillFunctorImEESt5arrayIPcLm1EEEEviT0_T1_,@function
        .size           _ZN2at6native29vectorized_elementwise_kernelILi8ENS0_11FillFunctorImEESt5arrayIPcLm1EEEEviT0_T1_,(.L_x_7268 - _ZN2at6native29vectorized_elementwise_kernelILi8ENS0_11FillFunctorImEESt5arrayIPcLm1EEEEviT0_T1_)
        .other          _ZN2at6native29vectorized_elementwise_kernelILi8ENS0_11FillFunctorImEESt5arrayIPcLm1EEEEviT0_T1_,@"STO_CUDA_ENTRY STV_DEFAULT"
_ZN2at6native29vectorized_elementwise_kernelILi8ENS0_11FillFunctorImEESt5arrayIPcLm1EEEEviT0_T1_:
.text._ZN2at6native29vectorized_elementwise_kernelILi8ENS0_11FillFunctorImEESt5arrayIPcLm1EEEEviT0_T1_:
        /* <DEDUP_REMOVED lines=32> */
.L_x_288:
        /* <DEDUP_REMOVED lines=27> */
.L_x_291:
        /* <DEDUP_REMOVED lines=8> */
.L_x_292:
        /* <DEDUP_REMOVED lines=8> */
.L_x_293:
        /* <DEDUP_REMOVED lines=9> */
.L_x_294:
[----:B------:R-:W-:Y:S05]  /*0540*/  BSYNC B1 ;  /* 0x0000000000017941 */ /* 0x000fea0003800000 */
.L_x_290:
[----:B------:R-:W-:-:S13]  /*0550*/  ISETP.GE.AND P0, PT, R3, R2, PT ;  /* 0x000000020300720c */ /* 0x000fda0003f06270 */
[----:B012---:R-:W0:Y:S01]  /*0560*/  @!P0 LDC.64 R4, c[0x0][0x220] ;  /* 0x00008800ff048b82 */ /* 0x007e220000000a00 */
[----:B------:R-:W-:Y:S01]  /*0570*/  @!P0 IMAD.IADD R9, R0, 0x1, R3 ;  /* 0x0000000100098824 */ /* 0x000fe200078e0203 */
[----:B------:R-:W-:-:S06]  /*0580*/  @!P0 IADD3 R3, R3, 0x80, RZ ;  /* 0x0000008003038810 */ /* 0x000fcc0007ffe0ff */
[----:B------:R-:W1:Y:S01]  /*0590*/  @!P0 LDC.64 R6, c[0x0][0x218] ;  /* 0x00008600ff068b82 */ /* 0x000e620000000a00 */
[----:B0-----:R-:W-:-:S05]  /*05a0*/  @!P0 IMAD.WIDE.U32 R4, R9, 0x8, R4 ;  /* 0x0000000809048825 */ /* 0x001fca00078e0004 */
[----:B-1----:R2:W-:Y:S02]  /*05b0*/  @!P0 STG.E.64 desc[UR4][R4.64], R6 ;  /* 0x0000000604008986 */ /* 0x0025e4000c101b04 */
.L_x_295:
[----:B------:R-:W-:Y:S05]  /*05c0*/  BSYNC B0 ;  /* 0x0000000000007941 */ /* 0x000fea0003800000 */
.L_x_289:
        /* <DEDUP_REMOVED lines=9> */
.L_x_296:
        /* <DEDUP_REMOVED lines=10> */
.L_x_7268:


//--------------------- .text._ZN2at6native18elementwise_kernelILi128ELi4EZNS0_15gpu_kernel_implINS0_11FillFunctorIjEEEEvRNS_18TensorIteratorBaseERKT_EUliE_EEviT1_ --------------------------
	.section	.text._ZN2at6native18elementwise_kernelILi128ELi4EZNS0_15gpu_kernel_implINS0_11FillFunctorIjEEEEvRNS_18TensorIteratorBaseERKT_EUliE_EEviT1_,"ax",@progbits
	.align	128
        .global         _ZN2at6native18elementwise_kernelILi128ELi4EZNS0_15gpu_kernel_implINS0_11FillFunctorIjEEEEvRNS_18TensorIteratorBaseERKT_EUliE_EEviT1_
        .type           _ZN2at6native18elementwise_kernelILi128ELi4EZNS0_15gpu_kernel_implINS0_11FillFunctorIjEEEEvRNS_18TensorIteratorBaseERKT_EUliE_EEviT1_,@function
        .size           _ZN2at6native18elementwise_kernelILi128ELi4EZNS0_15gpu_kernel_implINS0_11FillFunctorIjEEEEvRNS_18TensorIteratorBaseERKT_EUliE_EEviT1_,(.L_x_7269 - _ZN2at6native18elementwise_kernelILi128ELi4EZNS0_15gpu_kernel_implINS0_11FillFunctorIjEEEEvRNS_18TensorIteratorBaseERKT_EUliE_EEviT1_)
        .other          _ZN2at6native18elementwise_kernelILi128ELi4EZNS0_15gpu_kernel_implINS0_11FillFunctorIjEEEEvRNS_18TensorIteratorBaseERKT_EUliE_EEviT1_,@"STO_CUDA_ENTRY STV_DEFAULT"
_ZN2at6native18elementwise_kernelILi128ELi4EZNS0_15gpu_kernel_implINS0_11FillFunctorIjEEEEvRNS_18TensorIteratorBaseERKT_EUliE_EEviT1_:
.text._ZN2at6native18elementwise_kernelILi128ELi4EZNS0_15gpu_kernel_implINS0_11FillFunctorIjEEEEvRNS_18TensorIteratorBaseERKT_EUliE_EEviT1_:
        /* <DEDUP_REMOVED lines=287> */
.L_x_299:
        /* <DEDUP_REMOVED lines=18> */
.L_x_303:
[----:B------:R-:W0:Y:S02]  /*1310*/  LDC.U8 R5, c[0x0][0x3b8] ;  /* 0x0000ee00ff057b82 */ /* 0x000e240000000000 */
[----:B0-----:R0:W-:Y:S01]  /*1320*/  STG.E.U8 desc[UR36][R2.64], R5 ;  /* 0x0000000502007986 */ /* 0x0011e2000c101124 */
[----:B------:R-:W-:Y:S05]  /*1330*/  BRA `(.L_x_305) ;  /* 0x0000000c007c7947 */ /* 0x000fea0003800000 */
.L_x_302:
[----:B------:R-:W-:-:S13]  /*1340*/  ISETP.NE.AND P0, PT, R4, 0x2, PT ;  /* 0x000000020400780c */ /* 0x000fda0003f05270 */
[----:B------:R-:W-:Y:S05]  /*1350*/  @!P0 BRA `(.L_x_306) ;  /* 0x0000000000308947 */ /* 0x000fea0003800000 */
[----:B------:R-:W-:-:S13]  /*1360*/  ISETP.NE.AND P0, PT, R4, 0x3, PT ;  /* 0x000000030400780c */ /* 0x000fda0003f05270 */
[----:B------:R-:W-:Y:S05]  /*1370*/  @!P0 BRA `(.L_x_307) ;  /* 0x00000000001c8947 */ /* 0x000fea0003800000 */
[----:B------:R-:W-:-:S13]  /*1380*/  ISETP.NE.AND P0, PT, R4, 0x4, PT ;  /* 0x000000040400780c */ /* 0x000fda0003f05270 */
[----:B------:R-:W-:Y:S05]  /*1390*/  @P0 BRA `(.L_x_304) ;  /* 0x0000000c00040947 */ /* 0x000fea0003800000 */
[----:B------:R-:W-:Y:S01]  /*13a0*/  ULDC UR4, c[0x0][0x3b8] ;  /* 0x0000ee0000047ab9 */ /* 0x000fe20000000800 */
[----:B------:R-:W-:Y:S02]  /*13b0*/  IMAD.MOV.U32 R5, RZ, RZ, RZ ;  /* 0x000000ffff057224 */ /* 0x000fe400078e00ff */
[----:B------:R-:W-:-:S05]  /*13c0*/  IMAD.U32 R4, RZ, RZ, UR4 ;  /* 0x00000004ff047e24 */ /* 0x000fca000f8e00ff */
[----:B------:R0:W-:Y:S01]  /*13d0*/  STG.E.64 desc[UR36][R2.64], R4 ;  /* 0x0000000402007986 */ /* 0x0001e2000c101b24 */
[----:B------:R-:W-:Y:S05]  /*13e0*/  BRA `(.L_x_305) ;  /* 0x0000000c00507947 */ /* 0x000fea0003800000 */
.L_x_307:
[----:B------:R-:W0:Y:S02]  /*13f0*/  LDC R5, c[0x0][0x3b8] ;  /* 0x0000ee00ff057b82 */ /* 0x000e240000000800 */
[----:B0-----:R0:W-:Y:S01]  /*1400*/  STG.E desc[UR36][R2.64], R5 ;  /* 0x0000000502007986 */ /* 0x0011e2000c101924 */
[----:B------:R-:W-:Y:S05]  /*1410*/  BRA `(.L_x_305) ;  /* 0x0000000c00447947 */ /* 0x000fea0003800000 */
.L_x_306:
[----:B------:R-:W0:Y:S02]  /*1420*/  LDC.U16 R5, c[0x0][0x3b8] ;  /* 0x0000ee00ff057b82 */ /* 0x000e240000000400 */
[----:B0-----:R0:W-:Y:S01]  /*1430*/  STG.E.U16 desc[UR36][R2.64], R5 ;  /* 0x0000000502007986 */ /* 0x0011e2000c101524 */
[----:B------:R-:W-:Y:S05]  /*1440*/  BRA `(.L_x_305) ;  /* 0x0000000c00387947 */ /* 0x000fea0003800000 */
.L_x_301:
[----:B------:R-:W-:-:S13]  /*1450*/  ISETP.GT.AND P0, PT, R4, 0x6, PT ;  /* 0x000000060400780c */ /* 0x000fda0003f04270 */
[----:B------:R-:W-:Y:S05]  /*1460*/  @P0 BRA `(.L_x_308) ;  /* 0x0000000000340947 */ /* 0x000fea0003800000 */
[----:B------:R-:W-:-:S13]  /*1470*/  ISETP.NE.AND P0, PT, R4, 0x5, PT ;  /* 0x000000050400780c */ /* 0x000fda0003f05270 */
[----:B------:R-:W-:Y:S05]  /*1480*/  @!P0 BRA `(.L_x_309) ;  /* 0x0000000000188947 */ /* 0x000fea0003800000 */
[----:B------:R-:W-:-:S13]  /*1490*/  ISETP.NE.AND P0, PT, R4, 0x6, PT ;  /* 0x000000060400780c */ /* 0x000fda0003f05270 */
[----:B------:R-:W-:Y:S05]  /*14a0*/  @P0 BRA `(.L_x_304) ;  /* 0x0000000800c00947 */ /* 0x000fea0003800000 */
[----:B------:R-:W-:Y:S02]  /*14b0*/  ULDC UR4, c[0x0][0x3b8] ;  /* 0x0000ee0000047ab9 */ /* 0x000fe40000000800 */
[----:B------:R-:W-:-:S05]  /*14c0*/  I2FP.F32.U32 R5, UR4 ;  /* 0x0000000400057c45 */ /* 0x000fca0008201000 */
[----:B------:R0:W-:Y:S01]  /*14d0*/  STG.E desc[UR36][R2.64], R5 ;  /* 0x0000000502007986 */ /* 0x0001e2000c101924 */
[----:B------:R-:W-:Y:S05]  /*14e0*/  BRA `(.L_x_305) ;  /* 0x0000000c00107947 */ /* 0x000fea0003800000 */
.L_x_309:
[----:B------:R-:W-:Y:S02]  /*14f0*/  ULDC UR4, c[0x0][0x3b8] ;  /* 0x0000ee0000047ab9 */ /* 0x000fe40000000800 */
[----:B------:R-:W-:-:S04]  /*1500*/  I2FP.F32.U32 R0, UR4 ;  /* 0x0000000400007c45 */ /* 0x000fc80008201000 */
[----:B------:R-:W-:-:S05]  /*1510*/  F2FP.F16.F32.PACK_AB R0, RZ, R0 ;  /* 0x00000000ff00723e */ /* 0x000fca00000000ff */
[----:B------:R0:W-:Y:S01]  /*1520*/  STG.E.U16 desc[UR36][R2.64], R0 ;  /* 0x0000000002007986 */ /* 0x0001e2000c101524 */
[----:B------:R-:W-:Y:S05]  /*1530*/  BRA `(.L_x_305) ;  /* 0x0000000800fc7947 */ /* 0x000fea0003800000 */
.L_x_308:
[----:B------:R-:W-:-:S13]  /*1540*/  ISETP.NE.AND P0, PT, R4, 0x7, PT ;  /* 0x000000070400780c */ /* 0x000fda0003f05270 */
[----:B------:R-:W-:Y:S05]  /*1550*/  @!P0 BRA `(.L_x_310) ;  /* 0x00000000003c8947 */ /* 0x000fea0003800000 */
[----:B------:R-:W-:-:S13]  /*1560*/  ISETP.NE.AND P0, PT, R4, 0x8, PT ;  /* 0x000000080400780c */ /* 0x000fda0003f05270 */
[----:B------:R-:W-:Y:S05]  /*1570*/  @!P0 BRA `(.L_x_311) ;  /* 0x00000000001c8947 */ /* 0x000fea0003800000 */
[----:B------:R-:W-:-:S13]  /*1580*/  ISETP.NE.AND P0, PT, R4, 0x9, PT ;  /* 0x000000090400780c */ /* 0x000fda0003f05270 */
[----:B------:R-:W-:Y:S05]  /*1590*/  @P0 BRA `(.L_x_304) ;  /* 0x0000000800840947 */ /* 0x000fea0003800000 */
[----:B------:R-:W-:Y:S01]  /*15a0*/  ULDC UR4, c[0x0][0x3b8] ;  /* 0x0000ee0000047ab9 */ /* 0x000fe20000000800 */
[----:B------:R-:W-:Y:S01]  /*15b0*/  IMAD.MOV.U32 R5, RZ, RZ, RZ ;  /* 0x000000ffff057224 */ /* 0x000fe200078e00ff */
[----:B------:R-:W-:-:S05]  /*15c0*/  I2FP.F32.U32 R4, UR4 ;  /* 0x0000000400047c45 */ /* 0x000fca0008201000 */
[----:B------:R0:W-:Y:S01]  /*15d0*/  STG.E.64 desc[UR36][R2.64], R4 ;  /* 0x0000000402007986 */ /* 0x0001e2000c101b24 */
[----:B------:R-:W-:Y:S05]  /*15e0*/  BRA `(.L_x_305) ;  /* 0x0000000800d07947 */ /* 0x000fea0003800000 */
.L_x_311:
[----:B------:R-:W-:Y:S02]  /*15f0*/  ULDC UR4, c[0x0][0x3b8] ;  /* 0x0000ee0000047ab9 */ /* 0x000fe40000000800 */
[----:B------:R-:W-:-:S04]  /*1600*/  I2FP.F32.U32 R0, UR4 ;  /* 0x0000000400007c45 */ /* 0x000fc80008201000 */
[----:B------:R-:W-:-:S04]  /*1610*/  F2FP.F16.F32.PACK_AB R5, RZ, R0 ;  /* 0x00000000ff05723e */ /* 0x000fc800000000ff */
[----:B------:R-:W-:-:S05]  /*1620*/  PRMT R5, R5, 0x5410, RZ ;  /* 0x0000541005057816 */ /* 0x000fca00000000ff */
[----:B------:R0:W-:Y:S01]  /*1630*/  STG.E desc[UR36][R2.64], R5 ;  /* 0x0000000502007986 */ /* 0x0001e2000c101924 */
[----:B------:R-:W-:Y:S05]  /*1640*/  BRA `(.L_x_305) ;  /* 0x0000000800b87947 */ /* 0x000fea0003800000 */
.L_x_310:
[----:B------:R-:W-:Y:S02]  /*1650*/  ULDC UR4, c[0x0][0x3b8] ;  /* 0x0000ee0000047ab9 */ /* 0x000fe40000000800 */
[----:B------:R-:W0:Y:S02]  /*1660*/  I2F.F64.U32 R4, UR4 ;  /* 0x0000000400047d12 */ /* 0x000e240008201800 */
[----:B0-----:R0:W-:Y:S01]  /*1670*/  STG.E.64 desc[UR36][R2.64], R4 ;  /* 0x0000000402007986 */ /* 0x0011e2000c101b24 */
[----:B------:R-:W-:Y:S05]  /*1680*/  BRA `(.L_x_305) ;  /* 0x0000000800a87947 */ /* 0x000fea0003800000 */
.L_x_300:
        /* <DEDUP_REMOVED lines=8> */
[----:B------:R-:W-:Y:S02]  /*1710*/  ULDC UR4, c[0x0][0x3b8] ;  /* 0x0000ee0000047ab9 */ /* 0x000fe40000000800 */
[----:B------:R-:W-:-:S04]  /*1720*/  ISETP.NE.AND P0, PT, RZ, UR4, PT ;  /* 0x00000004ff007c0c */ /* 0x000fc8000bf05270 */
[----:B------:R-:W-:-:S05]  /*1730*/  SEL R5, RZ, 0x1, !P0 ;  /* 0x00000001ff057807 */ /* 0x000fca0004000000 */
[----:B------:R0:W-:Y:S01]  /*1740*/  STG.E.U8 desc[UR36][R2.64], R5 ;  /* 0x0000000502007986 */ /* 0x0001e2000c101124 */
[----:B------:R-:W-:Y:S05]  /*1750*/  BRA `(.L_x_305) ;  /* 0x0000000800747947 */ /* 0x000fea0003800000 */
.L_x_314:
[----:B------:R-:W-:Y:S01]  /*1760*/  ULDC UR4, c[0x0][0x3b8] ;  /* 0x0000ee0000047ab9 */ /* 0x000fe20000000800 */
[----:B------:R-:W-:Y:S01]  /*1770*/  CS2R R6, SRZ ;  /* 0x0000000000067805 */ /* 0x000fe2000001ff00 */
[----:B------:R-:W0:Y:S04]  /*1780*/  I2F.F64.U32 R4, UR4 ;  /* 0x0000000400047d12 */ /* 0x000e280008201800 */
[----:B0-----:R0:W-:Y:S01]  /*1790*/  STG.E.128 desc[UR36][R2.64], R4 ;  /* 0x0000000402007986 */ /* 0x0011e2000c101d24 */
[----:B------:R-:W-:Y:S05]  /*17a0*/  BRA `(.L_x_305) ;  /* 0x0000000800607947 */ /* 0x000fea0003800000 */
.L_x_313:
[----:B------:R-:W-:-:S13]  /*17b0*/  ISETP.NE.AND P0, PT, R4, 0xf, PT ;  /* 0x0000000f0400780c */ /* 0x000fda0003f05270 */
[----:B------:R-:W-:Y:S05]  /*17c0*/  @!P0 BRA `(.L_x_315) ;  /* 0x0000000000ac8947 */ /* 0x000fea0003800000 */
[----:B------:R-:W-:-:S13]  /*17d0*/  ISETP.NE.AND P0, PT, R4, 0x17, PT ;  /* 0x000000170400780c */ /* 0x000fda0003f05270 */
[----:B------:R-:W-:Y:S05]  /*17e0*/  @!P0 BRA `(.L_x_316) ;  /* 0x0000000000508947 */ /* 0x000fea0003800000 */
[----:B------:R-:W-:-:S13]  /*17f0*/  ISETP.NE.AND P0, PT, R4, 0x18, PT ;  /* 0x000000180400780c */ /* 0x000fda0003f05270 */
[----:B------:R-:W-:Y:S05]  /*1800*/  @P0 BRA `(.L_x_304) ;  /* 0x0000000400e80947 */ /* 0x000fea0003800000 */
[----:B------:R-:W-:Y:S02]  /*1810*/  ULDC UR4, c[0x0][0x3b8] ;  /* 0x0000ee0000047ab9 */ /* 0x000fe40000000800 */
[----:B------:R-:W-:-:S04]  /*1820*/  I2FP.F32.U32 R7, UR4 ;  /* 0x0000000400077c45 */ /* 0x000fc80008201000 */
[C---:B------:R-:W-:Y:S02]  /*1830*/  LOP3.LUT R0, R7.reuse, 0x7fffffff, RZ, 0xc0, !PT ;  /* 0x7fffffff07007812 */ /* 0x040fe400078ec0ff */
        /* <DEDUP_REMOVED lines=12> */
.L_x_317:
[----:B------:R-:W-:-:S05]  /*1900*/  LOP3.LUT R5, R4, R5, RZ, 0xfc, !PT ;  /* 0x0000000504057212 */ /* 0x000fca00078efcff */
[----:B------:R0:W-:Y:S01]  /*1910*/  STG.E.U8 desc[UR36][R2.64], R5 ;  /* 0x0000000502007986 */ /* 0x0001e2000c101124 */
[----:B------:R-:W-:Y:S05]  /*1920*/  BRA `(.L_x_305) ;  /* 0x0000000800007947 */ /* 0x000fea0003800000 */
.L_x_316:
[----:B------:R-:W-:Y:S02]  /*1930*/  ULDC UR4, c[0x0][0x3b8] ;  /* 0x0000ee0000047ab9 */ /* 0x000fe40000000800 */
[----:B------:R-:W-:-:S04]  /*1940*/  I2FP.F32.U32 R5, UR4 ;  /* 0x0000000400057c45 */ /* 0x000fc80008201000 */
[----:B------:R-:W-:-:S04]  /*1950*/  LOP3.LUT R4, R5, 0x7fffffff, RZ, 0xc0, !PT ;  /* 0x7fffffff05047812 */ /* 0x000fc800078ec0ff */
        /* <DEDUP_REMOVED lines=10> */
.L_x_318:
[----:B------:R-:W-:Y:S01]  /*1a00*/  IMAD.MOV.U32 R0, RZ, RZ, 0x7f ;  /* 0x0000007fff007424 */ /* 0x000fe200078e00ff */
[----:B------:R-:W-:-:S04]  /*1a10*/  ISETP.GT.U32.AND P0, PT, R4, 0x7f800000, PT ;  /* 0x7f8000000400780c */ /* 0x000fc80003f04070 */
[----:B------:R-:W-:-:S09]  /*1a20*/  SEL R0, R0, 0x7c, P0 ;  /* 0x0000007c00007807 */ /* 0x000fd20000000000 */
.L_x_319:
[----:B------:R-:W-:-:S04]  /*1a30*/  LOP3.LUT R5, R5, 0x80000000, RZ, 0xc0, !PT ;  /* 0x8000000005057812 */ /* 0x000fc800078ec0ff */
[----:B------:R-:W-:-:S04]  /*1a40*/  SHF.R.U32.HI R5, RZ, 0x18, R5 ;  /* 0x00000018ff057819 */ /* 0x000fc80000011605 */
[----:B------:R-:W-:-:S05]  /*1a50*/  LOP3.LUT R5, R0, R5, RZ, 0xfc, !PT ;  /* 0x0000000500057212 */ /* 0x000fca00078efcff */
[----:B------:R0:W-:Y:S01]  /*1a60*/  STG.E.U8 desc[UR36][R2.64], R5 ;  /* 0x0000000502007986 */ /* 0x0001e2000c101124 */
[----:B------:R-:W-:Y:S05]  /*1a70*/  BRA `(.L_x_305) ;  /* 0x0000000400ac7947 */ /* 0x000fea0003800000 */
.L_x_315:
[----:B------:R-:W-:Y:S02]  /*1a80*/  ULDC UR4, c[0x0][0x3b8] ;  /* 0x0000ee0000047ab9 */ /* 0x000fe40000000800 */
[----:B------:R-:W-:-:S04]  /*1a90*/  I2FP.F32.U32 R0, UR4 ;  /* 0x0000000400007c45 */ /* 0x000fc80008201000 */
[----:B------:R-:W-:-:S05]  /*1aa0*/  F2FP.BF16.F32.PACK_AB R0, RZ, R0 ;  /* 0x00000000ff00723e */ /* 0x000fca00000010ff */
[----:B------:R0:W-:Y:S01]  /*1ab0*/  STG.E.U16 desc[UR36][R2.64], R0 ;  /* 0x0000000002007986 */ /* 0x0001e2000c101524 */
[----:B------:R-:W-:Y:S05]  /*1ac0*/  BRA `(.L_x_305) ;  /* 0x0000000400987947 */ /* 0x000fea0003800000 */
.L_x_312:
        /* <DEDUP_REMOVED lines=11> */
.L_x_322:
[----:B------:R-:W-:Y:S01]  /*1b80*/  ULDC UR4, c[0x0][0x3b8] ;  /* 0x0000ee0000047ab9 */ /* 0x000fe20000000800 */
[----:B------:R-:W-:Y:S01]  /*1b90*/  IMAD.MOV.U32 R0, RZ, RZ, 0x80 ;  /* 0x00000080ff007424 */ /* 0x000fe200078e00ff */
[----:B------:R-:W-:-:S04]  /*1ba0*/  I2FP.F32.U32 R5, UR4 ;  /* 0x0000000400057c45 */ /* 0x000fc80008201000 */
[----:B------:R-:W-:-:S04]  /*1bb0*/  LOP3.LUT R6, R5, 0x7fffffff, RZ, 0xc0, !PT ;  /* 0x7fffffff05067812 */ /* 0x000fc800078ec0ff */
        /* <DEDUP_REMOVED lines=13> */
.L_x_324:
[----:B------:R-:W-:-:S04]  /*1c90*/  LOP3.LUT R5, R5, 0x80000000, RZ, 0xc0, !PT ;  /* 0x8000000005057812 */ /* 0x000fc800078ec0ff */
[----:B------:R-:W-:-:S04]  /*1ca0*/  SHF.R.U32.HI R5, RZ, 0x18, R5 ;  /* 0x00000018ff057819 */ /* 0x000fc80000011605 */
[----:B------:R-:W-:-:S04]  /*1cb0*/  LOP3.LUT R4, R4, R5, RZ, 0xfc, !PT ;  /* 0x0000000504047212 */ /* 0x000fc800078efcff */
[----:B------:R-:W-:-:S07]  /*1cc0*/  PRMT R0, R4, 0x7610, R0 ;  /* 0x0000761004007816 */ /* 0x000fce0000000000 */
.L_x_323:
[----:B------:R4:W-:Y:S01]  /*1cd0*/  STG.E.U8 desc[UR36][R2.64], R0 ;  /* 0x0000000002007986 */ /* 0x0009e2000c101124 */
[----:B------:R-:W-:Y:S05]  /*1ce0*/  BRA `(.L_x_305) ;  /* 0x0000000400107947 */ /* 0x000fea0003800000 */
.L_x_321:
        /* <DEDUP_REMOVED lines=17> */
.L_x_326:
[----:B------:R-:W-:-:S04]  /*1e00*/  LOP3.LUT R5, R5, 0x80000000, RZ, 0xc0, !PT ;  /* 0x8000000005057812 */ /* 0x000fc800078ec0ff */
[----:B------:R-:W-:-:S04]  /*1e10*/  SHF.R.U32.HI R5, RZ, 0x18, R5 ;  /* 0x00000018ff057819 */ /* 0x000fc80000011605 */
[----:B------:R-:W-:-:S04]  /*1e20*/  LOP3.LUT R4, R4, R5, RZ, 0xfc, !PT ;  /* 0x0000000504047212 */ /* 0x000fc800078efcff */
[----:B------:R-:W-:-:S07]  /*1e30*/  PRMT R0, R4, 0x7610, R0 ;  /* 0x0000761004007816 */ /* 0x000fce0000000000 */
.L_x_325:
[----:B------:R3:W-:Y:S01]  /*1e40*/  STG.E.U8 desc[UR36][R2.64], R0 ;  /* 0x0000000002007986 */ /* 0x0007e2000c101124 */
[----:B------:R-:W-:Y:S05]  /*1e50*/  BRA `(.L_x_305) ;  /* 0x0000000000b47947 */ /* 0x000fea0003800000 */
.L_x_320:
[----:B------:R-:W-:-:S13]  /*1e60*/  ISETP.NE.AND P0, PT, R4, 0x1c, PT ;  /* 0x0000001c0400780c */ /* 0x000fda0003f05270 */
[----:B------:R-:W-:Y:S05]  /*1e70*/  @!P0 BRA `(.L_x_327) ;  /* 0x0000000000a48947 */ /* 0x000fea0003800000 */
[----:B------:R-:W-:-:S13]  /*1e80*/  ISETP.NE.AND P0, PT, R4, 0x1d, PT ;  /* 0x0000001d0400780c */ /* 0x000fda0003f05270 */
[----:B------:R-:W-:Y:S05]  /*1e90*/  @!P0 BRA `(.L_x_328) ;  /* 0x0000000000888947 */ /* 0x000fea0003800000 */
[----:B------:R-:W-:-:S13]  /*1ea0*/  ISETP.NE.AND P0, PT, R4, 0x2c, PT ;  /* 0x0000002c0400780c */ /* 0x000fda0003f05270 */
[----:B------:R-:W-:Y:S05]  /*1eb0*/  @P0 BRA `(.L_x_304) ;  /* 0x00000000003c0947 */ /* 0x000fea0003800000 */
[----:B------:R-:W-:Y:S01]  /*1ec0*/  ULDC UR4, c[0x0][0x3b8] ;  /* 0x0000ee0000047ab9 */ /* 0x000fe20000000800 */
[----:B------:R-:W-:Y:S01]  /*1ed0*/  IMAD.MOV.U32 R4, RZ, RZ, 0xff ;  /* 0x000000ffff047424 */ /* 0x000fe200078e00ff */
[----:B------:R-:W-:-:S04]  /*1ee0*/  I2FP.F32.U32 R5, UR4 ;  /* 0x0000000400057c45 */ /* 0x000fc80008201000 */
[----:B------:R-:W-:-:S04]  /*1ef0*/  SHF.R.U32.HI R6, RZ, 0x17, R5 ;  /* 0x00000017ff067819 */ /* 0x000fc80000011605 */
        /* <DEDUP_REMOVED lines=9> */
.L_x_329:
[----:B------:R2:W-:Y:S01]  /*1f90*/  STG.E.U8 desc[UR36][R2.64], R4 ;  /* 0x0000000402007986 */ /* 0x0005e2000c101124 */
[----:B------:R-:W-:Y:S05]  /*1fa0*/  BRA `(.L_x_305) ;  /* 0x0000000000607947 */ /* 0x000fea0003800000 */
.L_x_304:
        /* <DEDUP_REMOVED lines=16> */
.L_x_330:
[----:B------:R-:W-:Y:S05]  /*20b0*/  BRA `(.L_x_305) ;  /* 0x00000000001c7947 */ /* 0x000fea0003800000 */
.L_x_328:
[----:B------:R-:W-:Y:S01]  /*20c0*/  ULDC UR4, c[0x0][0x3b8] ;  /* 0x0000ee0000047ab9 */ /* 0x000fe20000000800 */
[----:B------:R-:W-:Y:S02]  /*20d0*/  IMAD.MOV.U32 R5, RZ, RZ, RZ ;  /* 0x000000ffff057224 */ /* 0x000fe400078e00ff */
[----:B------:R-:W-:-:S05]  /*20e0*/  IMAD.U32 R4, RZ, RZ, UR4 ;  /* 0x00000004ff047e24 */ /* 0x000fca000f8e00ff */
[----:B------:R1:W-:Y:S01]  /*20f0*/  STG.E.64 desc[UR36][R2.64], R4 ;  /* 0x0000000402007986 */ /* 0x0003e2000c101b24 */
[----:B------:R-:W-:Y:S05]  /*2100*/  BRA `(.L_x_305) ;  /* 0x0000000000087947 */ /* 0x000fea0003800000 */
.L_x_327:
[----:B------:R-:W0:Y:S02]  /*2110*/  LDC R5, c[0x0][0x3b8] ;  /* 0x0000ee00ff057b82 */ /* 0x000e240000000800 */
[----:B0-----:R0:W-:Y:S02]  /*2120*/  STG.E desc[UR36][R2.64], R5 ;  /* 0x0000000502007986 */ /* 0x0011e4000c101924 */
.L_x_305:
[----:B------:R-:W-:-:S05]  /*2130*/  IMAD R16, R16, 0x200, R19 ;  /* 0x0000020010107824 */ /* 0x000fca00078e0213 */
[----:B------:R-:W-:-:S07]  /*2140*/  IADD3 R17, R16, 0x80, RZ ;  /* 0x0000008010117810 */ /* 0x000fce0007ffe0ff */
.L_x_298:
[----:B------:R-:W-:Y:S05]  /*2150*/  BSYNC B6 ;  /* 0x0000000000067941 */ /* 0x000fea0003800000 */
.L_x_297:
        /* <DEDUP_REMOVED lines=281> */
.L_x_333:
        /* <DEDUP_REMOVED lines=18> */
.L_x_337:
[----:B------:R-:W0:Y:S02]  /*3410*/  LDC.U8 R5, c[0x0][0x3b8] ;  /* 0x0000ee00ff057b82 */ /* 0x000e240000000000 */
[----:B0-----:R0:W-:Y:S01]  /*3420*/  STG.E.U8 desc[UR36][R2.64], R5 ;  /* 0x0000000502007986 */ /* 0x0011e2000c101124 */
[----:B------:R-:W-:Y:S05]  /*3430*/  BRA `(.L_x_339) ;  /* 0x0000000c007c7947 */ /* 0x000fea0003800000 */
.L_x_336:
        /* <DEDUP_REMOVED lines=11> */
.L_x_341:
[----:B------:R-:W0:Y:S02]  /*34f0*/  LDC R5, c[0x0][0x3b8] ;  /* 0x0000ee00ff057b82 */ /* 0x000e240000000800 */
[----:B0-----:R0:W-:Y:S01]  /*3500*/  STG.E desc[UR36][R2.64], R5 ;  /* 0x0000000502007986 */ /* 0x0011e2000c101924 */
[----:B------:R-:W-:Y:S05]  /*3510*/  BRA `(.L_x_339) ;  /* 0x0000000c00447947 */ /* 0x000fea0003800000 */
.L_x_340:
[----:B------:R-:W0:Y:S02]  /*3520*/  LDC.U16 R5, c[0x0][0x3b8] ;  /* 0x0000ee00ff057b82 */ /* 0x000e240000000400 */
[----:B0-----:R0:W-:Y:S01]  /*3530*/  STG.E.U16 desc[UR36][R2.64], R5 ;  /* 0x0000000502007986 */ /* 0x0011e2000c101524 */
[----:B------:R-:W-:Y:S05]  /*3540*/  BRA `(.L_x_339) ;  /* 0x0000000c00387947 */ /* 0x000fea0003800000 */
.L_x_335:
        /* <DEDUP_REMOVED lines=10> */
.L_x_343:
[----:B------:R-:W-:Y:S02]  /*35f0*/  ULDC UR4, c[0x0][0x3b8] ;  /* 0x0000ee0000047ab9 */ /* 0x000fe40000000800 */
[----:B------:R-:W-:-:S04]  /*3600*/  I2FP.F32.U32 R0, UR4 ;  /* 0x0000000400007c45 */ /* 0x000fc80008201000 */
[----:B------:R-:W-:-:S05]  /*3610*/  F2FP.F16.F32.PACK_AB R0, RZ, R0 ;  /* 0x00000000ff00723e */ /* 0x000fca00000000ff */
[----:B------:R0:W-:Y:S01]  /*3620*/  STG.E.U16 desc[UR36][R2.64], R0 ;  /* 0x0000000002007986 */ /* 0x0001e2000c101524 */
[----:B------:R-:W-:Y:S05]  /*3630*/  BRA `(.L_x_339) ;  /* 0x0000000800fc7947 */ /* 0x000fea0003800000 */
.L_x_342:
        /* <DEDUP_REMOVED lines=11> */
.L_x_345:
[----:B------:R-:W-:Y:S02]  /*36f0*/  ULDC UR4, c[0x0][0x3b8] ;  /* 0x0000ee0000047ab9 */ /* 0x000fe40000000800 */
[----:B------:R-:W-:-:S04]  /*3700*/  I2FP.F32.U32 R0, UR4 ;  /* 0x0000000400007c45 */ /* 0x000fc80008201000 */
[----:B------:R-:W-:-:S04]  /*3710*/  F2FP.F16.F32.PACK_AB R0, RZ, R0 ;  /* 0x00000000ff00723e */ /* 0x000fc800000000ff */
[----:B------:R-:W-:-:S05]  /*3720*/  PRMT R0, R0, 0x5410, RZ ;  /* 0x0000541000007816 */ /* 0x000fca00000000ff */
[----:B------:R0:W-:Y:S01]  /*3730*/  STG.E desc[UR36][R2.64], R0 ;  /* 0x0000000002007986 */ /* 0x0001e2000c101924 */
[----:B------:R-:W-:Y:S05]  /*3740*/  BRA `(.L_x_339) ;  /* 0x0000000800b87947 */ /* 0x000fea0003800000 */
.L_x_344:
[----:B------:R-:W-:Y:S02]  /*3750*/  ULDC UR4, c[0x0][0x3b8] ;  /* 0x0000ee0000047ab9 */ /* 0x000fe40000000800 */
[----:B------:R-:W0:Y:S02]  /*3760*/  I2F.F64.U32 R4, UR4 ;  /* 0x0000000400047d12 */ /* 0x000e240008201800 */
[----:B0-----:R0:W-:Y:S01]  /*3770*/  STG.E.64 desc[UR36][R2.64], R4 ;  /* 0x0000000402007986 */ /* 0x0011e2000c101b24 */
[----:B------:R-:W-:Y:S05]  /*3780*/  BRA `(.L_x_339) ;  /* 0x0000000800a87947 */ /* 0x000fea0003800000 */
.L_x_334:
        /* <DEDUP_REMOVED lines=13> */
.L_x_348:
[----:B------:R-:W-:Y:S01]  /*3860*/  ULDC UR4, c[0x0][0x3b8] ;  /* 0x0000ee0000047ab9 */ /* 0x000fe20000000800 */
[----:B------:R-:W-:Y:S01]  /*3870*/  CS2R R6, SRZ ;  /* 0x0000000000067805 */ /* 0x000fe2000001ff00 */
[----:B------:R-:W0:Y:S04]  /*3880*/  I2F.F64.U32 R4, UR4 ;  /* 0x0000000400047d12 */ /* 0x000e280008201800 */
[----:B0-----:R0:W-:Y:S01]  /*3890*/  STG.E.128 desc[UR36][R2.64], R4 ;  /* 0x0000000402007986 */ /* 0x0011e2000c101d24 */
[----:B------:R-:W-:Y:S05]  /*38a0*/  BRA `(.L_x_339) ;  /* 0x0000000800607947 */ /* 0x000fea0003800000 */
.L_x_347:
        /* <DEDUP_REMOVED lines=21> */
.L_x_351:
[----:B------:R-:W-:-:S05]  /*3a00*/  LOP3.LUT R5, R0, R9, RZ, 0xfc, !PT ;  /* 0x0000000900057212 */ /* 0x000fca00078efcff */
[----:B------:R0:W-:Y:S01]  /*3a10*/  STG.E.U8 desc[UR36][R2.64], R5 ;  /* 0x0000000502007986 */ /* 0x0001e2000c101124 */
[----:B------:R-:W-:Y:S05]  /*3a20*/  BRA `(.L_x_339) ;  /* 0x0000000800007947 */ /* 0x000fea0003800000 */
.L_x_350:
        /* <DEDUP_REMOVED lines=13> */
.L_x_352:
[----:B------:R-:W-:Y:S01]  /*3b00*/  ISETP.GT.U32.AND P0, PT, R0, 0x7f800000, PT ;  /* 0x7f8000000000780c */ /* 0x000fe20003f04070 */
[----:B------:R-:W-:-:S10]  /*3b10*/  HFMA2.MMA R0, -RZ, RZ, 0, 7.569789886474609375e-06 ;  /* 0x0000007fff007435 */ /* 0x000fd400000001ff */
[----:B------:R-:W-:-:S07]  /*3b20*/  SEL R0, R0, 0x7c, P0 ;  /* 0x0000007c00007807 */ /* 0x000fce0000000000 */
.L_x_353:
[----:B------:R-:W-:-:S04]  /*3b30*/  LOP3.LUT R4, R4, 0x80000000, RZ, 0xc0, !PT ;  /* 0x8000000004047812 */ /* 0x000fc800078ec0ff */
[----:B------:R-:W-:-:S04]  /*3b40*/  SHF.R.U32.HI R5, RZ, 0x18, R4 ;  /* 0x00000018ff057819 */ /* 0x000fc80000011604 */
[----:B------:R-:W-:-:S05]  /*3b50*/  LOP3.LUT R5, R0, R5, RZ, 0xfc, !PT ;  /* 0x0000000500057212 */ /* 0x000fca00078efcff */
[----:B------:R0:W-:Y:S01]  /*3b60*/  STG.E.U8 desc[UR36][R2.64], R5 ;  /* 0x0000000502007986 */ /* 0x0001e2000c101124 */
[----:B------:R-:W-:Y:S05]  /*3b70*/  BRA `(.L_x_339) ;  /* 0x0000000400ac7947 */ /* 0x000fea0003800000 */
.L_x_349:
[----:B------:R-:W-:Y:S02]  /*3b80*/  ULDC UR4, c[0x0][0x3b8] ;  /* 0x0000ee0000047ab9 */ /* 0x000fe40000000800 */
[----:B------:R-:W-:-:S04]  /*3b90*/  I2FP.F32.U32 R0, UR4 ;  /* 0x0000000400007c45 */ /* 0x000fc80008201000 */
[----:B------:R-:W-:-:S05]  /*3ba0*/  F2FP.BF16.F32.PACK_AB R0, RZ, R0 ;  /* 0x00000000ff00723e */ /* 0x000fca00000010ff */
[----:B------:R0:W-:Y:S01]  /*3bb0*/  STG.E.U16 desc[UR36][R2.64], R0 ;  /* 0x0000000002007986 */ /* 0x0001e2000c101524 */
[----:B------:R-:W-:Y:S05]  /*3bc0*/  BRA `(.L_x_339) ;  /* 0x0000000400987947 */ /* 0x000fea0003800000 */
.L_x_346:
        /* <DEDUP_REMOVED lines=11> */
.L_x_356:
        /* <DEDUP_REMOVED lines=18> */
.L_x_358:
[----:B------:R-:W-:-:S04]  /*3da0*/  LOP3.LUT R4, R4, 0x80000000, RZ, 0xc0, !PT ;  /* 0x8000000004047812 */ /* 0x000fc800078ec0ff */
[----:B------:R-:W-:-:S04]  /*3db0*/  SHF.R.U32.HI R5, RZ, 0x18, R4 ;  /* 0x00000018ff057819 */ /* 0x000fc80000011604 */
[----:B------:R-:W-:-:S07]  /*3dc0*/  LOP3.LUT R0, R0, R5, RZ, 0xfc, !PT ;  /* 0x0000000500007212 */ /* 0x000fce00078efcff */
.L_x_357:
[----:B------:R4:W-:Y:S01]  /*3dd0*/  STG.E.U8 desc[UR36][R2.64], R0 ;  /* 0x0000000002007986 */ /* 0x0009e2000c101124 */
[----:B------:R-:W-:Y:S05]  /*3de0*/  BRA `(.L_x_339) ;  /* 0x0000000400107947 */ /* 0x000fea0003800000 */
.L_x_355:
        /* <DEDUP_REMOVED lines=18> */
.L_x_360:
[----:B------:R-:W-:-:S04]  /*3f10*/  LOP3.LUT R4, R4, 0x80000000, RZ, 0xc0, !PT ;  /* 0x8000000004047812 */ /* 0x000fc800078ec0ff */
[----:B------:R-:W-:-:S04]  /*3f20*/  SHF.R.U32.HI R5, RZ, 0x18, R4 ;  /* 0x00000018ff057819 */ /* 0x000fc80000011604 */
[----:B------:R-:W-:-:S07]  /*3f30*/  LOP3.LUT R0, R0, R5, RZ, 0xfc, !PT ;  /* 0x0000000500007212 */ /* 0x000fce00078efcff */
.L_x_359:
[----:B------:R3:W-:Y:S01]  /*3f40*/  STG.E.U8 desc[UR36][R2.64], R0 ;  /* 0x0000000002007986 */ /* 0x0007e2000c101124 */
[----:B------:R-:W-:Y:S05]  /*3f50*/  BRA `(.L_x_339) ;  /* 0x0000000000b47947 */ /* 0x000fea0003800000 */
.L_x_354:
        /* <DEDUP_REMOVED lines=19> */
.L_x_363:
[----:B------:R2:W-:Y:S01]  /*4090*/  STG.E.U8 desc[UR36][R2.64], R0 ;  /* 0x0000000002007986 */ /* 0x0005e2000c101124 */
[----:B------:R-:W-:Y:S05]  /*40a0*/  BRA `(.L_x_339) ;  /* 0x0000000000607947 */ /* 0x000fea0003800000 */
.L_x_338:
        /* <DEDUP_REMOVED lines=16> */
.L_x_364:
[----:B------:R-:W-:Y:S05]  /*41b0*/  BRA `(.L_x_339) ;  /* 0x00000000001c7947 */ /* 0x000fea0003800000 */
.L_x_362:
[----:B------:R-:W-:Y:S01]  /*41c0*/  ULDC UR4, c[0x0][0x3b8] ;  /* 0x0000ee0000047ab9 */ /* 0x000fe20000000800 */
[----:B------:R-:W-:Y:S02]  /*41d0*/  IMAD.MOV.U32 R5, RZ, RZ, RZ ;  /* 0x000000ffff057224 */ /* 0x000fe400078e00ff */
[----:B------:R-:W-:-:S05]  /*41e0*/  IMAD.U32 R4, RZ, RZ, UR4 ;  /* 0x00000004ff047e24 */ /* 0x000fca000f8e00ff */
[----:B------:R1:W-:Y:S01]  /*41f0*/  STG.E.64 desc[UR36][R2.64], R4 ;  /* 0x0000000402007986 */ /* 0x0003e2000c101b24 */
[----:B------:R-:W-:Y:S05]  /*4200*/  BRA `(.L_x_339) ;  /* 0x0000000000087947 */ /* 0x000fea0003800000 */
.L_x_361:
[----:B------:R-:W0:Y:S02]  /*4210*/  LDC R5, c[0x0][0x3b8] ;  /* 0x0000ee00ff057b82 */ /* 0x000e240000000800 */
[----:B0-----:R0:W-:Y:S02]  /*4220*/  STG.E desc[UR36][R2.64], R5 ;  /* 0x0000000502007986 */ /* 0x0011e4000c101924 */
.L_x_339:
[----:B------:R-:W-:-:S07]  /*4230*/  VIADD R17, R17, 0x80 ;  /* 0x0000008011117836 */ /* 0x000fce0000000000 */
.L_x_332:
[----:B------:R-:W-:Y:S05]  /*4240*/  BSYNC B6 ;  /* 0x0000000000067941 */ /* 0x000fea0003800000 */
.L_x_331:
        /* <DEDUP_REMOVED lines=281> */
.L_x_367:
        /* <DEDUP_REMOVED lines=18> */
.L_x_371:
[----:B------:R-:W0:Y:S02]  /*5500*/  LDC.U8 R5, c[0x0][0x3b8] ;  /* 0x0000ee00ff057b82 */ /* 0x000e240000000000 */
[----:B0-----:R1:W-:Y:S01]  /*5510*/  STG.E.U8 desc[UR36][R2.64], R5 ;  /* 0x0000000502007986 */ /* 0x0013e2000c101124 */
[----:B------:R-:W-:Y:S05]  /*5520*/  BRA `(.L_x_373) ;  /* 0x0000000c007c7947 */ /* 0x000fea0003800000 */
.L_x_370:
        /* <DEDUP_REMOVED lines=11> */
.L_x_375:
[----:B------:R-:W0:Y:S02]  /*55e0*/  LDC R5, c[0x0][0x3b8] ;  /* 0x0000ee00ff057b82 */ /* 0x000e240000000800 */
[----:B0-----:R3:W-:Y:S01]  /*55f0*/  STG.E desc[UR36][R2.64], R5 ;  /* 0x0000000502007986 */ /* 0x0017e2000c101924 */
[----:B------:R-:W-:Y:S05]  /*5600*/  BRA `(.L_x_373) ;  /* 0x0000000c00447947 */ /* 0x000fea0003800000 */
.L_x_374:
[----:B------:R-:W0:Y:S02]  /*5610*/  LDC.U16 R5, c[0x0][0x3b8] ;  /* 0x0000ee00ff057b82 */ /* 0x000e240000000400 */
[----:B0-----:R2:W-:Y:S01]  /*5620*/  STG.E.U16 desc[UR36][R2.64], R5 ;  /* 0x0000000502007986 */ /* 0x0015e2000c101524 */
[----:B------:R-:W-:Y:S05]  /*5630*/  BRA `(.L_x_373) ;  /* 0x0000000c00387947 */ /* 0x000fea0003800000 */
.L_x_369:
        /* <DEDUP_REMOVED lines=10> */
.L_x_377:
[----:B------:R-:W-:Y:S02]  /*56e0*/  ULDC UR4, c[0x0][0x3b8] ;  /* 0x0000ee0000047ab9 */ /* 0x000fe40000000800 */
[----:B------:R-:W-:-:S04]  /*56f0*/  I2FP.F32.U32 R0, UR4 ;  /* 0x0000000400007c45 */ /* 0x000fc80008201000 */
[----:B------:R-:W-:-:S05]  /*5700*/  F2FP.F16.F32.PACK_AB R0, RZ, R0 ;  /* 0x00000000ff00723e */ /* 0x000fca00000000ff */
[----:B------:R0:W-:Y:S01]  /*5710*/  STG.E.U16 desc[UR36][R2.64], R0 ;  /* 0x0000000002007986 */ /* 0x0001e2000c101524 */
[----:B------:R-:W-:Y:S05]  /*5720*/  BRA `(.L_x_373) ;  /* 0x0000000800fc7947 */ /* 0x000fea0003800000 */
.L_x_376:
        /* <DEDUP_REMOVED lines=11> */
.L_x_379:
[----:B------:R-:W-:Y:S02]  /*57e0*/  ULDC UR4, c[0x0][0x3b8] ;  /* 0x0000ee0000047ab9 */ /* 0x000fe40000000800 */
[----:B------:R-:W-:-:S04]  /*57f0*/  I2FP.F32.U32 R0, UR4 ;  /* 0x0000000400007c45 */ /* 0x000fc80008201000 */
[----:B------:R-:W-:-:S04]  /*5800*/  F2FP.F16.F32.PACK_AB R0, RZ, R0 ;  /* 0x00000000ff00723e */ /* 0x000fc800000000ff */
[----:B------:R-:W-:-:S05]  /*5810*/  PRMT R0, R0, 0x5410, RZ ;  /* 0x0000541000007816 */ /* 0x000fca00000000ff */
[----:B------:R0:W-:Y:S01]  /*5820*/  STG.E desc[UR36][R2.64], R0 ;  /* 0x0000000002007986 */ /* 0x0001e2000c101924 */
[----:B------:R-:W-:Y:S05]  /*5830*/  BRA `(.L_x_373) ;  /* 0x0000000800b87947 */ /* 0x000fea0003800000 */
.L_x_378:
[----:B------:R-:W-:Y:S02]  /*5840*/  ULDC UR4, c[0x0][0x3b8] ;  /* 0x0000ee0000047ab9 */ /* 0x000fe40000000800 */
[----:B------:R-:W0:Y:S02]  /*5850*/  I2F.F64.U32 R4, UR4 ;  /* 0x0000000400047d12 */ /* 0x000e240008201800 */
[----:B0-----:R0:W-:Y:S01]  /*5860*/  STG.E.64 desc[UR36][R2.64], R4 ;  /* 0x0000000402007986 */ /* 0x0011e2000c101b24 */
[----:B------:R-:W-:Y:S05]  /*5870*/  BRA `(.L_x_373) ;  /* 0x0000000800a87947 */ /* 0x000fea0003800000 */
.L_x_368:
        /* <DEDUP_REMOVED lines=13> */
.L_x_382:
[----:B------:R-:W-:Y:S01]  /*5950*/  ULDC UR4, c[0x0][0x3b8] ;  /* 0x0000ee0000047ab9 */ /* 0x000fe20000000800 */
[----:B------:R-:W-:Y:S01]  /*5960*/  CS2R R6, SRZ ;  /* 0x0000000000067805 */ /* 0x000fe2000001ff00 */
[----:B------:R-:W0:Y:S04]  /*5970*/  I2F.F64.U32 R4, UR4 ;  /* 0x0000000400047d12 */ /* 0x000e280008201800 */
[----:B0-----:R0:W-:Y:S01]  /*5980*/  STG.E.128 desc[UR36][R2.64], R4 ;  /* 0x0000000402007986 */ /* 0x0011e2000c101d24 */
[----:B------:R-:W-:Y:S05]  /*5990*/  BRA `(.L_x_373) ;  /* 0x0000000800607947 */ /* 0x000fea0003800000 */
.L_x_381:
        /* <DEDUP_REMOVED lines=21> */
.L_x_385:
[----:B------:R-:W-:-:S05]  /*5af0*/  LOP3.LUT R5, R0, R9, RZ, 0xfc, !PT ;  /* 0x0000000900057212 */ /* 0x000fca00078efcff */
[----:B------:R0:W-:Y:S01]  /*5b00*/  STG.E.U8 desc[UR36][R2.64], R5 ;  /* 0x0000000502007986 */ /* 0x0001e2000c101124 */
[----:B------:R-:W-:Y:S05]  /*5b10*/  BRA `(.L_x_373) ;  /* 0x0000000800007947 */ /* 0x000fea0003800000 */
.L_x_384:
        /* <DEDUP_REMOVED lines=13> */
.L_x_386:
[----:B------:R-:W-:Y:S01]  /*5bf0*/  ISETP.GT.U32.AND P0, PT, R0, 0x7f800000, PT ;  /* 0x7f8000000000780c */ /* 0x000fe20003f04070 */
[----:B------:R-:W-:-:S05]  /*5c00*/  IMAD.MOV.U32 R0, RZ, RZ, 0x7f ;  /* 0x0000007fff007424 */ /* 0x000fca00078e00ff */
[----:B------:R-:W-:-:S07]  /*5c10*/  SEL R0, R0, 0x7c, P0 ;  /* 0x0000007c00007807 */ /* 0x000fce0000000000 */
.L_x_387:
[----:B------:R-:W-:-:S04]  /*5c20*/  LOP3.LUT R4, R4, 0x80000000, RZ, 0xc0, !PT ;  /* 0x8000000004047812 */ /* 0x000fc800078ec0ff */
[----:B------:R-:W-:-:S04]  /*5c30*/  SHF.R.U32.HI R5, RZ, 0x18, R4 ;  /* 0x00000018ff057819 */ /* 0x000fc80000011604 */
[----:B------:R-:W-:-:S05]  /*5c40*/  LOP3.LUT R5, R0, R5, RZ, 0xfc, !PT ;  /* 0x0000000500057212 */ /* 0x000fca00078efcff */
[----:B------:R0:W-:Y:S01]  /*5c50*/  STG.E.U8 desc[UR36][R2.64], R5 ;  /* 0x0000000502007986 */ /* 0x0001e2000c101124 */
[----:B------:R-:W-:Y:S05]  /*5c60*/  BRA `(.L_x_373) ;  /* 0x0000000400ac7947 */ /* 0x000fea0003800000 */
.L_x_383:
[----:B------:R-:W-:Y:S02]  /*5c70*/  ULDC UR4, c[0x0][0x3b8] ;  /* 0x0000ee0000047ab9 */ /* 0x000fe40000000800 */
[----:B------:R-:W-:-:S04]  /*5c80*/  I2FP.F32.U32 R0, UR4 ;  /* 0x0000000400007c45 */ /* 0x000fc80008201000 */
[----:B------:R-:W-:-:S05]  /*5c90*/  F2FP.BF16.F32.PACK_AB R0, RZ, R0 ;  /* 0x00000000ff00723e */ /* 0x000fca00000010ff */
[----:B------:R0:W-:Y:S01]  /*5ca0*/  STG.E.U16 desc[UR36][R2.64], R0 ;  /* 0x0000000002007986 */ /* 0x0001e2000c101524 */
[----:B------:R-:W-:Y:S05]  /*5cb0*/  BRA `(.L_x_373) ;  /* 0x0000000400987947 */ /* 0x000fea0003800000 */
.L_x_380:
        /* <DEDUP_REMOVED lines=11> */
.L_x_390:
        /* <DEDUP_REMOVED lines=18> */
.L_x_392:
[----:B------:R-:W-:-:S04]  /*5e90*/  LOP3.LUT R4, R4, 0x80000000, RZ, 0xc0, !PT ;  /* 0x8000000004047812 */ /* 0x000fc800078ec0ff */
[----:B------:R-:W-:-:S04]  /*5ea0*/  SHF.R.U32.HI R5, RZ, 0x18, R4 ;  /* 0x00000018ff057819 */ /* 0x000fc80000011604 */
[----:B------:R-:W-:-:S07]  /*5eb0*/  LOP3.LUT R0, R0, R5, RZ, 0xfc, !PT ;  /* 0x0000000500007212 */ /* 0x000fce00078efcff */
.L_x_391:
[----:B------:R0:W-:Y:S01]  /*5ec0*/  STG.E.U8 desc[UR36][R2.64], R0 ;  /* 0x0000000002007986 */ /* 0x0001e2000c101124 */
[----:B------:R-:W-:Y:S05]  /*5ed0*/  BRA `(.L_x_373) ;  /* 0x0000000400107947 */ /* 0x000fea0003800000 */
.L_x_389:
        /* <DEDUP_REMOVED lines=18> */
.L_x_394:
[----:B------:R-:W-:-:S04]  /*6000*/  LOP3.LUT R4, R4, 0x80000000, RZ, 0xc0, !PT ;  /* 0x8000000004047812 */ /* 0x000fc800078ec0ff */
[----:B------:R-:W-:-:S04]  /*6010*/  SHF.R.U32.HI R5, RZ, 0x18, R4 ;  /* 0x00000018ff057819 */ /* 0x000fc80000011604 */
[----:B------:R-:W-:-:S07]  /*6020*/  LOP3.LUT R0, R0, R5, RZ, 0xfc, !PT ;  /* 0x0000000500007212 */ /* 0x000fce00078efcff */
.L_x_393:
[----:B------:R0:W-:Y:S01]  /*6030*/  STG.E.U8 desc[UR36][R2.64], R0 ;  /* 0x0000000002007986 */ /* 0x0001e2000c101124 */
[----:B------:R-:W-:Y:S05]  /*6040*/  BRA `(.L_x_373) ;  /* 0x0000000000b47947 */ /* 0x000fea0003800000 */
.L_x_388:
        /* <DEDUP_REMOVED lines=19> */
.L_x_397:
[----:B------:R0:W-:Y:S01]  /*6180*/  STG.E.U8 desc[UR36][R2.64], R0 ;  /* 0x0000000002007986 */ /* 0x0001e2000c101124 */
[----:B------:R-:W-:Y:S05]  /*6190*/  BRA `(.L_x_373) ;  /* 0x0000000000607947 */ /* 0x000fea0003800000 */
.L_x_372:
        /* <DEDUP_REMOVED lines=16> */
.L_x_398:
[----:B------:R-:W-:Y:S05]  /*62a0*/  BRA `(.L_x_373) ;  /* 0x00000000001c7947 */ /* 0x000fea0003800000 */
.L_x_396:
[----:B------:R-:W-:Y:S01]  /*62b0*/  ULDC UR4, c[0x0][0x3b8] ;  /* 0x0000ee0000047ab9 */ /* 0x000fe20000000800 */
[----:B------:R-:W-:Y:S02]  /*62c0*/  IMAD.MOV.U32 R5, RZ, RZ, RZ ;  /* 0x000000ffff057224 */ /* 0x000fe400078e00ff */
[----:B------:R-:W-:-:S05]  /*62d0*/  IMAD.U32 R4, RZ, RZ, UR4 ;  /* 0x00000004ff047e24 */ /* 0x000fca000f8e00ff */
[----:B------:R0:W-:Y:S01]  /*62e0*/  STG.E.64 desc[UR36][R2.64], R4 ;  /* 0x0000000402007986 */ /* 0x0001e2000c101b24 */
[----:B------:R-:W-:Y:S05]  /*62f0*/  BRA `(.L_x_373) ;  /* 0x0000000000087947 */ /* 0x000fea0003800000 */
.L_x_395:
[----:B------:R-:W0:Y:S02]  /*6300*/  LDC R5, c[0x0][0x3b8] ;  /* 0x0000ee00ff057b82 */ /* 0x000e240000000800 */
[----:B0-----:R0:W-:Y:S02]  /*6310*/  STG.E desc[UR36][R2.64], R5 ;  /* 0x0000000502007986 */ /* 0x0011e4000c101924 */
.L_x_373:
[----:B------:R-:W-:-:S07]  /*6320*/  VIADD R17, R17, 0x80 ;  /* 0x0000008011117836 */ /* 0x000fce0000000000 */
.L_x_366:
[----:B------:R-:W-:Y:S05]  /*6330*/  BSYNC B6 ;  /* 0x0000000000067941 */ /* 0x000fea0003800000 */
.L_x_365:
        /* <DEDUP_REMOVED lines=280> */
.L_x_399:
        /* <DEDUP_REMOVED lines=18> */
.L_x_403:
[----:B------:R-:W0:Y:S02]  /*75e0*/  LDC.U8 R5, c[0x0][0x3b8] ;  /* 0x0000ee00ff057b82 */ /* 0x000e240000000000 */
[----:B0-----:R-:W-:Y:S01]  /*75f0*/  STG.E.U8 desc[UR36][R2.64], R5 ;  /* 0x0000000502007986 */ /* 0x001fe2000c101124 */
[----:B------:R-:W-:Y:S05]  /*7600*/  EXIT ;  /* 0x000000000000794d */ /* 0x000fea0003800000 */
.L_x_402:
        /* <DEDUP_REMOVED lines=9> */
[----:B------:R-:W-:Y:S01]  /*76a0*/  STG.E.64 desc[UR36][R2.64], R4 ;  /* 0x0000000402007986 */ /* 0x000fe2000c101b24 */
[----:B------:R-:W-:Y:S05]  /*76b0*/  EXIT ;  /* 0x000000000000794d */ /* 0x000fea0003800000 */
.L_x_406:
[----:B------:R-:W0:Y:S02]  /*76c0*/  LDC R5, c[0x0][0x3b8] ;  /* 0x0000ee00ff057b82 */ /* 0x000e240000000800 */
[----:B0-----:R-:W-:Y:S01]  /*76d0*/  STG.E desc[UR36][R2.64], R5 ;  /* 0x0000000502007986 */ /* 0x001fe2000c101924 */
[----:B------:R-:W-:Y:S05]  /*76e0*/  EXIT ;  /* 0x000000000000794d */ /* 0x000fea0003800000 */
.L_x_405:
[----:B------:R-:W0:Y:S02]  /*76f0*/  LDC.U16 R5, c[0x0][0x3b8] ;  /* 0x0000ee00ff057b82 */ /* 0x000e240000000400 */
[----:B0-----:R-:W-:Y:S01]  /*7700*/  STG.E.U16 desc[UR36][R2.64], R5 ;  /* 0x0000000502007986 */ /* 0x001fe2000c101524 */
[----:B------:R-:W-:Y:S05]  /*7710*/  EXIT ;  /* 0x000000000000794d */ /* 0x000fea0003800000 */
.L_x_401:
        /* <DEDUP_REMOVED lines=8> */
[----:B------:R-:W-:Y:S01]  /*77a0*/  STG.E desc[UR36][R2.64], R5 ;  /* 0x0000000502007986 */ /* 0x000fe2000c101924 */
[----:B------:R-:W-:Y:S05]  /*77b0*/  EXIT ;  /* 0x000000000000794d */ /* 0x000fea0003800000 */
.L_x_408:
[----:B------:R-:W-:Y:S02]  /*77c0*/  ULDC UR4, c[0x0][0x3b8] ;  /* 0x0000ee0000047ab9 */ /* 0x000fe40000000800 */
[----:B------:R-:W-:-:S04]  /*77d0*/  I2FP.F32.U32 R0, UR4 ;  /* 0x0000000400007c45 */ /* 0x000fc80008201000 */
[----:B------:R-:W-:-:S05]  /*77e0*/  F2FP.F16.F32.PACK_AB R0, RZ, R0 ;  /* 0x00000000ff00723e */ /* 0x000fca00000000ff */
[----:B------:R-:W-:Y:S01]  /*77f0*/  STG.E.U16 desc[UR36][R2.64], R0 ;  /* 0x0000000002007986 */ /* 0x000fe2000c101524 */
[----:B------:R-:W-:Y:S05]  /*7800*/  EXIT ;  /* 0x000000000000794d */ /* 0x000fea0003800000 */
.L_x_407:
        /* <DEDUP_REMOVED lines=9> */
[----:B------:R-:W-:Y:S01]  /*78a0*/  STG.E.64 desc[UR36][R2.64], R4 ;  /* 0x0000000402007986 */ /* 0x000fe2000c101b24 */
[----:B------:R-:W-:Y:S05]  /*78b0*/  EXIT ;  /* 0x000000000000794d */ /* 0x000fea0003800000 */
.L_x_410:
[----:B------:R-:W-:Y:S02]  /*78c0*/  ULDC UR4, c[0x0][0x3b8] ;  /* 0x0000ee0000047ab9 */ /* 0x000fe40000000800 */
[----:B------:R-:W-:-:S04]  /*78d0*/  I2FP.F32.U32 R0, UR4 ;  /* 0x0000000400007c45 */ /* 0x000fc80008201000 */
[----:B------:R-:W-:-:S04]  /*78e0*/  F2FP.F16.F32.PACK_AB R0, RZ, R0 ;  /* 0x00000000ff00723e */ /* 0x000fc800000000ff */
[----:B------:R-:W-:-:S05]  /*78f0*/  PRMT R0, R0, 0x5410, RZ ;  /* 0x0000541000007816 */ /* 0x000fca00000000ff */
[----:B------:R-:W-:Y:S01]  /*7900*/  STG.E desc[UR36][R2.64], R0 ;  /* 0x0000000002007986 */ /* 0x000fe2000c101924 */
[----:B------:R-:W-:Y:S05]  /*7910*/  EXIT ;  /* 0x000000000000794d */ /* 0x000fea0003800000 */
.L_x_409:
[----:B------:R-:W-:Y:S02]  /*7920*/  ULDC UR4, c[0x0][0x3b8] ;  /* 0x0000ee0000047ab9 */ /* 0x000fe40000000800 */
[----:B------:R-:W0:Y:S02]  /*7930*/  I2F.F64.U32 R4, UR4 ;  /* 0x0000000400047d12 */ /* 0x000e240008201800 */
[----:B0-----:R-:W-:Y:S01]  /*7940*/  STG.E.64 desc[UR36][R2.64], R4 ;  /* 0x0000000402007986 */ /* 0x001fe2000c101b24 */
[----:B------:R-:W-:Y:S05]  /*7950*/  EXIT ;  /* 0x000000000000794d */ /* 0x000fea0003800000 */
.L_x_400:
        /* <DEDUP_REMOVED lines=11> */
[----:B------:R-:W-:Y:S01]  /*7a10*/  STG.E.U8 desc[UR36][R2.64], R5 ;  /* 0x0000000502007986 */ /* 0x000fe2000c101124 */
[----:B------:R-:W-:Y:S05]  /*7a20*/  EXIT ;  /* 0x000000000000794d */ /* 0x000fea0003800000 */
.L_x_413:
[----:B------:R-:W-:Y:S01]  /*7a30*/  ULDC UR4, c[0x0][0x3b8] ;  /* 0x0000ee0000047ab9 */ /* 0x000fe20000000800 */
[----:B------:R-:W-:Y:S01]  /*7a40*/  CS2R R6, SRZ ;  /* 0x0000000000067805 */ /* 0x000fe2000001ff00 */
[----:B------:R-:W0:Y:S04]  /*7a50*/  I2F.F64.U32 R4, UR4 ;  /* 0x0000000400047d12 */ /* 0x000e280008201800 */
[----:B0-----:R-:W-:Y:S01]  /*7a60*/  STG.E.128 desc[UR36][R2.64], R4 ;  /* 0x0000000402007986 */ /* 0x001fe2000c101d24 */
[----:B------:R-:W-:Y:S05]  /*7a70*/  EXIT ;  /* 0x000000000000794d */ /* 0x000fea0003800000 */
.L_x_412:
        /* <DEDUP_REMOVED lines=21> */
.L_x_416:
[----:B------:R-:W-:-:S05]  /*7bd0*/  LOP3.LUT R5, R0, R9, RZ, 0xfc, !PT ;  /* 0x0000000900057212 */ /* 0x000fca00078efcff */
[----:B------:R-:W-:Y:S01]  /*7be0*/  STG.E.U8 desc[UR36][R2.64], R5 ;  /* 0x0000000502007986 */ /* 0x000fe2000c101124 */
[----:B------:R-:W-:Y:S05]  /*7bf0*/  EXIT ;  /* 0x000000000000794d */ /* 0x000fea0003800000 */
.L_x_415:
        /* <DEDUP_REMOVED lines=13> */
.L_x_417:
[----:B------:R-:W-:Y:S01]  /*7cd0*/  ISETP.GT.U32.AND P0, PT, R0, 0x7f800000, PT ;  /* 0x7f8000000000780c */ /* 0x000fe20003f04070 */
[----:B------:R-:W-:-:S05]  /*7ce0*/  IMAD.MOV.U32 R0, RZ, RZ, 0x7f ;  /* 0x0000007fff007424 */ /* 0x000fca00078e00ff */
[----:B------:R-:W-:-:S07]  /*7cf0*/  SEL R0, R0, 0x7c, P0 ;  /* 0x0000007c00007807 */ /* 0x000fce0000000000 */
.L_x_418:
[----:B------:R-:W-:-:S04]  /*7d00*/  LOP3.LUT R4, R4, 0x80000000, RZ, 0xc0, !PT ;  /* 0x8000000004047812 */ /* 0x000fc800078ec0ff */
[----:B------:R-:W-:-:S04]  /*7d10*/  SHF.R.U32.HI R5, RZ, 0x18, R4 ;  /* 0x00000018ff057819 */ /* 0x000fc80000011604 */
[----:B------:R-:W-:-:S05]  /*7d20*/  LOP3.LUT R5, R0, R5, RZ, 0xfc, !PT ;  /* 0x0000000500057212 */ /* 0x000fca00078efcff */
[----:B------:R-:W-:Y:S01]  /*7d30*/  STG.E.U8 desc[UR36][R2.64], R5 ;  /* 0x0000000502007986 */ /* 0x000fe2000c101124 */
[----:B------:R-:W-:Y:S05]  /*7d40*/  EXIT ;  /* 0x000000000000794d */ /* 0x000fea0003800000 */
.L_x_414:
[----:B------:R-:W-:Y:S02]  /*7d50*/  ULDC UR4, c[0x0][0x3b8] ;  /* 0x0000ee0000047ab9 */ /* 0x000fe40000000800 */
[----:B------:R-:W-:-:S04]  /*7d60*/  I2FP.F32.U32 R0, UR4 ;  /* 0x0000000400007c45 */ /* 0x000fc80008201000 */
[----:B------:R-:W-:-:S05]  /*7d70*/  F2FP.BF16.F32.PACK_AB R0, RZ, R0 ;  /* 0x00000000ff00723e */ /* 0x000fca00000010ff */
[----:B------:R-:W-:Y:S01]  /*7d80*/  STG.E.U16 desc[UR36][R2.64], R0 ;  /* 0x0000000002007986 */ /* 0x000fe2000c101524 */
[----:B------:R-:W-:Y:S05]  /*7d90*/  EXIT ;  /* 0x000000000000794d */ /* 0x000fea0003800000 */
.L_x_411:
        /* <DEDUP_REMOVED lines=11> */
.L_x_421:
        /* <DEDUP_REMOVED lines=18> */
.L_x_423:
[----:B------:R-:W-:-:S04]  /*7f70*/  LOP3.LUT R4, R4, 0x80000000, RZ, 0xc0, !PT ;  /* 0x8000000004047812 */ /* 0x000fc800078ec0ff */
[----:B------:R-:W-:-:S04]  /*7f80*/  SHF.R.U32.HI R5, RZ, 0x18, R4 ;  /* 0x00000018ff057819 */ /* 0x000fc80000011604 */
[----:B------:R-:W-:-:S07]  /*7f90*/  LOP3.LUT R0, R0, R5, RZ, 0xfc, !PT ;  /* 0x0000000500007212 */ /* 0x000fce00078efcff */
.L_x_422:
[----:B------:R-:W-:Y:S01]  /*7fa0*/  STG.E.U8 desc[UR36][R2.64], R0 ;  /* 0x0000000002007986 */ /* 0x000fe2000c101124 */
[----:B------:R-:W-:Y:S05]  /*7fb0*/  EXIT ;  /* 0x000000000000794d */ /* 0x000fea0003800000 */
.L_x_420:
        /* <DEDUP_REMOVED lines=18> */
.L_x_425:
[----:B------:R-:W-:-:S04]  /*80e0*/  LOP3.LUT R4, R4, 0x80000000, RZ, 0xc0, !PT ;  /* 0x8000000004047812 */ /* 0x000fc800078ec0ff */
[----:B------:R-:W-:-:S04]  /*80f0*/  SHF.R.U32.HI R5, RZ, 0x18, R4 ;  /* 0x00000018ff057819 */ /* 0x000fc80000011604 */
[----:B------:R-:W-:-:S07]  /*8100*/  LOP3.LUT R0, R0, R5, RZ, 0xfc, !PT ;  /* 0x0000000500007212 */ /* 0x000fce00078efcff */
.L_x_424:
[----:B------:R-:W-:Y:S01]  /*8110*/  STG.E.U8 desc[UR36][R2.64], R0 ;  /* 0x0000000002007986 */ /* 0x000fe2000c101124 */
[----:B------:R-:W-:Y:S05]  /*8120*/  EXIT ;  /* 0x000000000000794d */ /* 0x000fea0003800000 */
.L_x_419:
        /* <DEDUP_REMOVED lines=19> */
.L_x_428:
[----:B------:R-:W-:Y:S01]  /*8260*/  STG.E.U8 desc[UR36][R2.64], R0 ;  /* 0x0000000002007986 */ /* 0x000fe2000c101124 */
[----:B------:R-:W-:Y:S05]  /*8270*/  EXIT ;  /* 0x000000000000794d */ /* 0x000fea0003800000 */
.L_x_404:
        /* <DEDUP_REMOVED lines=16> */
.L_x_429:
[----:B------:R-:W-:Y:S05]  /*8380*/  EXIT ;  /* 0x000000000000794d */ /* 0x000fea0003800000 */
.L_x_427:
[----:B------:R-:W-:Y:S01]  /*8390*/  ULDC UR4, c[0x0][0x3b8] ;  /* 0x0000ee0000047ab9 */ /* 0x000fe20000000800 */
[----:B------:R-:W-:Y:S02]  /*83a0*/  IMAD.MOV.U32 R5, RZ, RZ, RZ ;  /* 0x000000ffff057224 */ /* 0x000fe400078e00ff */
[----:B------:R-:W-:-:S05]  /*83b0*/  IMAD.U32 R4, RZ, RZ, UR4 ;  /* 0x00000004ff047e24 */ /* 0x000fca000f8e00ff */
[----:B------:R-:W-:Y:S01]  /*83c0*/  STG.E.64 desc[UR36][R2.64], R4 ;  /* 0x0000000402007986 */ /* 0x000fe2000c101b24 */
[----:B------:R-:W-:Y:S05]  /*83d0*/  EXIT ;  /* 0x000000000000794d */ /* 0x000fea0003800000 */
.L_x_426:
[----:B------:R-:W0:Y:S02]  /*83e0*/  LDC R5, c[0x0][0x3b8] ;  /* 0x0000ee00ff057b82 */ /* 0x000e240000000800 */
[----:B0-----:R-:W-:Y:S01]  /*83f0*/  STG.E desc[UR36][R2.64], R5 ;  /* 0x0000000502007986 */ /* 0x001fe2000c101924 */
[----:B------:R-:W-:Y:S05]  /*8400*/  EXIT ;  /* 0x000000000000794d */ /* 0x000fea0003800000 */
.L_x_430:
        /* <DEDUP_REMOVED lines=15> */
.L_x_7269:


//--------------------- .text._ZN2at6native27unrolled_elementwise_kernelINS0_11FillFunctorIjEESt5arrayIPcLm1EELi4E23TrivialOffsetCalculatorILi0EjES7_ILi1EjENS0_6memory12LoadWithCastILi0EEENSA_13StoreWithCastILi1EEEEEviT_T0_T2_T3_T4_T5_ --------------------------
	.section	.text._ZN2at6native27unrolled_elementwise_kernelINS0_11FillFunctorIjEESt5arrayIPcLm1EELi4E23TrivialOffsetCalculatorILi0EjES7_ILi1EjENS0_6memory12LoadWithCastILi0EEENSA_13StoreWithCastILi1EEEEEviT_T0_T2_T3_T4_T5_,"ax",@progbits
	.align	128
        .global         _ZN2at6native27unrolled_elementwise_kernelINS0_11FillFunctorIjEESt5arrayIPcLm1EELi4E23TrivialOffsetCalculatorILi0EjES7_ILi1EjENS0_6memory12LoadWithCastILi0EEENSA_13StoreWithCastILi1EEEEEviT_T0_T2_T3_T4_T5_
        .type           _ZN2at6native27unrolled_elementwise_kernelINS0_11FillFunctorIjEESt5arrayIPcLm1EELi4E23TrivialOffsetCalculatorILi0EjES7_ILi1EjENS0_6memory12LoadWithCastILi0EEENSA_13StoreWithCastILi1EEEEEviT_T0_T2_T3_T4_T5_,@function
        .size           _ZN2at6native27unrolled_elementwise_kernelINS0_11FillFunctorIjEESt5arrayIPcLm1EELi4E23TrivialOffsetCalculatorILi0EjES7_ILi1EjENS0_6memory12LoadWithCastILi0EEENSA_13StoreWithCastILi1EEEEEviT_T0_T2_T3_T4_T5_,(.L_x_7270 - _ZN2at6native27unrolled_elementwise_kernelINS0_11FillFunctorIjEESt5arrayIPcLm1EELi4E23TrivialOffsetCalculatorILi0EjES7_ILi1EjENS0_6memory12LoadWithCastILi0EEENSA_13StoreWithCastILi1EEEEEviT_T0_T2_T3_T4_T5_)
        .other          _ZN2at6native27unrolled_elementwise_kernelINS0_11FillFunctorIjEESt5arrayIPcLm1EELi4E23TrivialOffsetCalculatorILi0EjES7_ILi1EjENS0_6memory12LoadWithCastILi0EEENSA_13StoreWithCastILi1EEEEEviT_T0_T2_T3_T4_T5_,@"STO_CUDA_ENTRY STV_DEFAULT"
_ZN2at6native27unrolled_elementwise_kernelINS0_11FillFunctorIjEESt5arrayIPcLm1EELi4E23TrivialOffsetCalculatorILi0EjES7_ILi1EjENS0_6memory12LoadWithCastILi0EEENSA_13StoreWithCastILi1EEEEEviT_T0_T2_T3_T4_T5_:
.text._ZN2at6native27unrolled_elementwise_kernelINS0_11FillFunctorIjEESt5arrayIPcLm1EELi4E23TrivialOffsetCalculatorILi0EjES7_ILi1EjENS0_6memory12LoadWithCastILi0EEENSA_13StoreWithCastILi1EEEEEviT_T0_T2_T3_T4_T5_:
        /* <DEDUP_REMOVED lines=32> */
.L_x_436:
[----:B------:R-:W0:Y:S02]  /*0200*/  LDC.U8 R5, c[0x0][0x214] ;  /* 0x00008500ff057b82 */ /* 0x000e240000000000 */
[----:B0-----:R3:W-:Y:S01]  /*0210*/  STG.E.U8 desc[UR36][R2.64], R5 ;  /* 0x0000000502007986 */ /* 0x0017e2000c101124 */
[----:B------:R-:W-:Y:S05]  /*0220*/  BRA `(.L_x_432) ;  /* 0x0000000c007c7947 */ /* 0x000fea0003800000 */
.L_x_435:
        /* <DEDUP_REMOVED lines=11> */
.L_x_439:
[----:B------:R-:W0:Y:S02]  /*02e0*/  LDC R5, c[0x0][0x214] ;  /* 0x00008500ff057b82 */ /* 0x000e240000000800 */
[----:B0-----:R1:W-:Y:S01]  /*02f0*/  STG.E desc[UR36][R2.64], R5 ;  /* 0x0000000502007986 */ /* 0x0013e2000c101924 */
[----:B------:R-:W-:Y:S05]  /*0300*/  BRA `(.L_x_432) ;  /* 0x0000000c00447947 */ /* 0x000fea0003800000 */
.L_x_438:
[----:B------:R-:W0:Y:S02]  /*0310*/  LDC.U16 R5, c[0x0][0x214] ;  /* 0x00008500ff057b82 */ /* 0x000e240000000400 */
[----:B0-----:R2:W-:Y:S01]  /*0320*/  STG.E.U16 desc[UR36][R2.64], R5 ;  /* 0x0000000502007986 */ /* 0x0015e2000c101524 */
[----:B------:R-:W-:Y:S05]  /*0330*/  BRA `(.L_x_432) ;  /* 0x0000000c00387947 */ /* 0x000fea0003800000 */
.L_x_434:
        /* <DEDUP_REMOVED lines=10> */
.L_x_441:
[----:B------:R-:W-:Y:S02]  /*03e0*/  ULDC UR4, c[0x0][0x214] ;  /* 0x0000850000047ab9 */ /* 0x000fe40000000800 */
[----:B------:R-:W-:-:S04]  /*03f0*/  I2FP.F32.U32 R0, UR4 ;  /* 0x0000000400007c45 */ /* 0x000fc80008201000 */
[----:B------:R-:W-:-:S05]  /*0400*/  F2FP.F16.F32.PACK_AB R0, RZ, R0 ;  /* 0x00000000ff00723e */ /* 0x000fca00000000ff */
[----:B------:R0:W-:Y:S01]  /*0410*/  STG.E.U16 desc[UR36][R2.64], R0 ;  /* 0x0000000002007986 */ /* 0x0001e2000c101524 */
[----:B------:R-:W-:Y:S05]  /*0420*/  BRA `(.L_x_432) ;  /* 0x0000000800fc7947 */ /* 0x000fea0003800000 */
.L_x_440:
        /* <DEDUP_REMOVED lines=11> */
.L_x_443:
[----:B------:R-:W-:Y:S02]  /*04e0*/  ULDC UR4, c[0x0][0x214] ;  /* 0x0000850000047ab9 */ /* 0x000fe40000000800 */
[----:B------:R-:W-:-:S04]  /*04f0*/  I2FP.F32.U32 R0, UR4 ;  /* 0x0000000400007c45 */ /* 0x000fc80008201000 */
[----:B------:R-:W-:-:S04]  /*0500*/  F2FP.F16.F32.PACK_AB R5, RZ, R0 ;  /* 0x00000000ff05723e */ /* 0x000fc800000000ff */
[----:B------:R-:W-:-:S05]  /*0510*/  PRMT R5, R5, 0x5410, RZ ;  /* 0x0000541005057816 */ /* 0x000fca00000000ff */
[----:B------:R0:W-:Y:S01]  /*0520*/  STG.E desc[UR36][R2.64], R5 ;  /* 0x0000000502007986 */ /* 0x0001e2000c101924 */
[----:B------:R-:W-:Y:S05]  /*0530*/  BRA `(.L_x_432) ;  /* 0x0000000800b87947 */ /* 0x000fea0003800000 */
.L_x_442:
[----:B------:R-:W-:Y:S02]  /*0540*/  ULDC UR4, c[0x0][0x214] ;  /* 0x0000850000047ab9 */ /* 0x000fe40000000800 */
[----:B------:R-:W0:Y:S02]  /*0550*/  I2F.F64.U32 R4, UR4 ;  /* 0x0000000400047d12 */ /* 0x000e240008201800 */
[----:B0-----:R5:W-:Y:S01]  /*0560*/  STG.E.64 desc[UR36][R2.64], R4 ;  /* 0x0000000402007986 */ /* 0x001be2000c101b24 */
[----:B------:R-:W-:Y:S05]  /*0570*/  BRA `(.L_x_432) ;  /* 0x0000000800a87947 */ /* 0x000fea0003800000 */
.L_x_433:
        /* <DEDUP_REMOVED lines=13> */
.L_x_446:
[----:B------:R-:W-:Y:S01]  /*0650*/  ULDC UR4, c[0x0][0x214] ;  /* 0x0000850000047ab9 */ /* 0x000fe20000000800 */
[----:B------:R-:W-:Y:S01]  /*0660*/  CS2R R6, SRZ ;  /* 0x0000000000067805 */ /* 0x000fe2000001ff00 */
[----:B------:R-:W0:Y:S04]  /*0670*/  I2F.F64.U32 R4, UR4 ;  /* 0x0000000400047d12 */ /* 0x000e280008201800 */
[----:B0-----:R0:W-:Y:S01]  /*0680*/  STG.E.128 desc[UR36][R2.64], R4 ;  /* 0x0000000402007986 */ /* 0x0011e2000c101d24 */
[----:B------:R-:W-:Y:S05]  /*0690*/  BRA `(.L_x_432) ;  /* 0x0000000800607947 */ /* 0x000fea0003800000 */
.L_x_445:
        /* <DEDUP_REMOVED lines=21> */
.L_x_449:
[----:B------:R-:W-:-:S05]  /*07f0*/  LOP3.LUT R5, R4, R5, RZ, 0xfc, !PT ;  /* 0x0000000504057212 */ /* 0x000fca00078efcff */
[----:B------:R0:W-:Y:S01]  /*0800*/  STG.E.U8 desc[UR36][R2.64], R5 ;  /* 0x0000000502007986 */ /* 0x0001e2000c101124 */
[----:B------:R-:W-:Y:S05]  /*0810*/  BRA `(.L_x_432) ;  /* 0x0000000800007947 */ /* 0x000fea0003800000 */
.L_x_448:
        /* <DEDUP_REMOVED lines=13> */
.L_x_450:
[----:B------:R-:W-:Y:S01]  /*08f0*/  IMAD.MOV.U32 R0, RZ, RZ, 0x7f ;  /* 0x0000007fff007424 */ /* 0x000fe200078e00ff */
[----:B------:R-:W-:-:S04]  /*0900*/  ISETP.GT.U32.AND P0, PT, R4, 0x7f800000, PT ;  /* 0x7f8000000400780c */ /* 0x000fc80003f04070 */
[----:B------:R-:W-:-:S09]  /*0910*/  SEL R0, R0, 0x7c, P0 ;  /* 0x0000007c00007807 */ /* 0x000fd20000000000 */
.L_x_451:
[----:B------:R-:W-:-:S04]  /*0920*/  LOP3.LUT R5, R5, 0x80000000, RZ, 0xc0, !PT ;  /* 0x8000000005057812 */ /* 0x000fc800078ec0ff */
[----:B------:R-:W-:-:S04]  /*0930*/  SHF.R.U32.HI R5, RZ, 0x18, R5 ;  /* 0x00000018ff057819 */ /* 0x000fc80000011605 */
[----:B------:R-:W-:-:S05]  /*0940*/  LOP3.LUT R5, R0, R5, RZ, 0xfc, !PT ;  /* 0x0000000500057212 */ /* 0x000fca00078efcff */
[----:B------:R0:W-:Y:S01]  /*0950*/  STG.E.U8 desc[UR36][R2.64], R5 ;  /* 0x0000000502007986 */ /* 0x0001e2000c101124 */
[----:B------:R-:W-:Y:S05]  /*0960*/  BRA `(.L_x_432) ;  /* 0x0000000400ac7947 */ /* 0x000fea0003800000 */
.L_x_447:
[----:B------:R-:W-:Y:S02]  /*0970*/  ULDC UR4, c[0x0][0x214] ;  /* 0x0000850000047ab9 */ /* 0x000fe40000000800 */
[----:B------:R-:W-:-:S04]  /*0980*/  I2FP.F32.U32 R0, UR4 ;  /* 0x0000000400007c45 */ /* 0x000fc80008201000 */
[----:B------:R-:W-:-:S05]  /*0990*/  F2FP.BF16.F32.PACK_AB R0, RZ, R0 ;  /* 0x00000000ff00723e */ /* 0x000fca00000010ff */
[----:B------:R0:W-:Y:S01]  /*09a0*/  STG.E.U16 desc[UR36][R2.64], R0 ;  /* 0x0000000002007986 */ /* 0x0001e2000c101524 */
[----:B------:R-:W-:Y:S05]  /*09b0*/  BRA `(.L_x_432) ;  /* 0x0000000400987947 */ /* 0x000fea0003800000 */
.L_x_444:
        /* <DEDUP_REMOVED lines=11> */
.L_x_454:
        /* <DEDUP_REMOVED lines=17> */
.L_x_456:
[----:B------:R-:W-:-:S04]  /*0b80*/  LOP3.LUT R5, R5, 0x80000000, RZ, 0xc0, !PT ;  /* 0x8000000005057812 */ /* 0x000fc800078ec0ff */
[----:B------:R-:W-:-:S04]  /*0b90*/  SHF.R.U32.HI R5, RZ, 0x18, R5 ;  /* 0x00000018ff057819 */ /* 0x000fc80000011605 */
[----:B------:R-:W-:-:S04]  /*0ba0*/  LOP3.LUT R4, R4, R5, RZ, 0xfc, !PT ;  /* 0x0000000504047212 */ /* 0x000fc800078efcff */
[----:B------:R-:W-:-:S07]  /*0bb0*/  PRMT R0, R4, 0x7610, R0 ;  /* 0x0000761004007816 */ /* 0x000fce0000000000 */
.L_x_455:
[----:B------:R0:W-:Y:S01]  /*0bc0*/  STG.E.U8 desc[UR36][R2.64], R0 ;  /* 0x0000000002007986 */ /* 0x0001e2000c101124 */
[----:B------:R-:W-:Y:S05]  /*0bd0*/  BRA `(.L_x_432) ;  /* 0x0000000400107947 */ /* 0x000fea0003800000 */
.L_x_453:
        /* <DEDUP_REMOVED lines=17> */
.L_x_458:
[----:B------:R-:W-:-:S04]  /*0cf0*/  LOP3.LUT R5, R5, 0x80000000, RZ, 0xc0, !PT ;  /* 0x8000000005057812 */ /* 0x000fc800078ec0ff */
[----:B------:R-:W-:-:S04]  /*0d00*/  SHF.R.U32.HI R5, RZ, 0x18, R5 ;  /* 0x00000018ff057819 */ /* 0x000fc80000011605 */
[----:B------:R-:W-:-:S04]  /*0d10*/  LOP3.LUT R4, R4, R5, RZ, 0xfc, !PT ;  /* 0x0000000504047212 */ /* 0x000fc800078efcff */
[----:B------:R-:W-:-:S07]  /*0d20*/  PRMT R0, R4, 0x7610, R0 ;  /* 0x0000761004007816 */ /* 0x000fce0000000000 */
.L_x_457:
[----:B------:R0:W-:Y:S01]  /*0d30*/  STG.E.U8 desc[UR36][R2.64], R0 ;  /* 0x0000000002007986 */ /* 0x0001e2000c101124 */
[----:B------:R-:W-:Y:S05]  /*0d40*/  BRA `(.L_x_432) ;  /* 0x0000000000b47947 */ /* 0x000fea0003800000 */
.L_x_452:
        /* <DEDUP_REMOVED lines=19> */
.L_x_461:
[----:B------:R0:W-:Y:S01]  /*0e80*/  STG.E.U8 desc[UR36][R2.64], R4 ;  /* 0x0000000402007986 */ /* 0x0001e2000c101124 */
[----:B------:R-:W-:Y:S05]  /*0e90*/  BRA `(.L_x_432) ;  /* 0x0000000000607947 */ /* 0x000fea0003800000 */
.L_x_437:
        /* <DEDUP_REMOVED lines=16> */
.L_x_462:
[----:B------:R-:W-:Y:S05]  /*0fa0*/  BRA `(.L_x_432) ;  /* 0x00000000001c7947 */ /* 0x000fea0003800000 */
.L_x_460:
[----:B------:R-:W-:Y:S01]  /*0fb0*/  ULDC UR4, c[0x0][0x214] ;  /* 0x0000850000047ab9 */ /* 0x000fe20000000800 */
[----:B------:R-:W-:Y:S02]  /*0fc0*/  IMAD.MOV.U32 R5, RZ, RZ, RZ ;  /* 0x000000ffff057224 */ /* 0x000fe400078e00ff */
[----:B------:R-:W-:-:S05]  /*0fd0*/  IMAD.U32 R4, RZ, RZ, UR4 ;  /* 0x00000004ff047e24 */ /* 0x000fca000f8e00ff */
[----:B------:R0:W-:Y:S01]  /*0fe0*/  STG.E.64 desc[UR36][R2.64], R4 ;  /* 0x0000000402007986 */ /* 0x0001e2000c101b24 */
[----:B------:R-:W-:Y:S05]  /*0ff0*/  BRA `(.L_x_432) ;  /* 0x0000000000087947 */ /* 0x000fea0003800000 */
.L_x_459:
[----:B------:R-:W0:Y:S02]  /*1000*/  LDC R5, c[0x0][0x214] ;  /* 0x00008500ff057b82 */ /* 0x000e240000000800 */
[----:B0-----:R0:W-:Y:S02]  /*1010*/  STG.E desc[UR36][R2.64], R5 ;  /* 0x0000000502007986 */ /* 0x0011e4000c101924 */
.L_x_432:
[----:B------:R-:W-:Y:S05]  /*1020*/  BSYNC B6 ;  /* 0x0000000000067941 */ /* 0x000fea0003800000 */
.L_x_431:
        /* <DEDUP_REMOVED lines=24> */
.L_x_468:
[----:B------:R-:W0:Y:S02]  /*11b0*/  LDC.U8 R5, c[0x0][0x214] ;  /* 0x00008500ff057b82 */ /* 0x000e240000000000 */
[----:B0-----:R1:W-:Y:S01]  /*11c0*/  STG.E.U8 desc[UR36][R2.64], R5 ;  /* 0x0000000502007986 */ /* 0x0013e2000c101124 */
[----:B------:R-:W-:Y:S05]  /*11d0*/  BRA `(.L_x_470) ;  /* 0x0000000c007c7947 */ /* 0x000fea0003800000 */
.L_x_467:
        /* <DEDUP_REMOVED lines=11> */
.L_x_472:
[----:B------:R-:W0:Y:S02]  /*1290*/  LDC R5, c[0x0][0x214] ;  /* 0x00008500ff057b82 */ /* 0x000e240000000800 */
[----:B0-----:R3:W-:Y:S01]  /*12a0*/  STG.E desc[UR36][R2.64], R5 ;  /* 0x0000000502007986 */ /* 0x0017e2000c101924 */
[----:B------:R-:W-:Y:S05]  /*12b0*/  BRA `(.L_x_470) ;  /* 0x0000000c00447947 */ /* 0x000fea0003800000 */
.L_x_471:
[----:B------:R-:W0:Y:S02]  /*12c0*/  LDC.U16 R5, c[0x0][0x214] ;  /* 0x00008500ff057b82 */ /* 0x000e240000000400 */
[----:B0-----:R2:W-:Y:S01]  /*12d0*/  STG.E.U16 desc[UR36][R2.64], R5 ;  /* 0x0000000502007986 */ /* 0x0015e2000c101524 */
[----:B------:R-:W-:Y:S05]  /*12e0*/  BRA `(.L_x_470) ;  /* 0x0000000c00387947 */ /* 0x000fea0003800000 */
.L_x_466:
        /* <DEDUP_REMOVED lines=10> */
.L_x_474:
[----:B------:R-:W-:Y:S02]  /*1390*/  ULDC UR4, c[0x0][0x214] ;  /* 0x0000850000047ab9 */ /* 0x000fe40000000800 */
[----:B------:R-:W-:-:S04]  /*13a0*/  I2FP.F32.U32 R0, UR4 ;  /* 0x0000000400007c45 */ /* 0x000fc80008201000 */
[----:B------:R-:W-:-:S05]  /*13b0*/  F2FP.F16.F32.PACK_AB R0, RZ, R0 ;  /* 0x00000000ff00723e */ /* 0x000fca00000000ff */
[----:B------:R0:W-:Y:S01]  /*13c0*/  STG.E.U16 desc[UR36][R2.64], R0 ;  /* 0x0000000002007986 */ /* 0x0001e2000c101524 */
[----:B------:R-:W-:Y:S05]  /*13d0*/  BRA `(.L_x_470) ;  /* 0x0000000800fc7947 */ /* 0x000fea0003800000 */
.L_x_473:
        /* <DEDUP_REMOVED lines=11> */
.L_x_476:
[----:B------:R-:W-:Y:S02]  /*1490*/  ULDC UR4, c[0x0][0x214] ;  /* 0x0000850000047ab9 */ /* 0x000fe40000000800 */
[----:B------:R-:W-:-:S04]  /*14a0*/  I2FP.F32.U32 R0, UR4 ;  /* 0x0000000400007c45 */ /* 0x000fc80008201000 */
[----:B------:R-:W-:-:S04]  /*14b0*/  F2FP.F16.F32.PACK_AB R0, RZ, R0 ;  /* 0x00000000ff00723e */ /* 0x000fc800000000ff */
[----:B------:R-:W-:-:S05]  /*14c0*/  PRMT R0, R0, 0x5410, RZ ;  /* 0x0000541000007816 */ /* 0x000fca00000000ff */
[----:B------:R0:W-:Y:S01]  /*14d0*/  STG.E desc[UR36][R2.64], R0 ;  /* 0x0000000002007986 */ /* 0x0001e2000c101924 */
[----:B------:R-:W-:Y:S05]  /*14e0*/  BRA `(.L_x_470) ;  /* 0x0000000800b87947 */ /* 0x000fea0003800000 */
.L_x_475:
[----:B------:R-:W-:Y:S02]  /*14f0*/  ULDC UR4, c[0x0][0x214] ;  /* 0x0000850000047ab9 */ /* 0x000fe40000000800 */
[----:B------:R-:W0:Y:S02]  /*1500*/  I2F.F64.U32 R4, UR4 ;  /* 0x0000000400047d12 */ /* 0x000e240008201800 */
[----:B0-----:R0:W-:Y:S01]  /*1510*/  STG.E.64 desc[UR36][R2.64], R4 ;  /* 0x0000000402007986 */ /* 0x0011e2000c101b24 */
[----:B------:R-:W-:Y:S05]  /*1520*/  BRA `(.L_x_470) ;  /* 0x0000000800a87947 */ /* 0x000fea0003800000 */
.L_x_465:
        /* <DEDUP_REMOVED lines=13> */
.L_x_479:
[----:B------:R-:W-:Y:S01]  /*1600*/  ULDC UR4, c[0x0][0x214] ;  /* 0x0000850000047ab9 */ /* 0x000fe20000000800 */
[----:B------:R-:W-:Y:S01]  /*1610*/  CS2R R6, SRZ ;  /* 0x0000000000067805 */ /* 0x000fe2000001ff00 */
[----:B------:R-:W0:Y:S04]  /*1620*/  I2F.F64.U32 R4, UR4 ;  /* 0x0000000400047d12 */ /* 0x000e280008201800 */
[----:B0-----:R0:W-:Y:S01]  /*1630*/  STG.E.128 desc[UR36][R2.64], R4 ;  /* 0x0000000402007986 */ /* 0x0011e2000c101d24 */
[----:B------:R-:W-:Y:S05]  /*1640*/  BRA `(.L_x_470) ;  /* 0x0000000800607947 */ /* 0x000fea0003800000 */
.L_x_478:
        /* <DEDUP_REMOVED lines=21> */
.L_x_482:
[----:B------:R-:W-:-:S05]  /*17a0*/  LOP3.LUT R5, R0, R9, RZ, 0xfc, !PT ;  /* 0x0000000900057212 */ /* 0x000fca00078efcff */
[----:B------:R0:W-:Y:S01]  /*17b0*/  STG.E.U8 desc[UR36][R2.64], R5 ;  /* 0x0000000502007986 */ /* 0x0001e2000c101124 */
[----:B------:R-:W-:Y:S05]  /*17c0*/  BRA `(.L_x_470) ;  /* 0x0000000800007947 */ /* 0x000fea0003800000 */
.L_x_481:
        /* <DEDUP_REMOVED lines=13> */
.L_x_483:
[----:B------:R-:W-:Y:S01]  /*18a0*/  ISETP.GT.U32.AND P0, PT, R0, 0x7f800000, PT ;  /* 0x7f8000000000780c */ /* 0x000fe20003f04070 */
[----:B------:R-:W-:-:S05]  /*18b0*/  IMAD.MOV.U32 R0, RZ, RZ, 0x7f ;  /* 0x0000007fff007424 */ /* 0x000fca00078e00ff */
[----:B------:R-:W-:-:S07]  /*18c0*/  SEL R0, R0, 0x7c, P0 ;  /* 0x0000007c00007807 */ /* 0x000fce0000000000 */
.L_x_484:
[----:B------:R-:W-:-:S04]  /*18d0*/  LOP3.LUT R4, R4, 0x80000000, RZ, 0xc0, !PT ;  /* 0x8000000004047812 */ /* 0x000fc800078ec0ff */
[----:B------:R-:W-:-:S04]  /*18e0*/  SHF.R.U32.HI R5, RZ, 0x18, R4 ;  /* 0x00000018ff057819 */ /* 0x000fc80000011604 */
[----:B------:R-:W-:-:S05]  /*18f0*/  LOP3.LUT R5, R0, R5, RZ, 0xfc, !PT ;  /* 0x0000000500057212 */ /* 0x000fca00078efcff */
[----:B------:R0:W-:Y:S01]  /*1900*/  STG.E.U8 desc[UR36][R2.64], R5 ;  /* 0x0000000502007986 */ /* 0x0001e2000c101124 */
[----:B------:R-:W-:Y:S05]  /*1910*/  BRA `(.L_x_470) ;  /* 0x0000000400ac7947 */ /* 0x000fea0003800000 */
.L_x_480:
[----:B------:R-:W-:Y:S02]  /*1920*/  ULDC UR4, c[0x0][0x214] ;  /* 0x0000850000047ab9 */ /* 0x000fe40000000800 */
[----:B------:R-:W-:-:S04]  /*1930*/  I2FP.F32.U32 R0, UR4 ;  /* 0x0000000400007c45 */ /* 0x000fc80008201000 */
[----:B------:R-:W-:-:S05]  /*1940*/  F2FP.BF16.F32.PACK_AB R0, RZ, R0 ;  /* 0x00000000ff00723e */ /* 0x000fca00000010ff */
[----:B------:R0:W-:Y:S01]  /*1950*/  STG.E.U16 desc[UR36][R2.64], R0 ;  /* 0x0000000002007986 */ /* 0x0001e2000c101524 */
[----:B------:R-:W-:Y:S05]  /*1960*/  BRA `(.L_x_470) ;  /* 0x0000000400987947 */ /* 0x000fea0003800000 */
.L_x_477:
        /* <DEDUP_REMOVED lines=11> */
.L_x_487:
        /* <DEDUP_REMOVED lines=18> */
.L_x_489:
[----:B------:R-:W-:-:S04]  /*1b40*/  LOP3.LUT R4, R4, 0x80000000, RZ, 0xc0, !PT ;  /* 0x8000000004047812 */ /* 0x000fc800078ec0ff */
[----:B------:R-:W-:-:S04]  /*1b50*/  SHF.R.U32.HI R5, RZ, 0x18, R4 ;  /* 0x00000018ff057819 */ /* 0x000fc80000011604 */
[----:B------:R-:W-:-:S07]  /*1b60*/  LOP3.LUT R0, R0, R5, RZ, 0xfc, !PT ;  /* 0x0000000500007212 */ /* 0x000fce00078efcff */
.L_x_488:
[----:B------:R0:W-:Y:S01]  /*1b70*/  STG.E.U8 desc[UR36][R2.64], R0 ;  /* 0x0000000002007986 */ /* 0x0001e2000c101124 */
[----:B------:R-:W-:Y:S05]  /*1b80*/  BRA `(.L_x_470) ;  /* 0x0000000400107947 */ /* 0x000fea0003800000 */
.L_x_486:
        /* <DEDUP_REMOVED lines=18> */
.L_x_491:
[----:B------:R-:W-:-:S04]  /*1cb0*/  LOP3.LUT R4, R4, 0x80000000, RZ, 0xc0, !PT ;  /* 0x8000000004047812 */ /* 0x000fc800078ec0ff */
[----:B------:R-:W-:-:S04]  /*1cc0*/  SHF.R.U32.HI R5, RZ, 0x18, R4 ;  /* 0x00000018ff057819 */ /* 0x000fc80000011604 */
[----:B------:R-:W-:-:S07]  /*1cd0*/  LOP3.LUT R0, R0, R5, RZ, 0xfc, !PT ;  /* 0x0000000500007212 */ /* 0x000fce00078efcff */
.L_x_490:
[----:B------:R0:W-:Y:S01]  /*1ce0*/  STG.E.U8 desc[UR36][R2.64], R0 ;  /* 0x0000000002007986 */ /* 0x0001e2000c101124 */
[----:B------:R-:W-:Y:S05]  /*1cf0*/  BRA `(.L_x_470) ;  /* 0x0000000000b47947 */ /* 0x000fea0003800000 */
.L_x_485:
        /* <DEDUP_REMOVED lines=19> */
.L_x_494:
[----:B------:R0:W-:Y:S01]  /*1e30*/  STG.E.U8 desc[UR36][R2.64], R0 ;  /* 0x0000000002007986 */ /* 0x0001e2000c101124 */
[----:B------:R-:W-:Y:S05]  /*1e40*/  BRA `(.L_x_470) ;  /* 0x0000000000607947 */ /* 0x000fea0003800000 */
.L_x_469:
        /* <DEDUP_REMOVED lines=16> */
.L_x_495:
[----:B------:R-:W-:Y:S05]  /*1f50*/  BRA `(.L_x_470) ;  /* 0x00000000001c7947 */ /* 0x000fea0003800000 */
.L_x_493:
[----:B------:R-:W-:Y:S01]  /*1f60*/  ULDC UR4, c[0x0][0x214] ;  /* 0x0000850000047ab9 */ /* 0x000fe20000000800 */
[----:B------:R-:W-:Y:S02]  /*1f70*/  IMAD.MOV.U32 R5, RZ, RZ, RZ ;  /* 0x000000ffff057224 */ /* 0x000fe400078e00ff */
[----:B------:R-:W-:-:S05]  /*1f80*/  IMAD.U32 R4, RZ, RZ, UR4 ;  /* 0x00000004ff047e24 */ /* 0x000fca000f8e00ff */
[----:B------:R0:W-:Y:S01]  /*1f90*/  STG.E.64 desc[UR36][R2.64], R4 ;  /* 0x0000000402007986 */ /* 0x0001e2000c101b24 */
[----:B------:R-:W-:Y:S05]  /*1fa0*/  BRA `(.L_x_470) ;  /* 0x0000000000087947 */ /* 0x000fea0003800000 */
.L_x_492:
[----:B------:R-:W0:Y:S02]  /*1fb0*/  LDC R5, c[0x0][0x214] ;  /* 0x00008500ff057b82 */ /* 0x000e240000000800 */
[----:B0-----:R0:W-:Y:S02]  /*1fc0*/  STG.E desc[UR36][R2.64], R5 ;  /* 0x0000000502007986 */ /* 0x0011e4000c101924 */
.L_x_470:
        /* <DEDUP_REMOVED lines=24> */
.L_x_499:
[----:B------:R-:W0:Y:S02]  /*2150*/  LDC.U8 R5, c[0x0][0x214] ;  /* 0x00008500ff057b82 */ /* 0x000e240000000000 */
[----:B0-----:R0:W-:Y:S01]  /*2160*/  STG.E.U8 desc[UR36][R2.64], R5 ;  /* 0x0000000502007986 */ /* 0x0011e2000c101124 */
[----:B------:R-:W-:Y:S05]  /*2170*/  BRA `(.L_x_501) ;  /* 0x0000000c007c7947 */ /* 0x000fea0003800000 */
.L_x_498:
        /* <DEDUP_REMOVED lines=11> */
.L_x_503:
[----:B------:R-:W0:Y:S02]  /*2230*/  LDC R5, c[0x0][0x214] ;  /* 0x00008500ff057b82 */ /* 0x000e240000000800 */
[----:B0-----:R0:W-:Y:S01]  /*2240*/  STG.E desc[UR36][R2.64], R5 ;  /* 0x0000000502007986 */ /* 0x0011e2000c101924 */
[----:B------:R-:W-:Y:S05]  /*2250*/  BRA `(.L_x_501) ;  /* 0x0000000c00447947 */ /* 0x000fea0003800000 */
.L_x_502:
[----:B------:R-:W0:Y:S02]  /*2260*/  LDC.U16 R5, c[0x0][0x214] ;  /* 0x00008500ff057b82 */ /* 0x000e240000000400 */
[----:B0-----:R0:W-:Y:S01]  /*2270*/  STG.E.U16 desc[UR36][R2.64], R5 ;  /* 0x0000000502007986 */ /* 0x0011e2000c101524 */
[----:B------:R-:W-:Y:S05]  /*2280*/  BRA `(.L_x_501) ;  /* 0x0000000c00387947 */ /* 0x000fea0003800000 */
.L_x_497:
        /* <DEDUP_REMOVED lines=10> */
.L_x_505:
[----:B------:R-:W-:Y:S02]  /*2330*/  ULDC UR4, c[0x0][0x214] ;  /* 0x0000850000047ab9 */ /* 0x000fe40000000800 */
[----:B------:R-:W-:-:S04]  /*2340*/  I2FP.F32.U32 R0, UR4 ;  /* 0x0000000400007c45 */ /* 0x000fc80008201000 */
[----:B------:R-:W-:-:S05]  /*2350*/  F2FP.F16.F32.PACK_AB R0, RZ, R0 ;  /* 0x00000000ff00723e */ /* 0x000fca00000000ff */
[----:B------:R0:W-:Y:S01]  /*2360*/  STG.E.U16 desc[UR36][R2.64], R0 ;  /* 0x0000000002007986 */ /* 0x0001e2000c101524 */
[----:B------:R-:W-:Y:S05]  /*2370*/  BRA `(.L_x_501) ;  /* 0x0000000800fc7947 */ /* 0x000fea0003800000 */
.L_x_504:
        /* <DEDUP_REMOVED lines=11> */
.L_x_507:
[----:B------:R-:W-:Y:S02]  /*2430*/  ULDC UR4, c[0x0][0x214] ;  /* 0x0000850000047ab9 */ /* 0x000fe40000000800 */
[----:B------:R-:W-:-:S04]  /*2440*/  I2FP.F32.U32 R0, UR4 ;  /* 0x0000000400007c45 */ /* 0x000fc80008201000 */
[----:B------:R-:W-:-:S04]  /*2450*/  F2FP.F16.F32.PACK_AB R0, RZ, R0 ;  /* 0x00000000ff00723e */ /* 0x000fc800000000ff */
[----:B------:R-:W-:-:S05]  /*2460*/  PRMT R0, R0, 0x5410, RZ ;  /* 0x0000541000007816 */ /* 0x000fca00000000ff */
[----:B------:R0:W-:Y:S01]  /*2470*/  STG.E desc[UR36][R2.64], R0 ;  /* 0x0000000002007986 */ /* 0x0001e2000c101924 */
[----:B------:R-:W-:Y:S05]  /*2480*/  BRA `(.L_x_501) ;  /* 0x0000000800b87947 */ /* 0x000fea0003800000 */
.L_x_506:
[----:B------:R-:W-:Y:S02]  /*2490*/  ULDC UR4, c[0x0][0x214] ;  /* 0x0000850000047ab9 */ /* 0x000fe40000000800 */
[----:B------:R-:W0:Y:S02]  /*24a0*/  I2F.F64.U32 R4, UR4 ;  /* 0x0000000400047d12 */ /* 0x000e240008201800 */
[----:B0-----:R0:W-:Y:S01]  /*24b0*/  STG.E.64 desc[UR36][R2.64], R4 ;  /* 0x0000000402007986 */ /* 0x0011e2000c101b24 */
[----:B------:R-:W-:Y:S05]  /*24c0*/  BRA `(.L_x_501) ;  /* 0x0000000800a87947 */ /* 0x000fea0003800000 */
.L_x_496:
        /* <DEDUP_REMOVED lines=13> */
.L_x_510:
[----:B------:R-:W-:Y:S01]  /*25a0*/  ULDC UR4, c[0x0][0x214] ;  /* 0x0000850000047ab9 */ /* 0x000fe20000000800 */
[----:B------:R-:W-:Y:S01]  /*25b0*/  CS2R R6, SRZ ;  /* 0x0000000000067805 */ /* 0x000fe2000001ff00 */
[----:B------:R-:W0:Y:S04]  /*25c0*/  I2F.F64.U32 R4, UR4 ;  /* 0x0000000400047d12 */ /* 0x000e280008201800 */
[----:B0-----:R0:W-:Y:S01]  /*25d0*/  STG.E.128 desc[UR36][R2.64], R4 ;  /* 0x0000000402007986 */ /* 0x0011e2000c101d24 */
[----:B------:R-:W-:Y:S05]  /*25e0*/  BRA `(.L_x_501) ;  /* 0x0000000800607947 */ /* 0x000fea0003800000 */
.L_x_509:
        /* <DEDUP_REMOVED lines=21> */
.L_x_513:
[----:B------:R-:W-:-:S05]  /*2740*/  LOP3.LUT R5, R0, R9, RZ, 0xfc, !PT ;  /* 0x0000000900057212 */ /* 0x000fca00078efcff */
[----:B------:R0:W-:Y:S01]  /*2750*/  STG.E.U8 desc[UR36][R2.64], R5 ;  /* 0x0000000502007986 */ /* 0x0001e2000c101124 */
[----:B------:R-:W-:Y:S05]  /*2760*/  BRA `(.L_x_501) ;  /* 0x0000000800007947 */ /* 0x000fea0003800000 */
.L_x_512:
        /* <DEDUP_REMOVED lines=13> */
.L_x_514:
[----:B------:R-:W-:Y:S01]  /*2840*/  ISETP.GT.U32.AND P0, PT, R0, 0x7f800000, PT ;  /* 0x7f8000000000780c */ /* 0x000fe20003f04070 */
[----:B------:R-:W-:-:S05]  /*2850*/  IMAD.MOV.U32 R0, RZ, RZ, 0x7f ;  /* 0x0000007fff007424 */ /* 0x000fca00078e00ff */
[----:B------:R-:W-:-:S07]  /*2860*/  SEL R0, R0, 0x7c, P0 ;  /* 0x0000007c00007807 */ /* 0x000fce0000000000 */
.L_x_515:
[----:B------:R-:W-:-:S04]  /*2870*/  LOP3.LUT R4, R4, 0x80000000, RZ, 0xc0, !PT ;  /* 0x8000000004047812 */ /* 0x000fc800078ec0ff */
[----:B------:R-:W-:-:S04]  /*2880*/  SHF.R.U32.HI R5, RZ, 0x18, R4 ;  /* 0x00000018ff057819 */ /* 0x000fc80000011604 */
[----:B------:R-:W-:-:S05]  /*2890*/  LOP3.LUT R5, R0, R5, RZ, 0xfc, !PT ;  /* 0x0000000500057212 */ /* 0x000fca00078efcff */
[----:B------:R0:W-:Y:S01]  /*28a0*/  STG.E.U8 desc[UR36][R2.64], R5 ;  /* 0x0000000502007986 */ /* 0x0001e2000c101124 */
[----:B------:R-:W-:Y:S05]  /*28b0*/  BRA `(.L_x_501) ;  /* 0x0000000400ac7947 */ /* 0x000fea0003800000 */
.L_x_511:
[----:B------:R-:W-:Y:S02]  /*28c0*/  ULDC UR4, c[0x0][0x214] ;  /* 0x0000850000047ab9 */ /* 0x000fe40000000800 */
[----:B------:R-:W-:-:S04]  /*28d0*/  I2FP.F32.U32 R0, UR4 ;  /* 0x0000000400007c45 */ /* 0x000fc80008201000 */
[----:B------:R-:W-:-:S05]  /*28e0*/  F2FP.BF16.F32.PACK_AB R0, RZ, R0 ;  /* 0x00000000ff00723e */ /* 0x000fca00000010ff */
[----:B------:R0:W-:Y:S01]  /*28f0*/  STG.E.U16 desc[UR36][R2.64], R0 ;  /* 0x0000000002007986 */ /* 0x0001e2000c101524 */
[----:B------:R-:W-:Y:S05]  /*2900*/  BRA `(.L_x_501) ;  /* 0x0000000400987947 */ /* 0x000fea0003800000 */
.L_x_508:
        /* <DEDUP_REMOVED lines=11> */
.L_x_518:
        /* <DEDUP_REMOVED lines=18> */
.L_x_520:
[----:B------:R-:W-:-:S04]  /*2ae0*/  LOP3.LUT R4, R4, 0x80000000, RZ, 0xc0, !PT ;  /* 0x8000000004047812 */ /* 0x000fc800078ec0ff */
[----:B------:R-:W-:-:S04]  /*2af0*/  SHF.R.U32.HI R5, RZ, 0x18, R4 ;  /* 0x00000018ff057819 */ /* 0x000fc80000011604 */
[----:B------:R-:W-:-:S07]  /*2b00*/  LOP3.LUT R0, R0, R5, RZ, 0xfc, !PT ;  /* 0x0000000500007212 */ /* 0x000fce00078efcff */
.L_x_519:
[----:B------:R5:W-:Y:S01]  /*2b10*/  STG.E.U8 desc[UR36][R2.64], R0 ;  /* 0x0000000002007986 */ /* 0x000be2000c101124 */
[----:B------:R-:W-:Y:S05]  /*2b20*/  BRA `(.L_x_501) ;  /* 0x0000000400107947 */ /* 0x000fea0003800000 */
.L_x_517:
        /* <DEDUP_REMOVED lines=18> */
.L_x_522:
[----:B------:R-:W-:-:S04]  /*2c50*/  LOP3.LUT R4, R4, 0x80000000, RZ, 0xc0, !PT ;  /* 0x8000000004047812 */ /* 0x000fc800078ec0ff */
[----:B------:R-:W-:-:S04]  /*2c60*/  SHF.R.U32.HI R5, RZ, 0x18, R4 ;  /* 0x00000018ff057819 */ /* 0x000fc80000011604 */
[----:B------:R-:W-:-:S07]  /*2c70*/  LOP3.LUT R0, R0, R5, RZ, 0xfc, !PT ;  /* 0x0000000500007212 */ /* 0x000fce00078efcff */
.L_x_521:
[----:B------:R3:W-:Y:S01]  /*2c80*/  STG.E.U8 desc[UR36][R2.64], R0 ;  /* 0x0000000002007986 */ /* 0x0007e2000c101124 */
[----:B------:R-:W-:Y:S05]  /*2c90*/  BRA `(.L_x_501) ;  /* 0x0000000000b47947 */ /* 0x000fea0003800000 */
.L_x_516:
        /* <DEDUP_REMOVED lines=19> */
.L_x_525:
[----:B------:R2:W-:Y:S01]  /*2dd0*/  STG.E.U8 desc[UR36][R2.64], R0 ;  /* 0x0000000002007986 */ /* 0x0005e2000c101124 */
[----:B------:R-:W-:Y:S05]  /*2de0*/  BRA `(.L_x_501) ;  /* 0x0000000000607947 */ /* 0x000fea0003800000 */
.L_x_500:
        /* <DEDUP_REMOVED lines=16> */
.L_x_526:
[----:B------:R-:W-:Y:S05]  /*2ef0*/  BRA `(.L_x_501) ;  /* 0x00000000001c7947 */ /* 0x000fea0003800000 */
.L_x_524:
[----:B------:R-:W-:Y:S01]  /*2f00*/  ULDC UR4, c[0x0][0x214] ;  /* 0x0000850000047ab9 */ /* 0x000fe20000000800 */
[----:B------:R-:W-:Y:S02]  /*2f10*/  IMAD.MOV.U32 R5, RZ, RZ, RZ ;  /* 0x000000ffff057224 */ /* 0x000fe400078e00ff */
[----:B------:R-:W-:-:S05]  /*2f20*/  IMAD.U32 R4, RZ, RZ, UR4 ;  /* 0x00000004ff047e24 */ /* 0x000fca000f8e00ff */
[----:B------:R1:W-:Y:S01]  /*2f30*/  STG.E.64 desc[UR36][R2.64], R4 ;  /* 0x0000000402007986 */ /* 0x0003e2000c101b24 */
[----:B------:R-:W-:Y:S05]  /*2f40*/  BRA `(.L_x_501) ;  /* 0x0000000000087947 */ /* 0x000fea0003800000 */
.L_x_523:
[----:B------:R-:W0:Y:S02]  /*2f50*/  LDC R5, c[0x0][0x214] ;  /* 0x00008500ff057b82 */ /* 0x000e240000000800 */
[----:B0-----:R0:W-:Y:S02]  /*2f60*/  STG.E desc[UR36][R2.64], R5 ;  /* 0x0000000502007986 */ /* 0x0011e4000c101924 */
.L_x_501:
[----:B------:R-:W-:-:S07]  /*2f70*/  VIADD R19, R19, 0x80 ;  /* 0x0000008013137836 */ /* 0x000fce0000000000 */
.L_x_464:
[----:B------:R-:W-:Y:S05]  /*2f80*/  BSYNC B6 ;  /* 0x0000000000067941 */ /* 0x000fea0003800000 */
.L_x_463:
        /* <DEDUP_REMOVED lines=22> */
.L_x_530:
[----:B------:R-:W0:Y:S02]  /*30f0*/  LDC.U8 R5, c[0x0][0x214] ;  /* 0x00008500ff057b82 */ /* 0x000e240000000000 */
[----:B0-----:R-:W-:Y:S01]  /*3100*/  STG.E.U8 desc[UR36][R2.64], R5 ;  /* 0x0000000502007986 */ /* 0x001fe2000c101124 */
[----:B------:R-:W-:Y:S05]  /*3110*/  EXIT ;  /* 0x000000000000794d */ /* 0x000fea0003800000 */
.L_x_529:
        /* <DEDUP_REMOVED lines=11> */
.L_x_533:
[----:B------:R-:W0:Y:S02]  /*31d0*/  LDC R5, c[0x0][0x214] ;  /* 0x00008500ff057b82 */ /* 0x000e240000000800 */
[----:B0-----:R-:W-:Y:S01]  /*31e0*/  STG.E desc[UR36][R2.64], R5 ;  /* 0x0000000502007986 */ /* 0x001fe2000c101924 */
[----:B------:R-:W-:Y:S05]  /*31f0*/  EXIT ;  /* 0x000000000000794d */ /* 0x000fea0003800000 */
.L_x_532:
[----:B------:R-:W0:Y:S02]  /*3200*/  LDC.U16 R5, c[0x0][0x214] ;  /* 0x00008500ff057b82 */ /* 0x000e240000000400 */
[----:B0-----:R-:W-:Y:S01]  /*3210*/  STG.E.U16 desc[UR36][R2.64], R5 ;  /* 0x0000000502007986 */ /* 0x001fe2000c101524 */
[----:B------:R-:W-:Y:S05]  /*3220*/  EXIT ;  /* 0x000000000000794d */ /* 0x000fea0003800000 */
.L_x_528:
        /* <DEDUP_REMOVED lines=10> */
.L_x_535:
[----:B------:R-:W-:Y:S02]  /*32d0*/  ULDC UR4, c[0x0][0x214] ;  /* 0x0000850000047ab9 */ /* 0x000fe40000000800 */
[----:B------:R-:W-:-:S04]  /*32e0*/  I2FP.F32.U32 R0, UR4 ;  /* 0x0000000400007c45 */ /* 0x000fc80008201000 */
[----:B------:R-:W-:-:S05]  /*32f0*/  F2FP.F16.F32.PACK_AB R0, RZ, R0 ;  /* 0x00000000ff00723e */ /* 0x000fca00000000ff */
[----:B------:R-:W-:Y:S01]  /*3300*/  STG.E.U16 desc[UR36][R2.64], R0 ;  /* 0x0000000002007986 */ /* 0x000fe2000c101524 */
[----:B------:R-:W-:Y:S05]  /*3310*/  EXIT ;  /* 0x000000000000794d */ /* 0x000fea0003800000 */
.L_x_534:
        /* <DEDUP_REMOVED lines=11> */
.L_x_537:
[----:B------:R-:W-:Y:S02]  /*33d0*/  ULDC UR4, c[0x0][0x214] ;  /* 0x0000850000047ab9 */ /* 0x000fe40000000800 */
[----:B------:R-:W-:-:S04]  /*33e0*/  I2FP.F32.U32 R0, UR4 ;  /* 0x0000000400007c45 */ /* 0x000fc80008201000 */
[----:B------:R-:W-:-:S04]  /*33f0*/  F2FP.F16.F32.PACK_AB R0, RZ, R0 ;  /* 0x00000000ff00723e */ /* 0x000fc800000000ff */
[----:B------:R-:W-:-:S05]  /*3400*/  PRMT R0, R0, 0x5410, RZ ;  /* 0x0000541000007816 */ /* 0x000fca00000000ff */
[----:B------:R-:W-:Y:S01]  /*3410*/  STG.E desc[UR36][R2.64], R0 ;  /* 0x0000000002007986 */ /* 0x000fe2000c101924 */
[----:B------:R-:W-:Y:S05]  /*3420*/  EXIT ;  /* 0x000000000000794d */ /* 0x000fea0003800000 */
.L_x_536:
[----:B------:R-:W-:Y:S02]  /*3430*/  ULDC UR4, c[0x0][0x214] ;  /* 0x0000850000047ab9 */ /* 0x000fe40000000800 */
[----:B------:R-:W0:Y:S02]  /*3440*/  I2F.F64.U32 R4, UR4 ;  /* 0x0000000400047d12 */ /* 0x000e240008201800 */
[----:B0-----:R-:W-:Y:S01]  /*3450*/  STG.E.64 desc[UR36][R2.64], R4 ;  /* 0x0000000402007986 */ /* 0x001fe2000c101b24 */
[----:B------:R-:W-:Y:S05]  /*3460*/  EXIT ;  /* 0x000000000000794d */ /* 0x000fea0003800000 */
.L_x_527:
        /* <DEDUP_REMOVED lines=13> */
.L_x_540:
[----:B------:R-:W-:Y:S01]  /*3540*/  ULDC UR4, c[0x0][0x214] ;  /* 0x0000850000047ab9 */ /* 0x000fe20000000800 */
[----:B------:R-:W-:Y:S01]  /*3550*/  CS2R R6, SRZ ;  /* 0x0000000000067805 */ /* 0x000fe2000001ff00 */
[----:B------:R-:W0:Y:S04]  /*3560*/  I2F.F64.U32 R4, UR4 ;  /* 0x0000000400047d12 */ /* 0x000e280008201800 */
[----:B0-----:R-:W-:Y:S01]  /*3570*/  STG.E.128 desc[UR36][R2.64], R4 ;  /* 0x0000000402007986 */ /* 0x001fe2000c101d24 */
[----:B------:R-:W-:Y:S05]  /*3580*/  EXIT ;  /* 0x000000000000794d */ /* 0x000fea0003800000 */
.L_x_539:
        /* <DEDUP_REMOVED lines=21> */
.L_x_543:
[----:B------:R-:W-:-:S05]  /*36e0*/  LOP3.LUT R5, R0, R9, RZ, 0xfc, !PT ;  /* 0x0000000900057212 */ /* 0x000fca00078efcff */
[----:B------:R-:W-:Y:S01]  /*36f0*/  STG.E.U8 desc[UR36][R2.64], R5 ;  /* 0x0000000502007986 */ /* 0x000fe2000c101124 */
[----:B------:R-:W-:Y:S05]  /*3700*/  EXIT ;  /* 0x000000000000794d */ /* 0x000fea0003800000 */
.L_x_542:
        /* <DEDUP_REMOVED lines=13> */
.L_x_544:
[----:B------:R-:W-:Y:S01]  /*37e0*/  ISETP.GT.U32.AND P0, PT, R0, 0x7f800000, PT ;  /* 0x7f8000000000780c */ /* 0x000fe20003f04070 */
[----:B------:R-:W-:-:S05]  /*37f0*/  IMAD.MOV.U32 R0, RZ, RZ, 0x7f ;  /* 0x0000007fff007424 */ /* 0x000fca00078e00ff */
[----:B------:R-:W-:-:S07]  /*3800*/  SEL R0, R0, 0x7c, P0 ;  /* 0x0000007c00007807 */ /* 0x000fce0000000000 */
.L_x_545:
[----:B------:R-:W-:-:S04]  /*3810*/  LOP3.LUT R4, R4, 0x80000000, RZ, 0xc0, !PT ;  /* 0x8000000004047812 */ /* 0x000fc800078ec0ff */
[----:B------:R-:W-:-:S04]  /*3820*/  SHF.R.U32.HI R5, RZ, 0x18, R4 ;  /* 0x00000018ff057819 */ /* 0x000fc80000011604 */
[----:B------:R-:W-:-:S05]  /*3830*/  LOP3.LUT R5, R0, R5, RZ, 0xfc, !PT ;  /* 0x0000000500057212 */ /* 0x000fca00078efcff */
[----:B------:R-:W-:Y:S01]  /*3840*/  STG.E.U8 desc[UR36][R2.64], R5 ;  /* 0x0000000502007986 */ /* 0x000fe2000c101124 */
[----:B------:R-:W-:Y:S05]  /*3850*/  EXIT ;  /* 0x000000000000794d */ /* 0x000fea0003800000 */
.L_x_541:
[----:B------:R-:W-:Y:S02]  /*3860*/  ULDC UR4, c[0x0][0x214] ;  /* 0x0000850000047ab9 */ /* 0x000fe40000000800 */
[----:B------:R-:W-:-:S04]  /*3870*/  I2FP.F32.U32 R0, UR4 ;  /* 0x0000000400007c45 */ /* 0x000fc80008201000 */
[----:B------:R-:W-:-:S05]  /*3880*/  F2FP.BF16.F32.PACK_AB R0, RZ, R0 ;  /* 0x00000000ff00723e */ /* 0x000fca00000010ff */
[----:B------:R-:W-:Y:S01]  /*3890*/  STG.E.U16 desc[UR36][R2.64], R0 ;  /* 0x0000000002007986 */ /* 0x000fe2000c101524 */
[----:B------:R-:W-:Y:S05]  /*38a0*/  EXIT ;  /* 0x000000000000794d */ /* 0x000fea0003800000 */
.L_x_538:
        /* <DEDUP_REMOVED lines=11> */
.L_x_548:
        /* <DEDUP_REMOVED lines=18> */
.L_x_550:
[----:B------:R-:W-:-:S04]  /*3a80*/  LOP3.LUT R4, R4, 0x80000000, RZ, 0xc0, !PT ;  /* 0x8000000004047812 */ /* 0x000fc800078ec0ff */
[----:B------:R-:W-:-:S04]  /*3a90*/  SHF.R.U32.HI R5, RZ, 0x18, R4 ;  /* 0x00000018ff057819 */ /* 0x000fc80000011604 */
[----:B------:R-:W-:-:S07]  /*3aa0*/  LOP3.LUT R0, R0, R5, RZ, 0xfc, !PT ;  /* 0x0000000500007212 */ /* 0x000fce00078efcff */
.L_x_549:
[----:B------:R-:W-:Y:S01]  /*3ab0*/  STG.E.U8 desc[UR36][R2.64], R0 ;  /* 0x0000000002007986 */ /* 0x000fe2000c101124 */
[----:B------:R-:W-:Y:S05]  /*3ac0*/  EXIT ;  /* 0x000000000000794d */ /* 0x000fea0003800000 */
.L_x_547:
        /* <DEDUP_REMOVED lines=18> */
.L_x_552:
[----:B------:R-:W-:-:S04]  /*3bf0*/  LOP3.LUT R4, R4, 0x80000000, RZ, 0xc0, !PT ;  /* 0x8000000004047812 */ /* 0x000fc800078ec0ff */
[----:B------:R-:W-:-:S04]  /*3c00*/  SHF.R.U32.HI R5, RZ, 0x18, R4 ;  /* 0x00000018ff057819 */ /* 0x000fc80000011604 */
[----:B------:R-:W-:-:S07]  /*3c10*/  LOP3.LUT R0, R0, R5, RZ, 0xfc, !PT ;  /* 0x0000000500007212 */ /* 0x000fce00078efcff */
.L_x_551:
[----:B------:R-:W-:Y:S01]  /*3c20*/  STG.E.U8 desc[UR36][R2.64], R0 ;  /* 0x0000000002007986 */ /* 0x000fe2000c101124 */
[----:B------:R-:W-:Y:S05]  /*3c30*/  EXIT ;  /* 0x000000000000794d */ /* 0x000fea0003800000 */
.L_x_546:
        /* <DEDUP_REMOVED lines=19> */
.L_x_555:
[----:B------:R-:W-:Y:S01]  /*3d70*/  STG.E.U8 desc[UR36][R2.64], R0 ;  /* 0x0000000002007986 */ /* 0x000fe2000c101124 */
[----:B------:R-:W-:Y:S05]  /*3d80*/  EXIT ;  /* 0x000000000000794d */ /* 0x000fea0003800000 */
.L_x_531:
        /* <DEDUP_REMOVED lines=16> */
.L_x_556:
[----:B------:R-:W-:Y:S05]  /*3e90*/  EXIT ;  /* 0x000000000000794d */ /* 0x000fea0003800000 */
.L_x_554:
[----:B------:R-:W-:Y:S01]  /*3ea0*/  ULDC UR4, c[0x0][0x214] ;  /* 0x0000850000047ab9 */ /* 0x000fe20000000800 */
[----:B------:R-:W-:Y:S02]  /*3eb0*/  IMAD.MOV.U32 R5, RZ, RZ, RZ ;  /* 0x000000ffff057224 */ /* 0x000fe400078e00ff */
[----:B------:R-:W-:-:S05]  /*3ec0*/  IMAD.U32 R4, RZ, RZ, UR4 ;  /* 0x00000004ff047e24 */ /* 0x000fca000f8e00ff */
[----:B------:R-:W-:Y:S01]  /*3ed0*/  STG.E.64 desc[UR36][R2.64], R4 ;  /* 0x0000000402007986 */ /* 0x000fe2000c101b24 */
[----:B------:R-:W-:Y:S05]  /*3ee0*/  EXIT ;  /* 0x000000000000794d */ /* 0x000fea0003800000 */
.L_x_553:
[----:B------:R-:W0:Y:S02]  /*3ef0*/  LDC R5, c[0x0][0x214] ;  /* 0x00008500ff057b82 */ /* 0x000e240000000800 */
[----:B0-----:R-:W-:Y:S01]  /*3f00*/  STG.E desc[UR36][R2.64], R5 ;  /* 0x0000000502007986 */ /* 0x001fe2000c101924 */
[----:B------:R-:W-:Y:S05]  /*3f10*/  EXIT ;  /* 0x000000000000794d */ /* 0x000fea0003800000 */
.L_x_557:
        /* <DEDUP_REMOVED lines=14> */
.L_x_7270:


//--------------------- .text._ZN2at6native18elementwise_kernelILi128ELi2EZNS0_22gpu_kernel_impl_nocastINS0_11FillFunctorIjEEEEvRNS_18TensorIteratorBaseERKT_EUliE_EEviT1_ --------------------------
	.section	.text._ZN2at6native18elementwise_kernelILi128ELi2EZNS0_22gpu_kernel_impl_nocastINS0_11FillFunctorIjEEEEvRNS_18TensorIteratorBaseERKT_EUliE_EEviT1_,"ax",@progbits
	.align	128
        .global         _ZN2at6native18elementwise_kernelILi128ELi2EZNS0_22gpu_kernel_impl_nocastINS0_11FillFunctorIjEEEEvRNS_18TensorIteratorBaseERKT_EUliE_EEviT1_
        .type           _ZN2at6native18elementwise_kernelILi128ELi2EZNS0_22gpu_kernel_impl_nocastINS0_11FillFunctorIjEEEEvRNS_18TensorIteratorBaseERKT_EUliE_EEviT1_,@function
        .size           _ZN2at6native18elementwise_kernelILi128ELi2EZNS0_22gpu_kernel_impl_nocastINS0_11FillFunctorIjEEEEvRNS_18TensorIteratorBaseERKT_EUliE_EEviT1_,(.L_x_7271 - _ZN2at6native18elementwise_kernelILi128ELi2EZNS0_22gpu_kernel_impl_nocastINS0_11FillFunctorIjEEEEvRNS_18TensorIteratorBaseERKT_EUliE_EEviT1_)
        .other          _ZN2at6native18elementwise_kernelILi128ELi2EZNS0_22gpu_kernel_impl_nocastINS0_11FillFunctorIjEEEEvRNS_18TensorIteratorBaseERKT_EUliE_EEviT1_,@"STO_CUDA_ENTRY STV_DEFAULT"
_ZN2at6native18elementwise_kernelILi128ELi2EZNS0_22gpu_kernel_impl_nocastINS0_11FillFunctorIjEEEEvRNS_18TensorIteratorBaseERKT_EUliE_EEviT1_:
.text._ZN2at6native18elementwise_kernelILi128ELi2EZNS0_22gpu_kernel_impl_nocastINS0_11FillFunctorIjEEEEvRNS_18TensorIteratorBaseERKT_EUliE_EEviT1_:
        /* <DEDUP_REMOVED lines=285> */
.L_x_561:
[----:B------:R-:W0:Y:S01]  /*11d0*/  LDC R7, c[0x0][0x3b8] ;  /* 0x0000ee00ff077b82 */ /* 0x000e220000000800 */
[----:B------:R-:W-:Y:S01]  /*11e0*/  ULDC.64 UR8, c[0x0][0x3b0] ;  /* 0x0000ec0000087ab9 */ /* 0x000fe20000000a00 */
[----:B------:R-:W-:Y:S02]  /*11f0*/  IADD3 R3, R3, 0x80, RZ ;  /* 0x0000008003037810 */ /* 0x000fe40007ffe0ff */
[----:B------:R-:W-:-:S04]  /*1200*/  IADD3 R4, P0, R0, UR8, RZ ;  /* 0x0000000800047c10 */ /* 0x000fc8000ff1e0ff */
[----:B------:R-:W-:-:S05]  /*1210*/  IADD3.X R5, RZ, UR9, RZ, P0, !PT ;  /* 0x00000009ff057c10 */ /* 0x000fca00087fe4ff */
[----:B0-----:R0:W-:Y:S04]  /*1220*/  STG.E desc[UR4][R4.64], R7 ;  /* 0x0000000704007986 */ /* 0x0011e8000c101904 */
.L_x_560:
[----:B------:R-:W-:Y:S05]  /*1230*/  BSYNC B0 ;  /* 0x0000000000007941 */ /* 0x000fea0003800000 */
.L_x_559:
        /* <DEDUP_REMOVED lines=275> */
.L_x_562:
[----:B------:R-:W0:Y:S01]  /*2370*/  LDC R5, c[0x0][0x3b8] ;  /* 0x0000ee00ff057b82 */ /* 0x000e220000000800 */
[----:B------:R-:W-:Y:S02]  /*2380*/  ULDC.64 UR6, c[0x0][0x3b0] ;  /* 0x0000ec0000067ab9 */ /* 0x000fe40000000a00 */
[----:B------:R-:W-:-:S04]  /*2390*/  IADD3 R2, P0, R0, UR6, RZ ;  /* 0x0000000600027c10 */ /* 0x000fc8000ff1e0ff */
[----:B------:R-:W-:-:S05]  /*23a0*/  IADD3.X R3, RZ, UR7, RZ, P0, !PT ;  /* 0x00000007ff037c10 */ /* 0x000fca00087fe4ff */
[----:B0-----:R-:W-:Y:S01]  /*23b0*/  STG.E desc[UR4][R2.64], R5 ;  /* 0x0000000502007986 */ /* 0x001fe2000c101904 */
[----:B------:R-:W-:Y:S05]  /*23c0*/  EXIT ;  /* 0x000000000000794d */ /* 0x000fea0003800000 */
.L_x_558:
[----:B------:R-:W-:Y:S02]  /*23d0*/  ULDC UR6, c[0x0][0x210] ;  /* 0x0000840000067ab9 */ /* 0x000fe40000000800 */
[----:B------:R-:W-:-:S13]  /*23e0*/  ISETP.GE.AND P1, PT, R3, UR6, PT ;  /* 0x0000000603007c0c */ /* 0x000fda000bf26270 */
[----:B------:R-:W0:Y:S01]  /*23f0*/  @!P1 LDC R7, c[0x0][0x3b8] ;  /* 0x0000ee00ff079b82 */ /* 0x000e220000000800 */
[----:B------:R-:W-:-:S04]  /*2400*/  @!P1 IADD3 R3, R3, 0x80, RZ ;  /* 0x0000008003039810 */ /* 0x000fc80007ffe0ff */
[----:B------:R-:W-:-:S03]  /*2410*/  ISETP.GE.AND P0, PT, R3, UR6, PT ;  /* 0x0000000603007c0c */ /* 0x000fc6000bf06270 */
[----:B------:R-:W0:Y:S02]  /*2420*/  @!P1 LDC.64 R4, c[0x0][0x3b0] ;  /* 0x0000ec00ff049b82 */ /* 0x000e240000000a00 */
[----:B0-----:R0:W-:Y:S08]  /*2430*/  @!P1 STG.E desc[UR4][R4.64], R7 ;  /* 0x0000000704009986 */ /* 0x0011f0000c101904 */
[----:B------:R-:W-:Y:S05]  /*2440*/  @P0 EXIT ;  /* 0x000000000000094d */ /* 0x000fea0003800000 */
[----:B0-----:R-:W0:Y:S08]  /*2450*/  LDC R5, c[0x0][0x3b8] ;  /* 0x0000ee00ff057b82 */ /* 0x001e300000000800 */
[----:B------:R-:W0:Y:S02]  /*2460*/  LDC.64 R2, c[0x0][0x3b0] ;  /* 0x0000ec00ff027b82 */ /* 0x000e240000000a00 */
[----:B0-----:R-:W-:Y:S01]  /*2470*/  STG.E desc[UR4][R2.64], R5 ;  /* 0x0000000502007986 */ /* 0x001fe2000c101904 */
[----:B------:R-:W-:Y:S05]  /*2480*/  EXIT ;  /* 0x000000000000794d */ /* 0x000fea0003800000 */
.L_x_563:
        /* <DEDUP_REMOVED lines=15> */
.L_x_7271:


//--------------------- .text._ZN2at6native27unrolled_elementwise_kernelINS0_11FillFunctorIjEESt5arrayIPcLm1EELi4E23TrivialOffsetCalculatorILi0EjES7_ILi1EjENS0_6memory15LoadWithoutCastENSA_16StoreWithoutCastEEEviT_T0_T2_T3_T4_T5_ --------------------------
	.section	.text._ZN2at6native27unrolled_elementwise_kernelINS0_11FillFunctorIjEESt5arrayIPcLm1EELi4E23TrivialOffsetCalculatorILi0EjES7_ILi1EjENS0_6memory15LoadWithoutCastENSA_16StoreWithoutCastEEEviT_T0_T2_T3_T4_T5_,"ax",@progbits
	.align	128
        .global         _ZN2at6native27unrolled_elementwise_kernelINS0_11FillFunctorIjEESt5arrayIPcLm1EELi4E23TrivialOffsetCalculatorILi0EjES7_ILi1EjENS0_6memory15LoadWithoutCastENSA_16StoreWithoutCastEEEviT_T0_T2_T3_T4_T5_
        .type           _ZN2at6native27unrolled_elementwise_kernelINS0_11FillFunctorIjEESt5arrayIPcLm1EELi4E23TrivialOffsetCalculatorILi0EjES7_ILi1EjENS0_6memory15LoadWithoutCastENSA_16StoreWithoutCastEEEviT_T0_T2_T3_T4_T5_,@function
        .size           _ZN2at6native27unrolled_elementwise_kernelINS0_11FillFunctorIjEESt5arrayIPcLm1EELi4E23TrivialOffsetCalculatorILi0EjES7_ILi1EjENS0_6memory15LoadWithoutCastENSA_16StoreWithoutCastEEEviT_T0_T2_T3_T4_T5_,(.L_x_7272 - _ZN2at6native27unrolled_elementwise_kernelINS0_11FillFunctorIjEESt5arrayIPcLm1EELi4E23TrivialOffsetCalculatorILi0EjES7_ILi1EjENS0_6memory15LoadWithoutCastENSA_16StoreWithoutCastEEEviT_T0_T2_T3_T4_T5_)
        .other          _ZN2at6native27unrolled_elementwise_kernelINS0_11FillFunctorIjEESt5arrayIPcLm1EELi4E23TrivialOffsetCalculatorILi0EjES7_ILi1EjENS0_6memory15LoadWithoutCastENSA_16StoreWithoutCastEEEviT_T0_T2_T3_T4_T5_,@"STO_CUDA_ENTRY STV_DEFAULT"
_ZN2at6native27unrolled_elementwise_kernelINS0_11FillFunctorIjEESt5arrayIPcLm1EELi4E23TrivialOffsetCalculatorILi0EjES7_ILi1EjENS0_6memory15LoadWithoutCastENSA_16StoreWithoutCastEEEviT_T0_T2_T3_T4_T5_:
.text._ZN2at6native27unrolled_elementwise_kernelINS0_11FillFunctorIjEESt5arrayIPcLm1EELi4E23TrivialOffsetCalculatorILi0EjES7_ILi1EjENS0_6memory15LoadWithoutCastENSA_16StoreWithoutCastEEEviT_T0_T2_T3_T4_T5_:
        /* <DEDUP_REMOVED lines=13> */
[----:B------:R-:W1:Y:S01]  /*00d0*/  @!P0 LDC R9, c[0x0][0x214] ;  /* 0x00008500ff098b82 */ /* 0x000e620000000800 */
[----:B0-----:R-:W-:-:S05]  /*00e0*/  @!P0 IMAD.WIDE.U32 R2, R5, 0x4, R2 ;  /* 0x0000000405028825 */ /* 0x001fca00078e0002 */
[----:B-1----:R0:W-:Y:S05]  /*00f0*/  @!P0 STG.E desc[UR4][R2.64], R9 ;  /* 0x0000000902008986 */ /* 0x0021ea000c101904 */
[----:B------:R-:W-:Y:S05]  /*0100*/  @P1 BRA `(.L_x_565) ;  /* 0x00000000002c1947 */ /* 0x000fea0003800000 */
[----:B------:R-:W1:Y:S01]  /*0110*/  LDC.64 R4, c[0x0][0x218] ;  /* 0x00008600ff047b82 */ /* 0x000e620000000a00 */
[----:B0-----:R-:W-:Y:S01]  /*0120*/  IMAD R3, R6, 0x200, R7 ;  /* 0x0000020006037824 */ /* 0x001fe200078e0207 */
[----:B------:R-:W-:-:S04]  /*0130*/  IADD3 R7, R7, 0x80, RZ ;  /* 0x0000008007077810 */ /* 0x000fc80007ffe0ff */
[C---:B------:R-:W-:Y:S02]  /*0140*/  ISETP.GE.AND P0, PT, R7.reuse, R0, PT ;  /* 0x000000000700720c */ /* 0x040fe40003f06270 */
[----:B------:R-:W0:Y:S11]  /*0150*/  LDC R9, c[0x0][0x214] ;  /* 0x00008500ff097b82 */ /* 0x000e360000000800 */
[----:B------:R-:W-:Y:S01]  /*0160*/  @!P0 IMAD R11, R6, 0x200, R7 ;  /* 0x00000200060b8824 */ /* 0x000fe200078e0207 */
[----:B------:R-:W-:Y:S01]  /*0170*/  @!P0 IADD3 R7, R7, 0x80, RZ ;  /* 0x0000008007078810 */ /* 0x000fe20007ffe0ff */
[----:B-1----:R-:W-:-:S04]  /*0180*/  IMAD.WIDE.U32 R2, R3, 0x4, R4 ;  /* 0x0000000403027825 */ /* 0x002fc800078e0004 */
[----:B------:R-:W-:Y:S01]  /*0190*/  @!P0 IMAD.WIDE.U32 R4, R11, 0x4, R4 ;  /* 0x000000040b048825 */ /* 0x000fe200078e0004 */
[----:B0-----:R1:W-:Y:S04]  /*01a0*/  STG.E desc[UR4][R2.64], R9 ;  /* 0x0000000902007986 */ /* 0x0013e8000c101904 */
[----:B------:R1:W-:Y:S02]  /*01b0*/  @!P0 STG.E desc[UR4][R4.64], R9 ;  /* 0x0000000904008986 */ /* 0x0003e4000c101904 */
.L_x_565:
[----:B------:R-:W-:Y:S05]  /*01c0*/  BSYNC B0 ;  /* 0x0000000000007941 */ /* 0x000fea0003800000 */
.L_x_564:
[----:B------:R-:W-:-:S13]  /*01d0*/  ISETP.GE.AND P0, PT, R7, R0, PT ;  /* 0x000000000700720c */ /* 0x000fda0003f06270 */
[----:B------:R-:W-:Y:S05]  /*01e0*/  @P0 EXIT ;  /* 0x000000000000094d */ /* 0x000fea0003800000 */
[----:B01----:R-:W0:Y:S01]  /*01f0*/  LDC.64 R2, c[0x0][0x218] ;  /* 0x00008600ff027b82 */ /* 0x003e220000000a00 */
[----:B------:R-:W-:-:S07]  /*0200*/  LEA R7, R6, R7, 0x9 ;  /* 0x0000000706077211 */ /* 0x000fce00078e48ff */
[----:B------:R-:W1:Y:S01]  /*0210*/  LDC R5, c[0x0][0x214] ;  /* 0x00008500ff057b82 */ /* 0x000e620000000800 */
[----:B0-----:R-:W-:-:S05]  /*0220*/  IMAD.WIDE.U32 R2, R7, 0x4, R2 ;  /* 0x0000000407027825 */ /* 0x001fca00078e0002 */
[----:B-1----:R-:W-:Y:S01]  /*0230*/  STG.E desc[UR4][R2.64], R5 ;  /* 0x0000000502007986 */ /* 0x002fe2000c101904 */
[----:B------:R-:W-:Y:S05]  /*0240*/  EXIT ;  /* 0x000000000000794d */ /* 0x000fea0003800000 */
.L_x_566:
        /* <DEDUP_REMOVED lines=11> */
.L_x_7272:


//--------------------- .text._ZN2at6native29vectorized_elementwise_kernelILi2ENS0_11FillFunctorIjEESt5arrayIPcLm1EEEEviT0_T1_ --------------------------
	.section	.text._ZN2at6native29vectorized_elementwise_kernelILi2ENS0_11FillFunctorIjEESt5arrayIPcLm1EEEEviT0_T1_,"ax",@progbits
	.align	128
        .global         _ZN2at6native29vectorized_elementwise_kernelILi2ENS0_11FillFunctorIjEESt5arrayIPcLm1EEEEviT0_T1_
        .type           _ZN2at6native29vectorized_elementwise_kernelILi2ENS0_11FillFunctorIjEESt5arrayIPcLm1EEEEviT0_T1_,@function
        .size           _ZN2at6native29vectorized_elementwise_kernelILi2ENS0_11FillFunctorIjEESt5arrayIPcLm1EEEEviT0_T1_,(.L_x_7273 - _ZN2at6native29vectorized_elementwise_kernelILi2ENS0_11FillFunctorIjEESt5arrayIPcLm1EEEEviT0_T1_)
        .other          _ZN2at6native29vectorized_elementwise_kernelILi2ENS0_11FillFunctorIjEESt5arrayIPcLm1EEEEviT0_T1_,@"STO_CUDA_ENTRY STV_DEFAULT"
_ZN2at6native29vectorized_elementwise_kernelILi2ENS0_11FillFunctorIjEESt5arrayIPcLm1EEEEviT0_T1_:
.text._ZN2at6native29vectorized_elementwise_kernelILi2ENS0_11FillFunctorIjEESt5arrayIPcLm1EEEEviT0_T1_:
[----:B------:R-:W-:Y:S01]  /*0000*/  LDC R1, c[0x0][0x28] ;  /* 0x00000a00ff017b82 */ /* 0x000fe20000000800 */
[----:B------:R-:W0:Y:S01]  /*0010*/  S2R R0, SR_CTAID.X ;  /* 0x0000000000007919 */ /* 0x000e220000002500 */
[----:B------:R-:W-:Y:S01]  /*0020*/  ULDC UR4, c[0x0][0x210] ;  /* 0x0000840000047ab9 */ /* 0x000fe20000000800 */
[----:B0-----:R-:W-:-:S05]  /*0030*/  IMAD.SHL.U32 R0, R0, 0x400, RZ ;  /* 0x0000040000007824 */ /* 0x001fca00078e00ff */
[----:B------:R-:W-:Y:S01]  /*0040*/  IADD3 R2, -R0, UR4, RZ ;  /* 0x0000000400027c10 */ /* 0x000fe2000fffe1ff */
[----:B------:R-:W-:-:S03]  /*0050*/  ULDC.64 UR4, c[0x0][0x208] ;  /* 0x0000820000047ab9 */ /* 0x000fc60000000a00 */
[----:B------:R-:W-:-:S13]  /*0060*/  ISETP.GE.U32.AND P0, PT, R2, 0x400, PT ;  /* 0x000004000200780c */ /* 0x000fda0003f06070 */
[----:B------:R-:W-:Y:S05]  /*0070*/  @!P0 BRA `(.L_x_567) ;  /* 0x0000000000448947 */ /* 0x000fea0003800000 */
[----:B------:R-:W0:Y:S01]  /*0080*/  S2R R5, SR_TID.X ;  /* 0x0000000000057919 */ /* 0x000e220000002100 */
[----:B------:R-:W1:Y:S08]  /*0090*/  LDC.64 R2, c[0x0][0x218] ;  /* 0x00008600ff027b82 */ /* 0x000e700000000a00 */
[----:B------:R-:W2:Y:S01]  /*00a0*/  LDC R4, c[0x0][0x214] ;  /* 0x00008500ff047b82 */ /* 0x000ea20000000800 */
[----:B-1----:R-:W-:-:S04]  /*00b0*/  IMAD.WIDE.U32 R2, R0, 0x4, R2 ;  /* 0x0000000400027825 */ /* 0x002fc800078e0002 */
[----:B0-----:R-:W-:Y:S01]  /*00c0*/  IMAD.WIDE R2, R5, 0x8, R2 ;  /* 0x0000000805027825 */ /* 0x001fe200078e0202 */
[-C--:B--2---:R-:W-:Y:S02]  /*00d0*/  MOV R7, R4.reuse ;  /* 0x0000000400077202 */ /* 0x084fe40000000f00 */
[-C--:B------:R-:W-:Y:S01]  /*00e0*/  MOV R9, R4.reuse ;  /* 0x0000000400097202 */ /* 0x080fe20000000f00 */
[--C-:B------:R-:W-:Y:S01]  /*00f0*/  IMAD.MOV.U32 R6, RZ, RZ, R4.reuse ;  /* 0x000000ffff067224 */ /* 0x100fe200078e0004 */
[----:B------:R-:W-:Y:S01]  /*0100*/  MOV R10, R4 ;  /* 0x00000004000a7202 */ /* 0x000fe20000000f00 */
[--C-:B------:R-:W-:Y:S02]  /*0110*/  IMAD.MOV.U32 R8, RZ, RZ, R4.reuse ;  /* 0x000000ffff087224 */ /* 0x100fe400078e0004 */
[--C-:B------:R-:W-:Y:S01]  /*0120*/  IMAD.MOV.U32 R5, RZ, RZ, R4.reuse ;  /* 0x000000ffff057224 */ /* 0x100fe200078e0004 */
[----:B------:R-:W-:Y:S01]  /*0130*/  STG.E.64 desc[UR4][R2.64+0x400], R6 ;  /* 0x0004000602007986 */ /* 0x000fe2000c101b04 */
[----:B------:R-:W-:-:S03]  /*0140*/  IMAD.MOV.U32 R11, RZ, RZ, R4 ;  /* 0x000000ffff0b7224 */ /* 0x000fc600078e0004 */
[----:B------:R-:W-:Y:S04]  /*0150*/  STG.E.64 desc[UR4][R2.64+0x800], R8 ;  /* 0x0008000802007986 */ /* 0x000fe8000c101b04 */
[----:B------:R-:W-:Y:S04]  /*0160*/  STG.E.64 desc[UR4][R2.64], R4 ;  /* 0x0000000402007986 */ /* 0x000fe8000c101b04 */
[----:B------:R-:W-:Y:S01]  /*0170*/  STG.E.64 desc[UR4][R2.64+0xc00], R10 ;  /* 0x000c000a02007986 */ /* 0x000fe2000c101b04 */
[----:B------:R-:W-:Y:S05]  /*0180*/  EXIT ;  /* 0x000000000000794d */ /* 0x000fea0003800000 */
.L_x_567:
[----:B------:R-:W0:Y:S01]  /*0190*/  S2R R7, SR_TID.X ;  /* 0x0000000000077919 */ /* 0x000e220000002100 */
[----:B------:R-:W-:Y:S04]  /*01a0*/  BSSY B0, `(.L_x_568) ;  /* 0x000003b000007945 */ /* 0x000fe80003800000 */
[----:B------:R-:W-:Y:S01]  /*01b0*/  BSSY B1, `(.L_x_569) ;  /* 0x0000032000017945 */ /* 0x000fe20003800000 */
[----:B0-----:R-:W-:-:S13]  /*01c0*/  ISETP.GE.AND P0, PT, R7, R2, PT ;  /* 0x000000020700720c */ /* 0x001fda0003f06270 */
[----:B------:R-:W0:Y:S01]  /*01d0*/  @!P0 LDC.64 R4, c[0x0][0x218] ;  /* 0x00008600ff048b82 */ /* 0x000e220000000a00 */
[----:B------:R-:W-:-:S07]  /*01e0*/  @!P0 IADD3 R3, R0, R7, RZ ;  /* 0x0000000700038210 */ /* 0x000fce0007ffe0ff */
[----:B------:R-:W1:Y:S01]  /*01f0*/  @!P0 LDC R9, c[0x0][0x214] ;  /* 0x00008500ff098b82 */ /* 0x000e620000000800 */
[----:B0-----:R-:W-:-:S04]  /*0200*/  @!P0 IMAD.WIDE.U32 R4, R3, 0x4, R4 ;  /* 0x0000000403048825 */ /* 0x001fc800078e0004 */
[----:B------:R-:W-:Y:S01]  /*0210*/  IMAD.MOV.U32 R3, RZ, RZ, R7 ;  /* 0x000000ffff037224 */ /* 0x000fe200078e0007 */
[----:B------:R-:W-:Y:S01]  /*0220*/  @!P0 IADD3 R3, R7, 0x80, RZ ;  /* 0x0000008007038810 */ /* 0x000fe20007ffe0ff */
[----:B-1----:R0:W-:Y:S03]  /*0230*/  @!P0 STG.E desc[UR4][R4.64], R9 ;  /* 0x0000000904008986 */ /* 0x0021e6000c101904 */
[----:B------:R-:W-:-:S13]  /*0240*/  ISETP.GE.AND P0, PT, R3, R2, PT ;  /* 0x000000020300720c */ /* 0x000fda0003f06270 */
[----:B0-----:R-:W-:Y:S05]  /*0250*/  @P0 BRA `(.L_x_570) ;  /* 0x0000000000380947 */ /* 0x001fea0003800000 */
[----:B------:R-:W0:Y:S01]  /*0260*/  LDC.64 R4, c[0x0][0x218] ;  /* 0x00008600ff047b82 */ /* 0x000e220000000a00 */
[----:B------:R-:W-:Y:S01]  /*0270*/  IMAD.IADD R7, R0, 0x1, R3 ;  /* 0x0000000100077824 */ /* 0x000fe200078e0203 */
[----:B------:R-:W-:-:S04]  /*0280*/  IADD3 R3, R3, 0x80, RZ ;  /* 0x0000008003037810 */ /* 0x000fc80007ffe0ff */
[----:B------:R-:W-:Y:S02]  /*0290*/  ISETP.GE.AND P0, PT, R3, R2, PT ;  /* 0x000000020300720c */ /* 0x000fe40003f06270 */
[----:B------:R-:W1:Y:S01]  /*02a0*/  LDC R9, c[0x0][0x214] ;  /* 0x00008500ff097b82 */ /* 0x000e620000000800 */
[----:B0-----:R-:W-:-:S05]  /*02b0*/  IMAD.WIDE.U32 R4, R7, 0x4, R4 ;  /* 0x0000000407047825 */ /* 0x001fca00078e0004 */
[----:B-1----:R0:W-:Y:S05]  /*02c0*/  STG.E desc[UR4][R4.64], R9 ;  /* 0x0000000904007986 */ /* 0x0021ea000c101904 */
[----:B------:R-:W-:Y:S05]  /*02d0*/  @P0 BRA `(.L_x_571) ;  /* 0x0000000000380947 */ /* 0x000fea0003800000 */
[----:B0-----:R-:W0:Y:S01]  /*02e0*/  LDC.64 R4, c[0x0][0x218] ;  /* 0x00008600ff047b82 */ /* 0x001e220000000a00 */
[----:B------:R-:W-:Y:S01]  /*02f0*/  IMAD.IADD R7, R0, 0x1, R3 ;  /* 0x0000000100077824 */ /* 0x000fe200078e0203 */
[----:B------:R-:W-:-:S06]  /*0300*/  IADD3 R3, R3, 0x80, RZ ;  /* 0x0000008003037810 */ /* 0x000fcc0007ffe0ff */
[----:B------:R-:W1:Y:S01]  /*0310*/  LDC R9, c[0x0][0x214] ;  /* 0x00008500ff097b82 */ /* 0x000e620000000800 */
[----:B0-----:R-:W-:-:S05]  /*0320*/  IMAD.WIDE.U32 R4, R7, 0x4, R4 ;  /* 0x0000000407047825 */ /* 0x001fca00078e0004 */
[----:B-1----:R0:W-:Y:S02]  /*0330*/  STG.E desc[UR4][R4.64], R9 ;  /* 0x0000000904007986 */ /* 0x0021e4000c101904 */
.L_x_570:
[----:B------:R-:W-:-:S13]  /*0340*/  ISETP.GE.AND P0, PT, R3, R2, PT ;  /* 0x000000020300720c */ /* 0x000fda0003f06270 */
[----:B------:R-:W-:Y:S05]  /*0350*/  @P0 BRA `(.L_x_572) ;  /* 0x0000000000380947 */ /* 0x000fea0003800000 */
[----:B0-----:R-:W0:Y:S01]  /*0360*/  LDC.64 R4, c[0x0][0x218] ;  /* 0x00008600ff047b82 */ /* 0x001e220000000a00 */
[----:B------:R-:W-:Y:S01]  /*0370*/  IMAD.IADD R7, R0, 0x1, R3 ;  /* 0x0000000100077824 */ /* 0x000fe200078e0203 */
[----:B------:R-:W-:-:S06]  /*0380*/  IADD3 R3, R3, 0x80, RZ ;  /* 0x0000008003037810 */ /* 0x000fcc0007ffe0ff */
[----:B------:R-:W1:Y:S01]  /*0390*/  LDC R9, c[0x0][0x214] ;  /* 0x00008500ff097b82 */ /* 0x000e620000000800 */
[----:B0-----:R-:W-:-:S05]  /*03a0*/  IMAD.WIDE.U32 R4, R7, 0x4, R4 ;  /* 0x0000000407047825 */ /* 0x001fca00078e0004 */
[----:B-1----:R1:W-:Y:S02]  /*03b0*/  STG.E desc[UR4][R4.64], R9 ;  /* 0x0000000904007986 */ /* 0x0023e4000c101904 */
.L_x_571:
[----:B------:R-:W-:-:S13]  /*03c0*/  ISETP.GE.AND P0, PT, R3, R2, PT ;  /* 0x000000020300720c */ /* 0x000fda0003f06270 */
[----:B------:R-:W-:Y:S05]  /*03d0*/  @P0 BRA `(.L_x_573) ;  /* 0x00000000003c0947 */ /* 0x000fea0003800000 */
[----:B01----:R-:W0:Y:S01]  /*03e0*/  LDC.64 R4, c[0x0][0x218] ;  /* 0x00008600ff047b82 */ /* 0x003e220000000a00 */
[----:B------:R-:W-:Y:S01]  /*03f0*/  IMAD.IADD R7, R0, 0x1, R3 ;  /* 0x0000000100077824 */ /* 0x000fe200078e0203 */
[----:B------:R-:W-:-:S06]  /*0400*/  IADD3 R3, R3, 0x80, RZ ;  /* 0x0000008003037810 */ /* 0x000fcc0007ffe0ff */
[----:B------:R-:W1:Y:S01]  /*0410*/  LDC R9, c[0x0][0x214] ;  /* 0x00008500ff097b82 */ /* 0x000e620000000800 */
[----:B0-----:R-:W-:-:S05]  /*0420*/  IMAD.WIDE.U32 R4, R7, 0x4, R4 ;  /* 0x0000000407047825 */ /* 0x001fca00078e0004 */
[----:B-1----:R1:W-:Y:S02]  /*0430*/  STG.E desc[UR4][R4.64], R9 ;  /* 0x0000000904007986 */ /* 0x0023e4000c101904 */
.L_x_572:
[----:B------:R-:W-:-:S13]  /*0440*/  ISETP.GE.AND P0, PT, R3, R2, PT ;  /* 0x000000020300720c */ /* 0x000fda0003f06270 */
[----:B------:R-:W-:Y:S05]  /*0450*/  @P0 BREAK B1 ;  /* 0x0000000000010942 */ /* 0x000fea0003800000 */
[----:B------:R-:W-:Y:S05]  /*0460*/  @P0 BRA `(.L_x_574) ;  /* 0x0000000000380947 */ /* 0x000fea0003800000 */
[----:B01----:R-:W0:Y:S01]  /*0470*/  LDC.64 R4, c[0x0][0x218] ;  /* 0x00008600ff047b82 */ /* 0x003e220000000a00 */
[----:B------:R-:W-:Y:S01]  /*0480*/  IMAD.IADD R7, R0, 0x1, R3 ;  /* 0x0000000100077824 */ /* 0x000fe200078e0203 */
[----:B------:R-:W-:-:S06]  /*0490*/  IADD3 R3, R3, 0x80, RZ ;  /* 0x0000008003037810 */ /* 0x000fcc0007ffe0ff */
[----:B------:R-:W1:Y:S01]  /*04a0*/  LDC R9, c[0x0][0x214] ;  /* 0x00008500ff097b82 */ /* 0x000e620000000800 */
[----:B0-----:R-:W-:-:S05]  /*04b0*/  IMAD.WIDE.U32 R4, R7, 0x4, R4 ;  /* 0x0000000407047825 */ /* 0x001fca00078e0004 */
[----:B-1----:R2:W-:Y:S02]  /*04c0*/  STG.E desc[UR4][R4.64], R9 ;  /* 0x0000000904007986 */ /* 0x0025e4000c101904 */
.L_x_573:
[----:B------:R-:W-:Y:S05]  /*04d0*/  BSYNC B1 ;  /* 0x0000000000017941 */ /* 0x000fea0003800000 */
.L_x_569:
[----:B------:R-:W-:-:S13]  /*04e0*/  ISETP.GE.AND P0, PT, R3, R2, PT ;  /* 0x000000020300720c */ /* 0x000fda0003f06270 */
[----:B012---:R-:W0:Y:S01]  /*04f0*/  @!P0 LDC.64 R4, c[0x0][0x218] ;  /* 0x00008600ff048b82 */ /* 0x007e220000000a00 */
[----:B------:R-:W-:Y:S01]  /*0500*/  @!P0 IMAD.IADD R7, R0, 0x1, R3 ;  /* 0x0000000100078824 */ /* 0x000fe200078e0203 */
[----:B------:R-:W-:-:S06]  /*0510*/  @!P0 IADD3 R3, R3, 0x80, RZ ;  /* 0x0000008003038810 */ /* 0x000fcc0007ffe0ff */
[----:B------:R-:W1:Y:S01]  /*0520*/  @!P0 LDC R9, c[0x0][0x214] ;  /* 0x00008500ff098b82 */ /* 0x000e620000000800 */
[----:B0-----:R-:W-:-:S05]  /*0530*/  @!P0 IMAD.WIDE.U32 R4, R7, 0x4, R4 ;  /* 0x0000000407048825 */ /* 0x001fca00078e0004 */
[----:B-1----:R2:W-:Y:S02]  /*0540*/  @!P0 STG.E desc[UR4][R4.64], R9 ;  /* 0x0000000904008986 */ /* 0x0025e4000c101904 */
.L_x_574:
[----:B------:R-:W-:Y:S05]  /*0550*/  BSYNC B0 ;  /* 0x0000000000007941 */ /* 0x000fea0003800000 */
.L_x_568:
[----:B------:R-:W-:Y:S05]  /*0560*/  WARPSYNC.ALL ;  /* 0x0000000000007948 */ /* 0x000fea0003800000 */
[----:B------:R-:W-:-:S13]  /*0570*/  ISETP.GE.AND P0, PT, R3, R2, PT ;  /* 0x000000020300720c */ /* 0x000fda0003f06270 */
[----:B------:R-:W-:Y:S05]  /*0580*/  @P0 EXIT ;  /* 0x000000000000094d */ /* 0x000fea0003800000 */
[----:B012---:R-:W0:Y:S01]  /*0590*/  LDC.64 R4, c[0x0][0x218] ;  /* 0x00008600ff047b82 */ /* 0x007e220000000a00 */
[----:B------:R-:W-:-:S07]  /*05a0*/  IADD3 R3, R0, R3, RZ ;  /* 0x0000000300037210 */ /* 0x000fce0007ffe0ff */
[----:B------:R-:W1:Y:S01]  /*05b0*/  LDC R7, c[0x0][0x214] ;  /* 0x00008500ff077b82 */ /* 0x000e620000000800 */
[----:B0-----:R-:W-:-:S05]  /*05c0*/  IMAD.WIDE.U32 R2, R3, 0x4, R4 ;  /* 0x0000000403027825 */ /* 0x001fca00078e0004 */
[----:B-1----:R-:W-:Y:S01]  /*05d0*/  STG.E desc[UR4][R2.64], R7 ;  /* 0x0000000702007986 */ /* 0x002fe2000c101904 */
[----:B------:R-:W-:Y:S05]  /*05e0*/  EXIT ;  /* 0x000000000000794d */ /* 0x000fea0003800000 */
.L_x_575:
        /* <DEDUP_REMOVED lines=9> */
.L_x_7273:


//--------------------- .text._ZN2at6native29vectorized_elementwise_kernelILi4ENS0_11FillFunctorIjEESt5arrayIPcLm1EEEEviT0_T1_ --------------------------
	.section	.text._ZN2at6native29vectorized_elementwise_kernelILi4ENS0_11FillFunctorIjEESt5arrayIPcLm1EEEEviT0_T1_,"ax",@progbits
	.align	128
        .global         _ZN2at6native29vectorized_elementwise_kernelILi4ENS0_11FillFunctorIjEESt5arrayIPcLm1EEEEviT0_T1_
        .type           _ZN2at6native29vectorized_elementwise_kernelILi4ENS0_11FillFunctorIjEESt5arrayIPcLm1EEEEviT0_T1_,@function
        .size           _ZN2at6native29vectorized_elementwise_kernelILi4ENS0_11FillFunctorIjEESt5arrayIPcLm1EEEEviT0_T1_,(.L_x_7274 - _ZN2at6native29vectorized_elementwise_kernelILi4ENS0_11FillFunctorIjEESt5arrayIPcLm1EEEEviT0_T1_)
        .other          _ZN2at6native29vectorized_elementwise_kernelILi4ENS0_11FillFunctorIjEESt5arrayIPcLm1EEEEviT0_T1_,@"STO_CUDA_ENTRY STV_DEFAULT"
_ZN2at6native29vectorized_elementwise_kernelILi4ENS0_11FillFunctorIjEESt5arrayIPcLm1EEEEviT0_T1_:
.text._ZN2at6native29vectorized_elementwise_kernelILi4ENS0_11FillFunctorIjEESt5arrayIPcLm1EEEEviT0_T1_:
        /* <DEDUP_REMOVED lines=18> */
[--C-:B------:R-:W-:Y:S02]  /*0120*/  IMAD.MOV.U32 R9, RZ, RZ, R4.reuse ;  /* 0x000000ffff097224 */ /* 0x100fe400078e0004 */
[----:B------:R-:W-:Y:S01]  /*0130*/  IMAD.MOV.U32 R11, RZ, RZ, R4 ;  /* 0x000000ffff0b7224 */ /* 0x000fe200078e0004 */
[----:B------:R-:W-:Y:S04]  /*0140*/  STG.E.128 desc[UR4][R2.64], R4 ;  /* 0x0000000402007986 */ /* 0x000fe8000c101d04 */
[----:B------:R-:W-:Y:S01]  /*0150*/  STG.E.128 desc[UR4][R2.64+0x800], R8 ;  /* 0x0008000802007986 */ /* 0x000fe2000c101d04 */
[----:B------:R-:W-:Y:S05]  /*0160*/  EXIT ;  /* 0x000000000000794d */ /* 0x000fea0003800000 */
.L_x_576:
        /* <DEDUP_REMOVED lines=27> */
.L_x_579:
        /* <DEDUP_REMOVED lines=8> */
.L_x_580:
        /* <DEDUP_REMOVED lines=8> */
.L_x_581:
        /* <DEDUP_REMOVED lines=9> */
.L_x_582:
[----:B------:R-:W-:Y:S05]  /*04b0*/  BSYNC B1 ;  /* 0x0000000000017941 */ /* 0x000fea0003800000 */
.L_x_578:
[----:B------:R-:W-:-:S13]  /*04c0*/  ISETP.GE.AND P0, PT, R3, R2, PT ;  /* 0x000000020300720c */ /* 0x000fda0003f06270 */
[----:B012---:R-:W0:Y:S01]  /*04d0*/  @!P0 LDC.64 R4, c[0x0][0x218] ;  /* 0x00008600ff048b82 */ /* 0x007e220000000a00 */
[----:B------:R-:W-:Y:S01]  /*04e0*/  @!P0 IMAD.IADD R7, R0, 0x1, R3 ;  /* 0x0000000100078824 */ /* 0x000fe200078e0203 */
[----:B------:R-:W-:-:S06]  /*04f0*/  @!P0 IADD3 R3, R3, 0x80, RZ ;  /* 0x0000008003038810 */ /* 0x000fcc0007ffe0ff */
[----:B------:R-:W1:Y:S01]  /*0500*/  @!P0 LDC R9, c[0x0][0x214] ;  /* 0x00008500ff098b82 */ /* 0x000e620000000800 */
[----:B0-----:R-:W-:-:S05]  /*0510*/  @!P0 IMAD.WIDE.U32 R4, R7, 0x4, R4 ;  /* 0x0000000407048825 */ /* 0x001fca00078e0004 */
[----:B-1----:R2:W-:Y:S02]  /*0520*/  @!P0 STG.E desc[UR4][R4.64], R9 ;  /* 0x0000000904008986 */ /* 0x0025e4000c101904 */
.L_x_583:
[----:B------:R-:W-:Y:S05]  /*0530*/  BSYNC B0 ;  /* 0x0000000000007941 */ /* 0x000fea0003800000 */
.L_x_577:
        /* <DEDUP_REMOVED lines=9> */
.L_x_584:
        /* <DEDUP_REMOVED lines=11> */
.L_x_7274:


//--------------------- .text._ZN2at6native29vectorized_elementwise_kernelILi8ENS0_11FillFunctorIjEESt5arrayIPcLm1EEEEviT0_T1_ --------------------------
	.section	.text._ZN2at6native29vectorized_elementwise_kernelILi8ENS0_11FillFunctorIjEESt5arrayIPcLm1EEEEviT0_T1_,"ax",@progbits
	.align	128
        .global         _ZN2at6native29vectorized_elementwise_kernelILi8ENS0_11FillFunctorIjEESt5arrayIPcLm1EEEEviT0_T1_
        .type           _ZN2at6native29vectorized_elementwise_kernelILi8ENS0_11FillFunctorIjEESt5arrayIPcLm1EEEEviT0_T1_,@function
        .size           _ZN2at6native29vectorized_elementwise_kernelILi8ENS0_11FillFunctorIjEESt5arrayIPcLm1EEEEviT0_T1_,(.L_x_7275 - _ZN2at6native29vectorized_elementwise_kernelILi8ENS0_11FillFunctorIjEESt5arrayIPcLm1EEEEviT0_T1_)
        .other          _ZN2at6native29vectorized_elementwise_kernelILi8ENS0_11FillFunctorIjEESt5arrayIPcLm1EEEEviT0_T1_,@"STO_CUDA_ENTRY STV_DEFAULT"
_ZN2at6native29vectorized_elementwise_kernelILi8ENS0_11FillFunctorIjEESt5arrayIPcLm1EEEEviT0_T1_:
.text._ZN2at6native29vectorized_elementwise_kernelILi8ENS0_11FillFunctorIjEESt5arrayIPcLm1EEEEviT0_T1_:
        /* <DEDUP_REMOVED lines=23> */
.L_x_585:
        /* <DEDUP_REMOVED lines=27> */
.L_x_588:
        /* <DEDUP_REMOVED lines=8> */
.L_x_589:
        /* <DEDUP_REMOVED lines=8> */
.L_x_590:
        /* <DEDUP_REMOVED lines=9> */
.L_x_591:
[----:B------:R-:W-:Y:S05]  /*04b0*/  BSYNC B1 ;  /* 0x0000000000017941 */ /* 0x000fea0003800000 */
.L_x_587:
[----:B------:R-:W-:-:S13]  /*04c0*/  ISETP.GE.AND P0, PT, R3, R2, PT ;  /* 0x000000020300720c */ /* 0x000fda0003f06270 */
[----:B012---:R-:W0:Y:S01]  /*04d0*/  @!P0 LDC.64 R4, c[0x0][0x218] ;  /* 0x00008600ff048b82 */ /* 0x007e220000000a00 */
[----:B------:R-:W-:Y:S01]  /*04e0*/  @!P0 IMAD.IADD R7, R0, 0x1, R3 ;  /* 0x0000000100078824 */ /* 0x000fe200078e0203 */
[----:B------:R-:W-:-:S06]  /*04f0*/  @!P0 IADD3 R3, R3, 0x80, RZ ;  /* 0x0000008003038810 */ /* 0x000fcc0007ffe0ff */
[----:B------:R-:W1:Y:S01]  /*0500*/  @!P0 LDC R9, c[0x0][0x214] ;  /* 0x00008500ff098b82 */ /* 0x000e620000000800 */
[----:B0-----:R-:W-:-:S05]  /*0510*/  @!P0 IMAD.WIDE.U32 R4, R7, 0x4, R4 ;  /* 0x0000000407048825 */ /* 0x001fca00078e0004 */
[----:B-1----:R2:W-:Y:S02]  /*0520*/  @!P0 STG.E desc[UR4][R4.64], R9 ;  /* 0x0000000904008986 */ /* 0x0025e4000c101904 */
.L_x_592:
[----:B------:R-:W-:Y:S05]  /*0530*/  BSYNC B0 ;  /* 0x0000000000007941 */ /* 0x000fea0003800000 */
.L_x_586:
        /* <DEDUP_REMOVED lines=9> */
.L_x_593:
        /* <DEDUP_REMOVED lines=11> */
.L_x_7275:


//--------------------- .text._ZN2at6native18elementwise_kernelILi128ELi4EZNS0_15gpu_kernel_implINS0_11FillFunctorItEEEEvRNS_18TensorIteratorBaseERKT_EUliE_EEviT1_ --------------------------
	.section	.text._ZN2at6native18elementwise_kernelILi128ELi4EZNS0_15gpu_kernel_implINS0_11FillFunctorItEEEEvRNS_18TensorIteratorBaseERKT_EUliE_EEviT1_,"ax",@progbits
	.align	128
        .global         _ZN2at6native18elementwise_kernelILi128ELi4EZNS0_15gpu_kernel_implINS0_11FillFunctorItEEEEvRNS_18TensorIteratorBaseERKT_EUliE_EEviT1_
        .type           _ZN2at6native18elementwise_kernelILi128ELi4EZNS0_15gpu_kernel_implINS0_11FillFunctorItEEEEvRNS_18TensorIteratorBaseERKT_EUliE_EEviT1_,@function
        .size           _ZN2at6native18elementwise_kernelILi128ELi4EZNS0_15gpu_kernel_implINS0_11FillFunctorItEEEEvRNS_18TensorIteratorBaseERKT_EUliE_EEviT1_,(.L_x_7276 - _ZN2at6native18elementwise_kernelILi128ELi4EZNS0_15gpu_kernel_implINS0_11FillFunctorItEEEEvRNS_18TensorIteratorBaseERKT_EUliE_EEviT1_)
        .other          _ZN2at6native18elementwise_kernelILi128ELi4EZNS0_15gpu_kernel_implINS0_11FillFunctorItEEEEvRNS_18TensorIteratorBaseERKT_EUliE_EEviT1_,@"STO_CUDA_ENTRY STV_DEFAULT"
_ZN2at6native18elementwise_kernelILi128ELi4EZNS0_15gpu_kernel_implINS0_11FillFunctorItEEEEvRNS_18TensorIteratorBaseERKT_EUliE_EEviT1_:
.text._ZN2at6native18elementwise_kernelILi128ELi4EZNS0_15gpu_kernel_implINS0_11FillFunctorItEEEEvRNS_18TensorIteratorBaseERKT_EUliE_EEviT1_:
        /* <DEDUP_REMOVED lines=287> */
.L_x_596:
        /* <DEDUP_REMOVED lines=18> */
.L_x_600:
[----:B------:R-:W0:Y:S02]  /*1310*/  LDC.U8 R5, c[0x0][0x3b8] ;  /* 0x0000ee00ff057b82 */ /* 0x000e240000000000 */
[----:B0-----:R0:W-:Y:S01]  /*1320*/  STG.E.U8 desc[UR36][R2.64], R5 ;  /* 0x0000000502007986 */ /* 0x0011e2000c101124 */
[----:B------:R-:W-:Y:S05]  /*1330*/  BRA `(.L_x_602) ;  /* 0x0000000c00887947 */ /* 0x000fea0003800000 */
.L_x_599:
[----:B------:R-:W-:-:S13]  /*1340*/  ISETP.NE.AND P0, PT, R4, 0x2, PT ;  /* 0x000000020400780c */ /* 0x000fda0003f05270 */
[----:B------:R-:W-:Y:S05]  /*1350*/  @!P0 BRA `(.L_x_603) ;  /* 0x0000000000348947 */ /* 0x000fea0003800000 */
[----:B------:R-:W-:-:S13]  /*1360*/  ISETP.NE.AND P0, PT, R4, 0x3, PT ;  /* 0x000000030400780c */ /* 0x000fda0003f05270 */
[----:B------:R-:W-:Y:S05]  /*1370*/  @!P0 BRA `(.L_x_604) ;  /* 0x00000000001c8947 */ /* 0x000fea0003800000 */
[----:B------:R-:W-:-:S13]  /*1380*/  ISETP.NE.AND P0, PT, R4, 0x4, PT ;  /* 0x000000040400780c */ /* 0x000fda0003f05270 */
[----:B------:R-:W-:Y:S05]  /*1390*/  @P0 BRA `(.L_x_601) ;  /* 0x0000000c000c0947 */ /* 0x000fea0003800000 */
[----:B------:R-:W-:Y:S01]  /*13a0*/  ULDC.U16 UR4, c[0x0][0x3b8] ;  /* 0x0000ee0000047ab9 */ /* 0x000fe20000000400 */
[----:B------:R-:W-:Y:S02]  /*13b0*/  IMAD.MOV.U32 R5, RZ, RZ, RZ ;  /* 0x000000ffff057224 */ /* 0x000fe400078e00ff */
[----:B------:R-:W-:-:S05]  /*13c0*/  IMAD.U32 R4, RZ, RZ, UR4 ;  /* 0x00000004ff047e24 */ /* 0x000fca000f8e00ff */
[----:B------:R0:W-:Y:S01]  /*13d0*/  STG.E.64 desc[UR36][R2.64], R4 ;  /* 0x0000000402007986 */ /* 0x0001e2000c101b24 */
[----:B------:R-:W-:Y:S05]  /*13e0*/  BRA `(.L_x_602) ;  /* 0x0000000c005c7947 */ /* 0x000fea0003800000 */
.L_x_604:
[----:B------:R-:W0:Y:S02]  /*13f0*/  LDC R5, c[0x0][0x3b8] ;  /* 0x0000ee00ff057b82 */ /* 0x000e240000000800 */
[----:B0-----:R-:W-:-:S05]  /*1400*/  LOP3.LUT R5, R5, 0xffff, RZ, 0xc0, !PT ;  /* 0x0000ffff05057812 */ /* 0x001fca00078ec0ff */
[----:B------:R0:W-:Y:S01]  /*1410*/  STG.E desc[UR36][R2.64], R5 ;  /* 0x0000000502007986 */ /* 0x0001e2000c101924 */
[----:B------:R-:W-:Y:S05]  /*1420*/  BRA `(.L_x_602) ;  /* 0x0000000c004c7947 */ /* 0x000fea0003800000 */
.L_x_603:
[----:B------:R-:W0:Y:S02]  /*1430*/  LDC.U16 R5, c[0x0][0x3b8] ;  /* 0x0000ee00ff057b82 */ /* 0x000e240000000400 */
[----:B0-----:R0:W-:Y:S01]  /*1440*/  STG.E.U16 desc[UR36][R2.64], R5 ;  /* 0x0000000502007986 */ /* 0x0011e2000c101524 */
[----:B------:R-:W-:Y:S05]  /*1450*/  BRA `(.L_x_602) ;  /* 0x0000000c00407947 */ /* 0x000fea0003800000 */
.L_x_598:
[----:B------:R-:W-:-:S13]  /*1460*/  ISETP.GT.AND P0, PT, R4, 0x6, PT ;  /* 0x000000060400780c */ /* 0x000fda0003f04270 */
[----:B------:R-:W-:Y:S05]  /*1470*/  @P0 BRA `(.L_x_605) ;  /* 0x0000000000340947 */ /* 0x000fea0003800000 */
[----:B------:R-:W-:-:S13]  /*1480*/  ISETP.NE.AND P0, PT, R4, 0x5, PT ;  /* 0x000000050400780c */ /* 0x000fda0003f05270 */
[----:B------:R-:W-:Y:S05]  /*1490*/  @!P0 BRA `(.L_x_606) ;  /* 0x0000000000188947 */ /* 0x000fea0003800000 */
[----:B------:R-:W-:-:S13]  /*14a0*/  ISETP.NE.AND P0, PT, R4, 0x6, PT ;  /* 0x000000060400780c */ /* 0x000fda0003f05270 */
[----:B------:R-:W-:Y:S05]  /*14b0*/  @P0 BRA `(.L_x_601) ;  /* 0x0000000800c40947 */ /* 0x000fea0003800000 */
[----:B------:R-:W-:Y:S02]  /*14c0*/  ULDC.U16 UR4, c[0x0][0x3b8] ;  /* 0x0000ee0000047ab9 */ /* 0x000fe40000000400 */
[----:B------:R-:W-:-:S05]  /*14d0*/  I2FP.F32.U32 R5, UR4 ;  /* 0x0000000400057c45 */ /* 0x000fca0008201000 */
[----:B------:R0:W-:Y:S01]  /*14e0*/  STG.E desc[UR36][R2.64], R5 ;  /* 0x0000000502007986 */ /* 0x0001e2000c101924 */
[----:B------:R-:W-:Y:S05]  /*14f0*/  BRA `(.L_x_602) ;  /* 0x0000000c00187947 */ /* 0x000fea0003800000 */
.L_x_606:
[----:B------:R-:W-:Y:S02]  /*1500*/  ULDC.U16 UR4, c[0x0][0x3b8] ;  /* 0x0000ee0000047ab9 */ /* 0x000fe40000000400 */
[----:B------:R-:W-:-:S04]  /*1510*/  I2FP.F32.U32 R0, UR4 ;  /* 0x0000000400007c45 */ /* 0x000fc80008201000 */
[----:B------:R-:W-:-:S05]  /*1520*/  F2FP.F16.F32.PACK_AB R0, RZ, R0 ;  /* 0x00000000ff00723e */ /* 0x000fca00000000ff */
[----:B------:R0:W-:Y:S01]  /*1530*/  STG.E.U16 desc[UR36][R2.64], R0 ;  /* 0x0000000002007986 */ /* 0x0001e2000c101524 */
[----:B------:R-:W-:Y:S05]  /*1540*/  BRA `(.L_x_602) ;  /* 0x0000000c00047947 */ /* 0x000fea0003800000 */
.L_x_605:
[----:B------:R-:W-:-:S13]  /*1550*/  ISETP.NE.AND P0, PT, R4, 0x7, PT ;  /* 0x000000070400780c */ /* 0x000fda0003f05270 */
[----:B------:R-:W-:Y:S05]  /*1560*/  @!P0 BRA `(.L_x_607) ;  /* 0x00000000003c8947 */ /* 0x000fea0003800000 */
[----:B------:R-:W-:-:S13]  /*1570*/  ISETP.NE.AND P0, PT, R4, 0x8, PT ;  /* 0x000000080400780c */ /* 0x000fda0003f05270 */
[----:B------:R-:W-:Y:S05]  /*1580*/  @!P0 BRA `(.L_x_608) ;  /* 0x00000000001c8947 */ /* 0x000fea0003800000 */
[----:B------:R-:W-:-:S13]  /*1590*/  ISETP.NE.AND P0, PT, R4, 0x9, PT ;  /* 0x000000090400780c */ /* 0x000fda0003f05270 */
[----:B------:R-:W-:Y:S05]  /*15a0*/  @P0 BRA `(.L_x_601) ;  /* 0x0000000800880947 */ /* 0x000fea0003800000 */
[----:B------:R-:W-:Y:S01]  /*15b0*/  ULDC.U16 UR4, c[0x0][0x3b8] ;  /* 0x0000ee0000047ab9 */ /* 0x000fe20000000400 */
[----:B------:R-:W-:Y:S01]  /*15c0*/  IMAD.MOV.U32 R5, RZ, RZ, RZ ;  /* 0x000000ffff057224 */ /* 0x000fe200078e00ff */
[----:B------:R-:W-:-:S05]  /*15d0*/  I2FP.F32.U32 R4, UR4 ;  /* 0x0000000400047c45 */ /* 0x000fca0008201000 */
[----:B------:R0:W-:Y:S01]  /*15e0*/  STG.E.64 desc[UR36][R2.64], R4 ;  /* 0x0000000402007986 */ /* 0x0001e2000c101b24 */
[----:B------:R-:W-:Y:S05]  /*15f0*/  BRA `(.L_x_602) ;  /* 0x0000000800d87947 */ /* 0x000fea0003800000 */
.L_x_608:
[----:B------:R-:W-:Y:S02]  /*1600*/  ULDC.U16 UR4, c[0x0][0x3b8] ;  /* 0x0000ee0000047ab9 */ /* 0x000fe40000000400 */
[----:B------:R-:W-:-:S04]  /*1610*/  I2FP.F32.U32 R0, UR4 ;  /* 0x0000000400007c45 */ /* 0x000fc80008201000 */
[----:B------:R-:W-:-:S04]  /*1620*/  F2FP.F16.F32.PACK_AB R5, RZ, R0 ;  /* 0x00000000ff05723e */ /* 0x000fc800000000ff */
[----:B------:R-:W-:-:S05]  /*1630*/  PRMT R5, R5, 0x5410, RZ ;  /* 0x0000541005057816 */ /* 0x000fca00000000ff */
[----:B------:R0:W-:Y:S01]  /*1640*/  STG.E desc[UR36][R2.64], R5 ;  /* 0x0000000502007986 */ /* 0x0001e2000c101924 */
[----:B------:R-:W-:Y:S05]  /*1650*/  BRA `(.L_x_602) ;  /* 0x0000000800c07947 */ /* 0x000fea0003800000 */
.L_x_607:
[----:B------:R-:W-:Y:S02]  /*1660*/  ULDC.U16 UR4, c[0x0][0x3b8] ;  /* 0x0000ee0000047ab9 */ /* 0x000fe40000000400 */
[----:B------:R-:W0:Y:S02]  /*1670*/  I2F.F64.U16 R4, UR4 ;  /* 0x0000000400047d12 */ /* 0x000e240008101800 */
[----:B0-----:R0:W-:Y:S01]  /*1680*/  STG.E.64 desc[UR36][R2.64], R4 ;  /* 0x0000000402007986 */ /* 0x0011e2000c101b24 */
[----:B------:R-:W-:Y:S05]  /*1690*/  BRA `(.L_x_602) ;  /* 0x0000000800b07947 */ /* 0x000fea0003800000 */
.L_x_597:
        /* <DEDUP_REMOVED lines=8> */
[----:B------:R-:W-:Y:S02]  /*1720*/  ULDC.U16 UR4, c[0x0][0x3b8] ;  /* 0x0000ee0000047ab9 */ /* 0x000fe40000000400 */
[----:B------:R-:W-:-:S06]  /*1730*/  UPRMT UR4, UR4, 0x9910, URZ ;  /* 0x0000991004047896 */ /* 0x000fcc000800003f */
[----:B------:R-:W-:-:S04]  /*1740*/  ISETP.NE.AND P0, PT, RZ, UR4, PT ;  /* 0x00000004ff007c0c */ /* 0x000fc8000bf05270 */
[----:B------:R-:W-:-:S05]  /*1750*/  SEL R5, RZ, 0x1, !P0 ;  /* 0x00000001ff057807 */ /* 0x000fca0004000000 */
[----:B------:R0:W-:Y:S01]  /*1760*/  STG.E.U8 desc[UR36][R2.64], R5 ;  /* 0x0000000502007986 */ /* 0x0001e2000c101124 */
[----:B------:R-:W-:Y:S05]  /*1770*/  BRA `(.L_x_602) ;  /* 0x0000000800787947 */ /* 0x000fea0003800000 */
.L_x_611:
[----:B------:R-:W-:Y:S01]  /*1780*/  ULDC.U16 UR4, c[0x0][0x3b8] ;  /* 0x0000ee0000047ab9 */ /* 0x000fe20000000400 */
[----:B------:R-:W-:Y:S01]  /*1790*/  CS2R R6, SRZ ;  /* 0x0000000000067805 */ /* 0x000fe2000001ff00 */
[----:B------:R-:W0:Y:S04]  /*17a0*/  I2F.F64.U16 R4, UR4 ;  /* 0x0000000400047d12 */ /* 0x000e280008101800 */
[----:B0-----:R0:W-:Y:S01]  /*17b0*/  STG.E.128 desc[UR36][R2.64], R4 ;  /* 0x0000000402007986 */ /* 0x0011e2000c101d24 */
[----:B------:R-:W-:Y:S05]  /*17c0*/  BRA `(.L_x_602) ;  /* 0x0000000800647947 */ /* 0x000fea0003800000 */
.L_x_610:
[----:B------:R-:W-:-:S13]  /*17d0*/  ISETP.NE.AND P0, PT, R4, 0xf, PT ;  /* 0x0000000f0400780c */ /* 0x000fda0003f05270 */
[----:B------:R-:W-:Y:S05]  /*17e0*/  @!P0 BRA `(.L_x_612) ;  /* 0x0000000000ac8947 */ /* 0x000fea0003800000 */
[----:B------:R-:W-:-:S13]  /*17f0*/  ISETP.NE.AND P0, PT, R4, 0x17, PT ;  /* 0x000000170400780c */ /* 0x000fda0003f05270 */
[----:B------:R-:W-:Y:S05]  /*1800*/  @!P0 BRA `(.L_x_613) ;  /* 0x0000000000508947 */ /* 0x000fea0003800000 */
[----:B------:R-:W-:-:S13]  /*1810*/  ISETP.NE.AND P0, PT, R4, 0x18, PT ;  /* 0x000000180400780c */ /* 0x000fda0003f05270 */
[----:B------:R-:W-:Y:S05]  /*1820*/  @P0 BRA `(.L_x_601) ;  /* 0x0000000400e80947 */ /* 0x000fea0003800000 */
[----:B------:R-:W-:Y:S02]  /*1830*/  ULDC.U16 UR4, c[0x0][0x3b8] ;  /* 0x0000ee0000047ab9 */ /* 0x000fe40000000400 */
        /* <DEDUP_REMOVED lines=14> */
.L_x_614:
[----:B------:R-:W-:-:S05]  /*1920*/  LOP3.LUT R5, R4, R5, RZ, 0xfc, !PT ;  /* 0x0000000504057212 */ /* 0x000fca00078efcff */
[----:B------:R0:W-:Y:S01]  /*1930*/  STG.E.U8 desc[UR36][R2.64], R5 ;  /* 0x0000000502007986 */ /* 0x0001e2000c101124 */
[----:B------:R-:W-:Y:S05]  /*1940*/  BRA `(.L_x_602) ;  /* 0x0000000800047947 */ /* 0x000fea0003800000 */
.L_x_613:
[----:B------:R-:W-:Y:S02]  /*1950*/  ULDC.U16 UR4, c[0x0][0x3b8] ;  /* 0x0000ee0000047ab9 */ /* 0x000fe40000000400 */
        /* <DEDUP_REMOVED lines=12> */
.L_x_615:
[----:B------:R-:W-:Y:S01]  /*1a20*/  IMAD.MOV.U32 R0, RZ, RZ, 0x7f ;  /* 0x0000007fff007424 */ /* 0x000fe200078e00ff */
[----:B------:R-:W-:-:S04]  /*1a30*/  ISETP.GT.U32.AND P0, PT, R4, 0x7f800000, PT ;  /* 0x7f8000000400780c */ /* 0x000fc80003f04070 */
[----:B------:R-:W-:-:S09]  /*1a40*/  SEL R0, R0, 0x7c, P0 ;  /* 0x0000007c00007807 */ /* 0x000fd20000000000 */
.L_x_616:
[----:B------:R-:W-:-:S04]  /*1a50*/  LOP3.LUT R5, R5, 0x80000000, RZ, 0xc0, !PT ;  /* 0x8000000005057812 */ /* 0x000fc800078ec0ff */
[----:B------:R-:W-:-:S04]  /*1a60*/  SHF.R.U32.HI R5, RZ, 0x18, R5 ;  /* 0x00000018ff057819 */ /* 0x000fc80000011605 */
[----:B------:R-:W-:-:S05]  /*1a70*/  LOP3.LUT R5, R0, R5, RZ, 0xfc, !PT ;  /* 0x0000000500057212 */ /* 0x000fca00078efcff */
[----:B------:R0:W-:Y:S01]  /*1a80*/  STG.E.U8 desc[UR36][R2.64], R5 ;  /* 0x0000000502007986 */ /* 0x0001e2000c101124 */
[----:B------:R-:W-:Y:S05]  /*1a90*/  BRA `(.L_x_602) ;  /* 0x0000000400b07947 */ /* 0x000fea0003800000 */
.L_x_612:
[----:B------:R-:W-:Y:S02]  /*1aa0*/  ULDC.U16 UR4, c[0x0][0x3b8] ;  /* 0x0000ee0000047ab9 */ /* 0x000fe40000000400 */
[----:B------:R-:W-:-:S04]  /*1ab0*/  I2FP.F32.U32 R0, UR4 ;  /* 0x0000000400007c45 */ /* 0x000fc80008201000 */
[----:B------:R-:W-:-:S05]  /*1ac0*/  F2FP.BF16.F32.PACK_AB R0, RZ, R0 ;  /* 0x00000000ff00723e */ /* 0x000fca00000010ff */
[----:B------:R0:W-:Y:S01]  /*1ad0*/  STG.E.U16 desc[UR36][R2.64], R0 ;  /* 0x0000000002007986 */ /* 0x0001e2000c101524 */
[----:B------:R-:W-:Y:S05]  /*1ae0*/  BRA `(.L_x_602) ;  /* 0x00000004009c7947 */ /* 0x000fea0003800000 */
.L_x_609:
        /* <DEDUP_REMOVED lines=11> */
.L_x_619:
[----:B------:R-:W-:Y:S01]  /*1ba0*/  ULDC.U16 UR4, c[0x0][0x3b8] ;  /* 0x0000ee0000047ab9 */ /* 0x000fe20000000400 */
        /* <DEDUP_REMOVED lines=16> */
.L_x_621:
[----:B------:R-:W-:-:S04]  /*1cb0*/  LOP3.LUT R5, R5, 0x80000000, RZ, 0xc0, !PT ;  /* 0x8000000005057812 */ /* 0x000fc800078ec0ff */
[----:B------:R-:W-:-:S04]  /*1cc0*/  SHF.R.U32.HI R5, RZ, 0x18, R5 ;  /* 0x00000018ff057819 */ /* 0x000fc80000011605 */
[----:B------:R-:W-:-:S04]  /*1cd0*/  LOP3.LUT R4, R4, R5, RZ, 0xfc, !PT ;  /* 0x0000000504047212 */ /* 0x000fc800078efcff */
[----:B------:R-:W-:-:S07]  /*1ce0*/  PRMT R0, R4, 0x7610, R0 ;  /* 0x0000761004007816 */ /* 0x000fce0000000000 */
.L_x_620:
[----:B------:R4:W-:Y:S01]  /*1cf0*/  STG.E.U8 desc[UR36][R2.64], R0 ;  /* 0x0000000002007986 */ /* 0x0009e2000c101124 */
[----:B------:R-:W-:Y:S05]  /*1d00*/  BRA `(.L_x_602) ;  /* 0x0000000400147947 */ /* 0x000fea0003800000 */
.L_x_618:
        /* <DEDUP_REMOVED lines=17> */
.L_x_623:
[----:B------:R-:W-:-:S04]  /*1e20*/  LOP3.LUT R5, R5, 0x80000000, RZ, 0xc0, !PT ;  /* 0x8000000005057812 */ /* 0x000fc800078ec0ff */
[----:B------:R-:W-:-:S04]  /*1e30*/  SHF.R.U32.HI R5, RZ, 0x18, R5 ;  /* 0x00000018ff057819 */ /* 0x000fc80000011605 */
[----:B------:R-:W-:-:S04]  /*1e40*/  LOP3.LUT R4, R4, R5, RZ, 0xfc, !PT ;  /* 0x0000000504047212 */ /* 0x000fc800078efcff */
[----:B------:R-:W-:-:S07]  /*1e50*/  PRMT R0, R4, 0x7610, R0 ;  /* 0x0000761004007816 */ /* 0x000fce0000000000 */
.L_x_622:
[----:B------:R3:W-:Y:S01]  /*1e60*/  STG.E.U8 desc[UR36][R2.64], R0 ;  /* 0x0000000002007986 */ /* 0x0007e2000c101124 */
[----:B------:R-:W-:Y:S05]  /*1e70*/  BRA `(.L_x_602) ;  /* 0x0000000000b87947 */ /* 0x000fea0003800000 */
.L_x_617:
[----:B------:R-:W-:-:S13]  /*1e80*/  ISETP.NE.AND P0, PT, R4, 0x1c, PT ;  /* 0x0000001c0400780c */ /* 0x000fda0003f05270 */
[----:B------:R-:W-:Y:S05]  /*1e90*/  @!P0 BRA `(.L_x_624) ;  /* 0x0000000000a48947 */ /* 0x000fea0003800000 */
[----:B------:R-:W-:-:S13]  /*1ea0*/  ISETP.NE.AND P0, PT, R4, 0x1d, PT ;  /* 0x0000001d0400780c */ /* 0x000fda0003f05270 */
[----:B------:R-:W-:Y:S05]  /*1eb0*/  @!P0 BRA `(.L_x_625) ;  /* 0x0000000000888947 */ /* 0x000fea0003800000 */
[----:B------:R-:W-:-:S13]  /*1ec0*/  ISETP.NE.AND P0, PT, R4, 0x2c, PT ;  /* 0x0000002c0400780c */ /* 0x000fda0003f05270 */
[----:B------:R-:W-:Y:S05]  /*1ed0*/  @P0 BRA `(.L_x_601) ;  /* 0x00000000003c0947 */ /* 0x000fea0003800000 */
[----:B------:R-:W-:Y:S01]  /*1ee0*/  ULDC.U16 UR4, c[0x0][0x3b8] ;  /* 0x0000ee0000047ab9 */ /* 0x000fe20000000400 */
        /* <DEDUP_REMOVED lines=12> */
.L_x_626:
[----:B------:R2:W-:Y:S01]  /*1fb0*/  STG.E.U8 desc[UR36][R2.64], R4 ;  /* 0x0000000402007986 */ /* 0x0005e2000c101124 */
[----:B------:R-:W-:Y:S05]  /*1fc0*/  BRA `(.L_x_602) ;  /* 0x0000000000647947 */ /* 0x000fea0003800000 */
.L_x_601:
        /* <DEDUP_REMOVED lines=16> */
.L_x_627:
[----:B------:R-:W-:Y:S05]  /*20d0*/  BRA `(.L_x_602) ;  /* 0x0000000000207947 */ /* 0x000fea0003800000 */
.L_x_625:
[----:B------:R-:W-:Y:S01]  /*20e0*/  ULDC.U16 UR4, c[0x0][0x3b8] ;  /* 0x0000ee0000047ab9 */ /* 0x000fe20000000400 */
[----:B------:R-:W-:Y:S02]  /*20f0*/  IMAD.MOV.U32 R5, RZ, RZ, RZ ;  /* 0x000000ffff057224 */ /* 0x000fe400078e00ff */
[----:B------:R-:W-:-:S05]  /*2100*/  IMAD.U32 R4, RZ, RZ, UR4 ;  /* 0x00000004ff047e24 */ /* 0x000fca000f8e00ff */
[----:B------:R1:W-:Y:S01]  /*2110*/  STG.E.64 desc[UR36][R2.64], R4 ;  /* 0x0000000402007986 */ /* 0x0003e2000c101b24 */
[----:B------:R-:W-:Y:S05]  /*2120*/  BRA `(.L_x_602) ;  /* 0x00000000000c7947 */ /* 0x000fea0003800000 */
.L_x_624:
[----:B------:R-:W0:Y:S02]  /*2130*/  LDC R0, c[0x0][0x3b8] ;  /* 0x0000ee00ff007b82 */ /* 0x000e240000000800 */
[----:B0-----:R-:W-:-:S05]  /*2140*/  LOP3.LUT R5, R0, 0xffff, RZ, 0xc0, !PT ;  /* 0x0000ffff00057812 */ /* 0x001fca00078ec0ff */
[----:B------:R0:W-:Y:S02]  /*2150*/  STG.E desc[UR36][R2.64], R5 ;  /* 0x0000000502007986 */ /* 0x0001e4000c101924 */
.L_x_602:
[----:B------:R-:W-:-:S04]  /*2160*/  IMAD R16, R16, 0x200, R19 ;  /* 0x0000020010107824 */ /* 0x000fc800078e0213 */
[----:B------:R-:W-:-:S07]  /*2170*/  VIADD R17, R16, 0x80 ;  /* 0x0000008010117836 */ /* 0x000fce0000000000 */
.L_x_595:
[----:B------:R-:W-:Y:S05]  /*2180*/  BSYNC B6 ;  /* 0x0000000000067941 */ /* 0x000fea0003800000 */
.L_x_594:
        /* <DEDUP_REMOVED lines=281> */
.L_x_630:
        /* <DEDUP_REMOVED lines=18> */
.L_x_634:
[----:B------:R-:W0:Y:S02]  /*3440*/  LDC.U8 R5, c[0x0][0x3b8] ;  /* 0x0000ee00ff057b82 */ /* 0x000e240000000000 */
[----:B0-----:R0:W-:Y:S01]  /*3450*/  STG.E.U8 desc[UR36][R2.64], R5 ;  /* 0x0000000502007986 */ /* 0x0011e2000c101124 */
[----:B------:R-:W-:Y:S05]  /*3460*/  BRA `(.L_x_636) ;  /* 0x0000000c00887947 */ /* 0x000fea0003800000 */
.L_x_633:
        /* <DEDUP_REMOVED lines=11> */
.L_x_638:
[----:B------:R-:W0:Y:S02]  /*3520*/  LDC R0, c[0x0][0x3b8] ;  /* 0x0000ee00ff007b82 */ /* 0x000e240000000800 */
[----:B0-----:R-:W-:-:S05]  /*3530*/  LOP3.LUT R5, R0, 0xffff, RZ, 0xc0, !PT ;  /* 0x0000ffff00057812 */ /* 0x001fca00078ec0ff */
[----:B------:R0:W-:Y:S01]  /*3540*/  STG.E desc[UR36][R2.64], R5 ;  /* 0x0000000502007986 */ /* 0x0001e2000c101924 */
[----:B------:R-:W-:Y:S05]  /*3550*/  BRA `(.L_x_636) ;  /* 0x0000000c004c7947 */ /* 0x000fea0003800000 */
.L_x_637:
[----:B------:R-:W0:Y:S02]  /*3560*/  LDC.U16 R5, c[0x0][0x3b8] ;  /* 0x0000ee00ff057b82 */ /* 0x000e240000000400 */
[----:B0-----:R0:W-:Y:S01]  /*3570*/  STG.E.U16 desc[UR36][R2.64], R5 ;  /* 0x0000000502007986 */ /* 0x0011e2000c101524 */
[----:B------:R-:W-:Y:S05]  /*3580*/  BRA `(.L_x_636) ;  /* 0x0000000c00407947 */ /* 0x000fea0003800000 */
.L_x_632:
        /* <DEDUP_REMOVED lines=10> */
.L_x_640:
[----:B------:R-:W-:Y:S02]  /*3630*/  ULDC.U16 UR4, c[0x0][0x3b8] ;  /* 0x0000ee0000047ab9 */ /* 0x000fe40000000400 */
[----:B------:R-:W-:-:S04]  /*3640*/  I2FP.F32.U32 R0, UR4 ;  /* 0x0000000400007c45 */ /* 0x000fc80008201000 */
[----:B------:R-:W-:-:S05]  /*3650*/  F2FP.F16.F32.PACK_AB R0, RZ, R0 ;  /* 0x00000000ff00723e */ /* 0x000fca00000000ff */
[----:B------:R0:W-:Y:S01]  /*3660*/  STG.E.U16 desc[UR36][R2.64], R0 ;  /* 0x0000000002007986 */ /* 0x0001e2000c101524 */
[----:B------:R-:W-:Y:S05]  /*3670*/  BRA `(.L_x_636) ;  /* 0x0000000c00047947 */ /* 0x000fea0003800000 */
.L_x_639:
        /* <DEDUP_REMOVED lines=11> */
.L_x_642:
[----:B------:R-:W-:Y:S02]  /*3730*/  ULDC.U16 UR4, c[0x0][0x3b8] ;  /* 0x0000ee0000047ab9 */ /* 0x000fe40000000400 */
[----:B------:R-:W-:-:S04]  /*3740*/  I2FP.F32.U32 R0, UR4 ;  /* 0x0000000400007c45 */ /* 0x000fc80008201000 */
[----:B------:R-:W-:-:S04]  /*3750*/  F2FP.F16.F32.PACK_AB R0, RZ, R0 ;  /* 0x00000000ff00723e */ /* 0x000fc800000000ff */
[----:B------:R-:W-:-:S05]  /*3760*/  PRMT R0, R0, 0x5410, RZ ;  /* 0x0000541000007816 */ /* 0x000fca00000000ff */
[----:B------:R0:W-:Y:S01]  /*3770*/  STG.E desc[UR36][R2.64], R0 ;  /* 0x0000000002007986 */ /* 0x0001e2000c101924 */
[----:B------:R-:W-:Y:S05]  /*3780*/  BRA `(.L_x_636) ;  /* 0x0000000800c07947 */ /* 0x000fea0003800000 */
.L_x_641:
[----:B------:R-:W-:Y:S02]  /*3790*/  ULDC.U16 UR4, c[0x0][0x3b8] ;  /* 0x0000ee0000047ab9 */ /* 0x000fe40000000400 */
[----:B------:R-:W0:Y:S02]  /*37a0*/  I2F.F64.U16 R4, UR4 ;  /* 0x0000000400047d12 */ /* 0x000e240008101800 */
[----:B0-----:R0:W-:Y:S01]  /*37b0*/  STG.E.64 desc[UR36][R2.64], R4 ;  /* 0x0000000402007986 */ /* 0x0011e2000c101b24 */
[----:B------:R-:W-:Y:S05]  /*37c0*/  BRA `(.L_x_636) ;  /* 0x0000000800b07947 */ /* 0x000fea0003800000 */
.L_x_631:
        /* <DEDUP_REMOVED lines=14> */
.L_x_645:
[----:B------:R-:W-:Y:S01]  /*38b0*/  ULDC.U16 UR4, c[0x0][0x3b8] ;  /* 0x0000ee0000047ab9 */ /* 0x000fe20000000400 */
[----:B------:R-:W-:Y:S01]  /*38c0*/  CS2R R6, SRZ ;  /* 0x0000000000067805 */ /* 0x000fe2000001ff00 */
[----:B------:R-:W0:Y:S04]  /*38d0*/  I2F.F64.U16 R4, UR4 ;  /* 0x0000000400047d12 */ /* 0x000e280008101800 */
[----:B0-----:R0:W-:Y:S01]  /*38e0*/  STG.E.128 desc[UR36][R2.64], R4 ;  /* 0x0000000402007986 */ /* 0x0011e2000c101d24 */
[----:B------:R-:W-:Y:S05]  /*38f0*/  BRA `(.L_x_636) ;  /* 0x0000000800647947 */ /* 0x000fea0003800000 */
.L_x_644:
        /* <DEDUP_REMOVED lines=21> */
.L_x_648:
[----:B------:R-:W-:-:S05]  /*3a50*/  LOP3.LUT R5, R0, R9, RZ, 0xfc, !PT ;  /* 0x0000000900057212 */ /* 0x000fca00078efcff */
[----:B------:R0:W-:Y:S01]  /*3a60*/  STG.E.U8 desc[UR36][R2.64], R5 ;  /* 0x0000000502007986 */ /* 0x0001e2000c101124 */
[----:B------:R-:W-:Y:S05]  /*3a70*/  BRA `(.L_x_636) ;  /* 0x0000000800047947 */ /* 0x000fea0003800000 */
.L_x_647:
        /* <DEDUP_REMOVED lines=13> */
.L_x_649:
[----:B------:R-:W-:Y:S01]  /*3b50*/  ISETP.GT.U32.AND P0, PT, R0, 0x7f800000, PT ;  /* 0x7f8000000000780c */ /* 0x000fe20003f04070 */
[----:B------:R-:W-:-:S05]  /*3b60*/  IMAD.MOV.U32 R0, RZ, RZ, 0x7f ;  /* 0x0000007fff007424 */ /* 0x000fca00078e00ff */
[----:B------:R-:W-:-:S07]  /*3b70*/  SEL R0, R0, 0x7c, P0 ;  /* 0x0000007c00007807 */ /* 0x000fce0000000000 */
.L_x_650:
[----:B------:R-:W-:-:S04]  /*3b80*/  LOP3.LUT R4, R4, 0x80000000, RZ, 0xc0, !PT ;  /* 0x8000000004047812 */ /* 0x000fc800078ec0ff */
[----:B------:R-:W-:-:S04]  /*3b90*/  SHF.R.U32.HI R5, RZ, 0x18, R4 ;  /* 0x00000018ff057819 */ /* 0x000fc80000011604 */
[----:B------:R-:W-:-:S05]  /*3ba0*/  LOP3.LUT R5, R0, R5, RZ, 0xfc, !PT ;  /* 0x0000000500057212 */ /* 0x000fca00078efcff */
[----:B------:R0:W-:Y:S01]  /*3bb0*/  STG.E.U8 desc[UR36][R2.64], R5 ;  /* 0x0000000502007986 */ /* 0x0001e2000c101124 */
[----:B------:R-:W-:Y:S05]  /*3bc0*/  BRA `(.L_x_636) ;  /* 0x0000000400b07947 */ /* 0x000fea0003800000 */
.L_x_646:
[----:B------:R-:W-:Y:S02]  /*3bd0*/  ULDC.U16 UR4, c[0x0][0x3b8] ;  /* 0x0000ee0000047ab9 */ /* 0x000fe40000000400 */
[----:B------:R-:W-:-:S04]  /*3be0*/  I2FP.F32.U32 R0, UR4 ;  /* 0x0000000400007c45 */ /* 0x000fc80008201000 */
[----:B------:R-:W-:-:S05]  /*3bf0*/  F2FP.BF16.F32.PACK_AB R0, RZ, R0 ;  /* 0x00000000ff00723e */ /* 0x000fca00000010ff */
[----:B------:R0:W-:Y:S01]  /*3c00*/  STG.E.U16 desc[UR36][R2.64], R0 ;  /* 0x0000000002007986 */ /* 0x0001e2000c101524 */
[----:B------:R-:W-:Y:S05]  /*3c10*/  BRA `(.L_x_636) ;  /* 0x00000004009c7947 */ /* 0x000fea0003800000 */
.L_x_643:
        /* <DEDUP_REMOVED lines=11> */
.L_x_653:
        /* <DEDUP_REMOVED lines=18> */
.L_x_655:
[----:B------:R-:W-:-:S04]  /*3df0*/  LOP3.LUT R4, R4, 0x80000000, RZ, 0xc0, !PT ;  /* 0x8000000004047812 */ /* 0x000fc800078ec0ff */
[----:B------:R-:W-:-:S04]  /*3e00*/  SHF.R.U32.HI R5, RZ, 0x18, R4 ;  /* 0x00000018ff057819 */ /* 0x000fc80000011604 */
[----:B------:R-:W-:-:S07]  /*3e10*/  LOP3.LUT R0, R0, R5, RZ, 0xfc, !PT ;  /* 0x0000000500007212 */ /* 0x000fce00078efcff */
.L_x_654:
[----:B------:R4:W-:Y:S01]  /*3e20*/  STG.E.U8 desc[UR36][R2.64], R0 ;  /* 0x0000000002007986 */ /* 0x0009e2000c101124 */
[----:B------:R-:W-:Y:S05]  /*3e30*/  BRA `(.L_x_636) ;  /* 0x0000000400147947 */ /* 0x000fea0003800000 */
.L_x_652:
        /* <DEDUP_REMOVED lines=18> */
.L_x_657:
[----:B------:R-:W-:-:S04]  /*3f60*/  LOP3.LUT R4, R4, 0x80000000, RZ, 0xc0, !PT ;  /* 0x8000000004047812 */ /* 0x000fc800078ec0ff */
[----:B------:R-:W-:-:S04]  /*3f70*/  SHF.R.U32.HI R5, RZ, 0x18, R4 ;  /* 0x00000018ff057819 */ /* 0x000fc80000011604 */
[----:B------:R-:W-:-:S07]  /*3f80*/  LOP3.LUT R0, R0, R5, RZ, 0xfc, !PT ;  /* 0x0000000500007212 */ /* 0x000fce00078efcff */
.L_x_656:
[----:B------:R3:W-:Y:S01]  /*3f90*/  STG.E.U8 desc[UR36][R2.64], R0 ;  /* 0x0000000002007986 */ /* 0x0007e2000c101124 */
[----:B------:R-:W-:Y:S05]  /*3fa0*/  BRA `(.L_x_636) ;  /* 0x0000000000b87947 */ /* 0x000fea0003800000 */
.L_x_651:
        /* <DEDUP_REMOVED lines=19> */
.L_x_660:
[----:B------:R2:W-:Y:S01]  /*40e0*/  STG.E.U8 desc[UR36][R2.64], R0 ;  /* 0x0000000002007986 */ /* 0x0005e2000c101124 */
[----:B------:R-:W-:Y:S05]  /*40f0*/  BRA `(.L_x_636) ;  /* 0x0000000000647947 */ /* 0x000fea0003800000 */
.L_x_635:
        /* <DEDUP_REMOVED lines=16> */
.L_x_661:
[----:B------:R-:W-:Y:S05]  /*4200*/  BRA `(.L_x_636) ;  /* 0x0000000000207947 */ /* 0x000fea0003800000 */
.L_x_659:
[----:B------:R-:W-:Y:S01]  /*4210*/  ULDC.U16 UR4, c[0x0][0x3b8] ;  /* 0x0000ee0000047ab9 */ /* 0x000fe20000000400 */
[----:B------:R-:W-:Y:S02]  /*4220*/  IMAD.MOV.U32 R5, RZ, RZ, RZ ;  /* 0x000000ffff057224 */ /* 0x000fe400078e00ff */
[----:B------:R-:W-:-:S05]  /*4230*/  IMAD.U32 R4, RZ, RZ, UR4 ;  /* 0x00000004ff047e24 */ /* 0x000fca000f8e00ff */
[----:B------:R1:W-:Y:S01]  /*4240*/  STG.E.64 desc[UR36][R2.64], R4 ;  /* 0x0000000402007986 */ /* 0x0003e2000c101b24 */
[----:B------:R-:W-:Y:S05]  /*4250*/  BRA `(.L_x_636) ;  /* 0x00000000000c7947 */ /* 0x000fea0003800000 */
.L_x_658:
[----:B------:R-:W0:Y:S02]  /*4260*/  LDC R0, c[0x0][0x3b8] ;  /* 0x0000ee00ff007b82 */ /* 0x000e240000000800 */
[----:B0-----:R-:W-:-:S05]  /*4270*/  LOP3.LUT R5, R0, 0xffff, RZ, 0xc0, !PT ;  /* 0x0000ffff00057812 */ /* 0x001fca00078ec0ff */
[----:B------:R0:W-:Y:S02]  /*4280*/  STG.E desc[UR36][R2.64], R5 ;  /* 0x0000000502007986 */ /* 0x0001e4000c101924 */
.L_x_636:
[----:B------:R-:W-:-:S07]  /*4290*/  VIADD R17, R17, 0x80 ;  /* 0x0000008011117836 */ /* 0x000fce0000000000 */
.L_x_629:
[----:B------:R-:W-:Y:S05]  /*42a0*/  BSYNC B6 ;  /* 0x0000000000067941 */ /* 0x000fea0003800000 */
.L_x_628:
        /* <DEDUP_REMOVED lines=281> */
.L_x_664:
        /* <DEDUP_REMOVED lines=18> */
.L_x_668:
[----:B------:R-:W0:Y:S02]  /*5560*/  LDC.U8 R5, c[0x0][0x3b8] ;  /* 0x0000ee00ff057b82 */ /* 0x000e240000000000 */
[----:B0-----:R1:W-:Y:S01]  /*5570*/  STG.E.U8 desc[UR36][R2.64], R5 ;  /* 0x0000000502007986 */ /* 0x0013e2000c101124 */
[----:B------:R-:W-:Y:S05]  /*5580*/  BRA `(.L_x_670) ;  /* 0x0000000c00887947 */ /* 0x000fea0003800000 */
.L_x_667:
        /* <DEDUP_REMOVED lines=11> */
.L_x_672:
[----:B------:R-:W0:Y:S02]  /*5640*/  LDC R0, c[0x0][0x3b8] ;  /* 0x0000ee00ff007b82 */ /* 0x000e240000000800 */
[----:B0-----:R-:W-:-:S05]  /*5650*/  LOP3.LUT R5, R0, 0xffff, RZ, 0xc0, !PT ;  /* 0x0000ffff00057812 */ /* 0x001fca00078ec0ff */
[----:B------:R3:W-:Y:S01]  /*5660*/  STG.E desc[UR36][R2.64], R5 ;  /* 0x0000000502007986 */ /* 0x0007e2000c101924 */
[----:B------:R-:W-:Y:S05]  /*5670*/  BRA `(.L_x_670) ;  /* 0x0000000c004c7947 */ /* 0x000fea0003800000 */
.L_x_671:
[----:B------:R-:W0:Y:S02]  /*5680*/  LDC.U16 R5, c[0x0][0x3b8] ;  /* 0x0000ee00ff057b82 */ /* 0x000e240000000400 */
[----:B0-----:R2:W-:Y:S01]  /*5690*/  STG.E.U16 desc[UR36][R2.64], R5 ;  /* 0x0000000502007986 */ /* 0x0015e2000c101524 */
[----:B------:R-:W-:Y:S05]  /*56a0*/  BRA `(.L_x_670) ;  /* 0x0000000c00407947 */ /* 0x000fea0003800000 */
.L_x_666:
        /* <DEDUP_REMOVED lines=10> */
.L_x_674:
[----:B------:R-:W-:Y:S02]  /*5750*/  ULDC.U16 UR4, c[0x0][0x3b8] ;  /* 0x0000ee0000047ab9 */ /* 0x000fe40000000400 */
[----:B------:R-:W-:-:S04]  /*5760*/  I2FP.F32.U32 R0, UR4 ;  /* 0x0000000400007c45 */ /* 0x000fc80008201000 */
[----:B------:R-:W-:-:S05]  /*5770*/  F2FP.F16.F32.PACK_AB R0, RZ, R0 ;  /* 0x00000000ff00723e */ /* 0x000fca00000000ff */
[----:B------:R0:W-:Y:S01]  /*5780*/  STG.E.U16 desc[UR36][R2.64], R0 ;  /* 0x0000000002007986 */ /* 0x0001e2000c101524 */
[----:B------:R-:W-:Y:S05]  /*5790*/  BRA `(.L_x_670) ;  /* 0x0000000c00047947 */ /* 0x000fea0003800000 */
.L_x_673:
        /* <DEDUP_REMOVED lines=11> */
.L_x_676:
[----:B------:R-:W-:Y:S02]  /*5850*/  ULDC.U16 UR4, c[0x0][0x3b8] ;  /* 0x0000ee0000047ab9 */ /* 0x000fe40000000400 */
[----:B------:R-:W-:-:S04]  /*5860*/  I2FP.F32.U32 R0, UR4 ;  /* 0x0000000400007c45 */ /* 0x000fc80008201000 */
[----:B------:R-:W-:-:S04]  /*5870*/  F2FP.F16.F32.PACK_AB R0, RZ, R0 ;  /* 0x00000000ff00723e */ /* 0x000fc800000000ff */
[----:B------:R-:W-:-:S05]  /*5880*/  PRMT R0, R0, 0x5410, RZ ;  /* 0x0000541000007816 */ /* 0x000fca00000000ff */
[----:B------:R0:W-:Y:S01]  /*5890*/  STG.E desc[UR36][R2.64], R0 ;  /* 0x0000000002007986 */ /* 0x0001e2000c101924 */
[----:B------:R-:W-:Y:S05]  /*58a0*/  BRA `(.L_x_670) ;  /* 0x0000000800c07947 */ /* 0x000fea0003800000 */
.L_x_675:
[----:B------:R-:W-:Y:S02]  /*58b0*/  ULDC.U16 UR4, c[0x0][0x3b8] ;  /* 0x0000ee0000047ab9 */ /* 0x000fe40000000400 */
[----:B------:R-:W0:Y:S02]  /*58c0*/  I2F.F64.U16 R4, UR4 ;  /* 0x0000000400047d12 */ /* 0x000e240008101800 */
[----:B0-----:R0:W-:Y:S01]  /*58d0*/  STG.E.64 desc[UR36][R2.64], R4 ;  /* 0x0000000402007986 */ /* 0x0011e2000c101b24 */
[----:B------:R-:W-:Y:S05]  /*58e0*/  BRA `(.L_x_670) ;  /* 0x0000000800b07947 */ /* 0x000fea0003800000 */
.L_x_665:
        /* <DEDUP_REMOVED lines=14> */
.L_x_679:
[----:B------:R-:W-:Y:S01]  /*59d0*/  ULDC.U16 UR4, c[0x0][0x3b8] ;  /* 0x0000ee0000047ab9 */ /* 0x000fe20000000400 */
[----:B------:R-:W-:Y:S01]  /*59e0*/  CS2R R6, SRZ ;  /* 0x0000000000067805 */ /* 0x000fe2000001ff00 */
[----:B------:R-:W0:Y:S04]  /*59f0*/  I2F.F64.U16 R4, UR4 ;  /* 0x0000000400047d12 */ /* 0x000e280008101800 */
[----:B0-----:R0:W-:Y:S01]  /*5a00*/  STG.E.128 desc[UR36][R2.64], R4 ;  /* 0x0000000402007986 */ /* 0x0011e2000c101d24 */
[----:B------:R-:W-:Y:S05]  /*5a10*/  BRA `(.L_x_670) ;  /* 0x0000000800647947 */ /* 0x000fea0003800000 */
.L_x_678:
        /* <DEDUP_REMOVED lines=21> */
.L_x_682:
[----:B------:R-:W-:-:S05]  /*5b70*/  LOP3.LUT R5, R0, R9, RZ, 0xfc, !PT ;  /* 0x0000000900057212 */ /* 0x000fca00078efcff */
[----:B------:R0:W-:Y:S01]  /*5b80*/  STG.E.U8 desc[UR36][R2.64], R5 ;  /* 0x0000000502007986 */ /* 0x0001e2000c101124 */
[----:B------:R-:W-:Y:S05]  /*5b90*/  BRA `(.L_x_670) ;  /* 0x0000000800047947 */ /* 0x000fea0003800000 */
.L_x_681:
        /* <DEDUP_REMOVED lines=13> */
.L_x_683:
[----:B------:R-:W-:Y:S01]  /*5c70*/  ISETP.GT.U32.AND P0, PT, R0, 0x7f800000, PT ;  /* 0x7f8000000000780c */ /* 0x000fe20003f04070 */
[----:B------:R-:W-:-:S05]  /*5c80*/  IMAD.MOV.U32 R0, RZ, RZ, 0x7f ;  /* 0x0000007fff007424 */ /* 0x000fca00078e00ff */
[----:B------:R-:W-:-:S07]  /*5c90*/  SEL R0, R0, 0x7c, P0 ;  /* 0x0000007c00007807 */ /* 0x000fce0000000000 */
.L_x_684:
[----:B------:R-:W-:-:S04]  /*5ca0*/  LOP3.LUT R4, R4, 0x80000000, RZ, 0xc0, !PT ;  /* 0x8000000004047812 */ /* 0x000fc800078ec0ff */
[----:B------:R-:W-:-:S04]  /*5cb0*/  SHF.R.U32.HI R5, RZ, 0x18, R4 ;  /* 0x00000018ff057819 */ /* 0x000fc80000011604 */
[----:B------:R-:W-:-:S05]  /*5cc0*/  LOP3.LUT R5, R0, R5, RZ, 0xfc, !PT ;  /* 0x0000000500057212 */ /* 0x000fca00078efcff */
[----:B------:R0:W-:Y:S01]  /*5cd0*/  STG.E.U8 desc[UR36][R2.64], R5 ;  /* 0x0000000502007986 */ /* 0x0001e2000c101124 */
[----:B------:R-:W-:Y:S05]  /*5ce0*/  BRA `(.L_x_670) ;  /* 0x0000000400b07947 */ /* 0x000fea0003800000 */
.L_x_680:
[----:B------:R-:W-:Y:S02]  /*5cf0*/  ULDC.U16 UR4, c[0x0][0x3b8] ;  /* 0x0000ee0000047ab9 */ /* 0x000fe40000000400 */
[----:B------:R-:W-:-:S04]  /*5d00*/  I2FP.F32.U32 R0, UR4 ;  /* 0x0000000400007c45 */ /* 0x000fc80008201000 */
[----:B------:R-:W-:-:S05]  /*5d10*/  F2FP.BF16.F32.PACK_AB R0, RZ, R0 ;  /* 0x00000000ff00723e */ /* 0x000fca00000010ff */
[----:B------:R0:W-:Y:S01]  /*5d20*/  STG.E.U16 desc[UR36][R2.64], R0 ;  /* 0x0000000002007986 */ /* 0x0001e2000c101524 */
[----:B------:R-:W-:Y:S05]  /*5d30*/  BRA `(.L_x_670) ;  /* 0x00000004009c7947 */ /* 0x000fea0003800000 */
.L_x_677:
        /* <DEDUP_REMOVED lines=11> */
.L_x_687:
        /* <DEDUP_REMOVED lines=18> */
.L_x_689:
[----:B------:R-:W-:-:S04]  /*5f10*/  LOP3.LUT R4, R4, 0x80000000, RZ, 0xc0, !PT ;  /* 0x8000000004047812 */ /* 0x000fc800078ec0ff */
[----:B------:R-:W-:-:S04]  /*5f20*/  SHF.R.U32.HI R5, RZ, 0x18, R4 ;  /* 0x00000018ff057819 */ /* 0x000fc80000011604 */
[----:B------:R-:W-:-:S07]  /*5f30*/  LOP3.LUT R0, R0, R5, RZ, 0xfc, !PT ;  /* 0x0000000500007212 */ /* 0x000fce00078efcff */
.L_x_688:
[----:B------:R0:W-:Y:S01]  /*5f40*/  STG.E.U8 desc[UR36][R2.64], R0 ;  /* 0x0000000002007986 */ /* 0x0001e2000c101124 */
[----:B------:R-:W-:Y:S05]  /*5f50*/  BRA `(.L_x_670) ;  /* 0x0000000400147947 */ /* 0x000fea0003800000 */
.L_x_686:
        /* <DEDUP_REMOVED lines=18> */
.L_x_691:
[----:B------:R-:W-:-:S04]  /*6080*/  LOP3.LUT R4, R4, 0x80000000, RZ, 0xc0, !PT ;  /* 0x8000000004047812 */ /* 0x000fc800078ec0ff */
[----:B------:R-:W-:-:S04]  /*6090*/  SHF.R.U32.HI R5, RZ, 0x18, R4 ;  /* 0x00000018ff057819 */ /* 0x000fc80000011604 */
[----:B------:R-:W-:-:S07]  /*60a0*/  LOP3.LUT R0, R0, R5, RZ, 0xfc, !PT ;  /* 0x0000000500007212 */ /* 0x000fce00078efcff */
.L_x_690:
[----:B------:R0:W-:Y:S01]  /*60b0*/  STG.E.U8 desc[UR36][R2.64], R0 ;  /* 0x0000000002007986 */ /* 0x0001e2000c101124 */
[----:B------:R-:W-:Y:S05]  /*60c0*/  BRA `(.L_x_670) ;  /* 0x0000000000b87947 */ /* 0x000fea0003800000 */
.L_x_685:
        /* <DEDUP_REMOVED lines=19> */
.L_x_694:
[----:B------:R0:W-:Y:S01]  /*6200*/  STG.E.U8 desc[UR36][R2.64], R0 ;  /* 0x0000000002007986 */ /* 0x0001e2000c101124 */
[----:B------:R-:W-:Y:S05]  /*6210*/  BRA `(.L_x_670) ;  /* 0x0000000000647947 */ /* 0x000fea0003800000 */
.L_x_669:
        /* <DEDUP_REMOVED lines=16> */
.L_x_695:
[----:B------:R-:W-:Y:S05]  /*6320*/  BRA `(.L_x_670) ;  /* 0x0000000000207947 */ /* 0x000fea0003800000 */
.L_x_693:
[----:B------:R-:W-:Y:S01]  /*6330*/  ULDC.U16 UR4, c[0x0][0x3b8] ;  /* 0x0000ee0000047ab9 */ /* 0x000fe20000000400 */
[----:B------:R-:W-:Y:S02]  /*6340*/  IMAD.MOV.U32 R5, RZ, RZ, RZ ;  /* 0x000000ffff057224 */ /* 0x000fe400078e00ff */
[----:B------:R-:W-:-:S05]  /*6350*/  IMAD.U32 R4, RZ, RZ, UR4 ;  /* 0x00000004ff047e24 */ /* 0x000fca000f8e00ff */
[----:B------:R0:W-:Y:S01]  /*6360*/  STG.E.64 desc[UR36][R2.64], R4 ;  /* 0x0000000402007986 */ /* 0x0001e2000c101b24 */
[----:B------:R-:W-:Y:S05]  /*6370*/  BRA `(.L_x_670) ;  /* 0x00000000000c7947 */ /* 0x000fea0003800000 */
.L_x_692:
[----:B------:R-:W0:Y:S02]  /*6380*/  LDC R0, c[0x0][0x3b8] ;  /* 0x0000ee00ff007b82 */ /* 0x000e240000000800 */
[----:B0-----:R-:W-:-:S05]  /*6390*/  LOP3.LUT R5, R0, 0xffff, RZ, 0xc0, !PT ;  /* 0x0000ffff00057812 */ /* 0x001fca00078ec0ff */
[----:B------:R0:W-:Y:S02]  /*63a0*/  STG.E desc[UR36][R2.64], R5 ;  /* 0x0000000502007986 */ /* 0x0001e4000c101924 */
.L_x_670:
[----:B------:R-:W-:-:S07]  /*63b0*/  VIADD R17, R17, 0x80 ;  /* 0x0000008011117836 */ /* 0x000fce0000000000 */
.L_x_663:
[----:B------:R-:W-:Y:S05]  /*63c0*/  BSYNC B6 ;  /* 0x0000000000067941 */ /* 0x000fea0003800000 */
.L_x_662:
        /* <DEDUP_REMOVED lines=280> */
.L_x_696:
        /* <DEDUP_REMOVED lines=18> */
.L_x_700:
[----:B------:R-:W0:Y:S02]  /*7670*/  LDC.U8 R5, c[0x0][0x3b8] ;  /* 0x0000ee00ff057b82 */ /* 0x000e240000000000 */
[----:B0-----:R-:W-:Y:S01]  /*7680*/  STG.E.U8 desc[UR36][R2.64], R5 ;  /* 0x0000000502007986 */ /* 0x001fe2000c101124 */
[----:B------:R-:W-:Y:S05]  /*7690*/  EXIT ;  /* 0x000000000000794d */ /* 0x000fea0003800000 */
.L_x_699:
        /* <DEDUP_REMOVED lines=9> */
[----:B------:R-:W-:Y:S01]  /*7730*/  STG.E.64 desc[UR36][R2.64], R4 ;  /* 0x0000000402007986 */ /* 0x000fe2000c101b24 */
[----:B------:R-:W-:Y:S05]  /*7740*/  EXIT ;  /* 0x000000000000794d */ /* 0x000fea0003800000 */
.L_x_703:
[----:B------:R-:W0:Y:S02]  /*7750*/  LDC R0, c[0x0][0x3b8] ;  /* 0x0000ee00ff007b82 */ /* 0x000e240000000800 */
[----:B0-----:R-:W-:-:S05]  /*7760*/  LOP3.LUT R5, R0, 0xffff, RZ, 0xc0, !PT ;  /* 0x0000ffff00057812 */ /* 0x001fca00078ec0ff */
[----:B------:R-:W-:Y:S01]  /*7770*/  STG.E desc[UR36][R2.64], R5 ;  /* 0x0000000502007986 */ /* 0x000fe2000c101924 */
[----:B------:R-:W-:Y:S05]  /*7780*/  EXIT ;  /* 0x000000000000794d */ /* 0x000fea0003800000 */
.L_x_702:
[----:B------:R-:W0:Y:S02]  /*7790*/  LDC.U16 R5, c[0x0][0x3b8] ;  /* 0x0000ee00ff057b82 */ /* 0x000e240000000400 */
[----:B0-----:R-:W-:Y:S01]  /*77a0*/  STG.E.U16 desc[UR36][R2.64], R5 ;  /* 0x0000000502007986 */ /* 0x001fe2000c101524 */
[----:B------:R-:W-:Y:S05]  /*77b0*/  EXIT ;  /* 0x000000000000794d */ /* 0x000fea0003800000 */
.L_x_698:
        /* <DEDUP_REMOVED lines=8> */
[----:B------:R-:W-:Y:S01]  /*7840*/  STG.E desc[UR36][R2.64], R5 ;  /* 0x0000000502007986 */ /* 0x000fe2000c101924 */
[----:B------:R-:W-:Y:S05]  /*7850*/  EXIT ;  /* 0x000000000000794d */ /* 0x000fea0003800000 */
.L_x_705:
[----:B------:R-:W-:Y:S02]  /*7860*/  ULDC.U16 UR4, c[0x0][0x3b8] ;  /* 0x0000ee0000047ab9 */ /* 0x000fe40000000400 */
[----:B------:R-:W-:-:S04]  /*7870*/  I2FP.F32.U32 R0, UR4 ;  /* 0x0000000400007c45 */ /* 0x000fc80008201000 */
[----:B------:R-:W-:-:S05]  /*7880*/  F2FP.F16.F32.PACK_AB R0, RZ, R0 ;  /* 0x00000000ff00723e */ /* 0x000fca00000000ff */
[----:B------:R-:W-:Y:S01]  /*7890*/  STG.E.U16 desc[UR36][R2.64], R0 ;  /* 0x0000000002007986 */ /* 0x000fe2000c101524 */
[----:B------:R-:W-:Y:S05]  /*78a0*/  EXIT ;  /* 0x000000000000794d */ /* 0x000fea0003800000 */
.L_x_704:
        /* <DEDUP_REMOVED lines=9> */
[----:B------:R-:W-:Y:S01]  /*7940*/  STG.E.64 desc[UR36][R2.64], R4 ;  /* 0x0000000402007986 */ /* 0x000fe2000c101b24 */
[----:B------:R-:W-:Y:S05]  /*7950*/  EXIT ;  /* 0x000000000000794d */ /* 0x000fea0003800000 */
.L_x_707:
[----:B------:R-:W-:Y:S02]  /*7960*/  ULDC.U16 UR4, c[0x0][0x3b8] ;  /* 0x0000ee0000047ab9 */ /* 0x000fe40000000400 */
[----:B------:R-:W-:-:S04]  /*7970*/  I2FP.F32.U32 R0, UR4 ;  /* 0x0000000400007c45 */ /* 0x000fc80008201000 */
[----:B------:R-:W-:-:S04]  /*7980*/  F2FP.F16.F32.PACK_AB R0, RZ, R0 ;  /* 0x00000000ff00723e */ /* 0x000fc800000000ff */
[----:B------:R-:W-:-:S05]  /*7990*/  PRMT R0, R0, 0x5410, RZ ;  /* 0x0000541000007816 */ /* 0x000fca00000000ff */
[----:B------:R-:W-:Y:S01]  /*79a0*/  STG.E desc[UR36][R2.64], R0 ;  /* 0x0000000002007986 */ /* 0x000fe2000c101924 */
[----:B------:R-:W-:Y:S05]  /*79b0*/  EXIT ;  /* 0x000000000000794d */ /* 0x000fea0003800000 */
.L_x_706:
[----:B------:R-:W-:Y:S02]  /*79c0*/  ULDC.U16 UR4, c[0x0][0x3b8] ;  /* 0x0000ee0000047ab9 */ /* 0x000fe40000000400 */
[----:B------:R-:W0:Y:S02]  /*79d0*/  I2F.F64.U16 R4, UR4 ;  /* 0x0000000400047d12 */ /* 0x000e240008101800 */
[----:B0-----:R-:W-:Y:S01]  /*79e0*/  STG.E.64 desc[UR36][R2.64], R4 ;  /* 0x0000000402007986 */ /* 0x001fe2000c101b24 */
[----:B------:R-:W-:Y:S05]  /*79f0*/  EXIT ;  /* 0x000000000000794d */ /* 0x000fea0003800000 */
.L_x_697:
        /* <DEDUP_REMOVED lines=12> */
[----:B------:R-:W-:Y:S01]  /*7ac0*/  STG.E.U8 desc[UR36][R2.64], R5 ;  /* 0x0000000502007986 */ /* 0x000fe2000c101124 */
[----:B------:R-:W-:Y:S05]  /*7ad0*/  EXIT ;  /* 0x000000000000794d */ /* 0x000fea0003800000 */
.L_x_710:
[----:B------:R-:W-:Y:S01]  /*7ae0*/  ULDC.U16 UR4, c[0x0][0x3b8] ;  /* 0x0000ee0000047ab9 */ /* 0x000fe20000000400 */
[----:B------:R-:W-:Y:S01]  /*7af0*/  CS2R R6, SRZ ;  /* 0x0000000000067805 */ /* 0x000fe2000001ff00 */
[----:B------:R-:W0:Y:S04]  /*7b00*/  I2F.F64.U16 R4, UR4 ;  /* 0x0000000400047d12 */ /* 0x000e280008101800 */
[----:B0-----:R-:W-:Y:S01]  /*7b10*/  STG.E.128 desc[UR36][R2.64], R4 ;  /* 0x0000000402007986 */ /* 0x001fe2000c101d24 */
[----:B------:R-:W-:Y:S05]  /*7b20*/  EXIT ;  /* 0x000000000000794d */ /* 0x000fea0003800000 */
.L_x_709:
        /* <DEDUP_REMOVED lines=21> */
.L_x_713:
[----:B------:R-:W-:-:S05]  /*7c80*/  LOP3.LUT R5, R0, R9, RZ, 0xfc, !PT ;  /* 0x0000000900057212 */ /* 0x000fca00078efcff */
[----:B------:R-:W-:Y:S01]  /*7c90*/  STG.E.U8 desc[UR36][R2.64], R5 ;  /* 0x0000000502007986 */ /* 0x000fe2000c101124 */
[----:B------:R-:W-:Y:S05]  /*7ca0*/  EXIT ;  /* 0x000000000000794d */ /* 0x000fea0003800000 */
.L_x_712:
        /* <DEDUP_REMOVED lines=13> */
.L_x_714:
[----:B------:R-:W-:Y:S01]  /*7d80*/  ISETP.GT.U32.AND P0, PT, R0, 0x7f800000, PT ;  /* 0x7f8000000000780c */ /* 0x000fe20003f04070 */
[----:B------:R-:W-:-:S05]  /*7d90*/  IMAD.MOV.U32 R0, RZ, RZ, 0x7f ;  /* 0x0000007fff007424 */ /* 0x000fca00078e00ff */
[----:B------:R-:W-:-:S07]  /*7da0*/  SEL R0, R0, 0x7c, P0 ;  /* 0x0000007c00007807 */ /* 0x000fce0000000000 */
.L_x_715:
[----:B------:R-:W-:-:S04]  /*7db0*/  LOP3.LUT R4, R4, 0x80000000, RZ, 0xc0, !PT ;  /* 0x8000000004047812 */ /* 0x000fc800078ec0ff */
[----:B------:R-:W-:-:S04]  /*7dc0*/  SHF.R.U32.HI R5, RZ, 0x18, R4 ;  /* 0x00000018ff057819 */ /* 0x000fc80000011604 */
[----:B------:R-:W-:-:S05]  /*7dd0*/  LOP3.LUT R5, R0, R5, RZ, 0xfc, !PT ;  /* 0x0000000500057212 */ /* 0x000fca00078efcff */
[----:B------:R-:W-:Y:S01]  /*7de0*/  STG.E.U8 desc[UR36][R2.64], R5 ;  /* 0x0000000502007986 */ /* 0x000fe2000c101124 */
[----:B------:R-:W-:Y:S05]  /*7df0*/  EXIT ;  /* 0x000000000000794d */ /* 0x000fea0003800000 */
.L_x_711:
[----:B------:R-:W-:Y:S02]  /*7e00*/  ULDC.U16 UR4, c[0x0][0x3b8] ;  /* 0x0000ee0000047ab9 */ /* 0x000fe40000000400 */
[----:B------:R-:W-:-:S04]  /*7e10*/  I2FP.F32.U32 R0, UR4 ;  /* 0x0000000400007c45 */ /* 0x000fc80008201000 */
[----:B------:R-:W-:-:S05]  /*7e20*/  F2FP.BF16.F32.PACK_AB R0, RZ, R0 ;  /* 0x00000000ff00723e */ /* 0x000fca00000010ff */
[----:B------:R-:W-:Y:S01]  /*7e30*/  STG.E.U16 desc[UR36][R2.64], R0 ;  /* 0x0000000002007986 */ /* 0x000fe2000c101524 */
[----:B------:R-:W-:Y:S05]  /*7e40*/  EXIT ;  /* 0x000000000000794d */ /* 0x000fea0003800000 */
.L_x_708:
        /* <DEDUP_REMOVED lines=11> */
.L_x_718:
        /* <DEDUP_REMOVED lines=18> */
.L_x_720:
[----:B------:R-:W-:-:S04]  /*8020*/  LOP3.LUT R4, R4, 0x80000000, RZ, 0xc0, !PT ;  /* 0x8000000004047812 */ /* 0x000fc800078ec0ff */
[----:B------:R-:W-:-:S04]  /*8030*/  SHF.R.U32.HI R5, RZ, 0x18, R4 ;  /* 0x00000018ff057819 */ /* 0x000fc80000011604 */
[----:B------:R-:W-:-:S07]  /*8040*/  LOP3.LUT R0, R0, R5, RZ, 0xfc, !PT ;  /* 0x0000000500007212 */ /* 0x000fce00078efcff */
.L_x_719:
[----:B------:R-:W-:Y:S01]  /*8050*/  STG.E.U8 desc[UR36][R2.64], R0 ;  /* 0x0000000002007986 */ /* 0x000fe2000c101124 */
[----:B------:R-:W-:Y:S05]  /*8060*/  EXIT ;  /* 0x000000000000794d */ /* 0x000fea0003800000 */
.L_x_717:
        /* <DEDUP_REMOVED lines=18> */
.L_x_722:
[----:B------:R-:W-:-:S04]  /*8190*/  LOP3.LUT R4, R4, 0x80000000, RZ, 0xc0, !PT ;  /* 0x8000000004047812 */ /* 0x000fc800078ec0ff */
[----:B------:R-:W-:-:S04]  /*81a0*/  SHF.R.U32.HI R5, RZ, 0x18, R4 ;  /* 0x00000018ff057819 */ /* 0x000fc80000011604 */
[----:B------:R-:W-:-:S07]  /*81b0*/  LOP3.LUT R0, R0, R5, RZ, 0xfc, !PT ;  /* 0x0000000500007212 */ /* 0x000fce00078efcff */
.L_x_721:
[----:B------:R-:W-:Y:S01]  /*81c0*/  STG.E.U8 desc[UR36][R2.64], R0 ;  /* 0x0000000002007986 */ /* 0x000fe2000c101124 */
[----:B------:R-:W-:Y:S05]  /*81d0*/  EXIT ;  /* 0x000000000000794d */ /* 0x000fea0003800000 */
.L_x_716:
        /* <DEDUP_REMOVED lines=19> */
.L_x_725:
[----:B------:R-:W-:Y:S01]  /*8310*/  STG.E.U8 desc[UR36][R2.64], R0 ;  /* 0x0000000002007986 */ /* 0x000fe2000c101124 */
[----:B------:R-:W-:Y:S05]  /*8320*/  EXIT ;  /* 0x000000000000794d */ /* 0x000fea0003800000 */
.L_x_701:
        /* <DEDUP_REMOVED lines=16> */
.L_x_726:
[----:B------:R-:W-:Y:S05]  /*8430*/  EXIT ;  /* 0x000000000000794d */ /* 0x000fea0003800000 */
.L_x_724:
[----:B------:R-:W-:Y:S01]  /*8440*/  ULDC.U16 UR4, c[0x0][0x3b8] ;  /* 0x0000ee0000047ab9 */ /* 0x000fe20000000400 */
[----:B------:R-:W-:Y:S02]  /*8450*/  IMAD.MOV.U32 R5, RZ, RZ, RZ ;  /* 0x000000ffff057224 */ /* 0x000fe400078e00ff */
[----:B------:R-:W-:-:S05]  /*8460*/  IMAD.U32 R4, RZ, RZ, UR4 ;  /* 0x00000004ff047e24 */ /* 0x000fca000f8e00ff */
[----:B------:R-:W-:Y:S01]  /*8470*/  STG.E.64 desc[UR36][R2.64], R4 ;  /* 0x0000000402007986 */ /* 0x000fe2000c101b24 */
[----:B------:R-:W-:Y:S05]  /*8480*/  EXIT ;  /* 0x000000000000794d */ /* 0x000fea0003800000 */
.L_x_723:
[----:B------:R-:W0:Y:S02]  /*8490*/  LDC R0, c[0x0][0x3b8] ;  /* 0x0000ee00ff007b82 */ /* 0x000e240000000800 */
[----:B0-----:R-:W-:-:S05]  /*84a0*/  LOP3.LUT R5, R0, 0xffff, RZ, 0xc0, !PT ;  /* 0x0000ffff00057812 */ /* 0x001fca00078ec0ff */
[----:B------:R-:W-:Y:S01]  /*84b0*/  STG.E desc[UR36][R2.64], R5 ;  /* 0x0000000502007986 */ /* 0x000fe2000c101924 */
[----:B------:R-:W-:Y:S05]  /*84c0*/  EXIT ;  /* 0x000000000000794d */ /* 0x000fea0003800000 */
.L_x_727:
        /* <DEDUP_REMOVED lines=11> */
.L_x_7276:


//--------------------- .text._ZN2at6native27unrolled_elementwise_kernelINS0_11FillFunctorItEESt5arrayIPcLm1EELi4E23TrivialOffsetCalculatorILi0EjES7_ILi1EjENS0_6memory12LoadWithCastILi0EEENSA_13StoreWithCastILi1EEEEEviT_T0_T2_T3_T4_T5_ --------------------------
	.section	.text._ZN2at6native27unrolled_elementwise_kernelINS0_11FillFunctorItEESt5arrayIPcLm1EELi4E23TrivialOffsetCalculatorILi0EjES7_ILi1EjENS0_6memory12LoadWithCastILi0EEENSA_13StoreWithCastILi1EEEEEviT_T0_T2_T3_T4_T5_,"ax",@progbits
	.align	128
        .global         _ZN2at6native27unrolled_elementwise_kernelINS0_11FillFunctorItEESt5arrayIPcLm1EELi4E23TrivialOffsetCalculatorILi0EjES7_ILi1EjENS0_6memory12LoadWithCastILi0EEENSA_13StoreWithCastILi1EEEEEviT_T0_T2_T3_T4_T5_
        .type           _ZN2at6native27unrolled_elementwise_kernelINS0_11FillFunctorItEESt5arrayIPcLm1EELi4E23TrivialOffsetCalculatorILi0EjES7_ILi1EjENS0_6memory12LoadWithCastILi0EEENSA_13StoreWithCastILi1EEEEEviT_T0_T2_T3_T4_T5_,@function
        .size           _ZN2at6native27unrolled_elementwise_kernelINS0_11FillFunctorItEESt5arrayIPcLm1EELi4E23TrivialOffsetCalculatorILi0EjES7_ILi1EjENS0_6memory12LoadWithCastILi0EEENSA_13StoreWithCastILi1EEEEEviT_T0_T2_T3_T4_T5_,(.L_x_7277 - _ZN2at6native27unrolled_elementwise_kernelINS0_11FillFunctorItEESt5arrayIPcLm1EELi4E23TrivialOffsetCalculatorILi0EjES7_ILi1EjENS0_6memory12LoadWithCastILi0EEENSA_13StoreWithCastILi1EEEEEviT_T0_T2_T3_T4_T5_)
        .other          _ZN2at6native27unrolled_elementwise_kernelINS0_11FillFunctorItEESt5arrayIPcLm1EELi4E23TrivialOffsetCalculatorILi0EjES7_ILi1EjENS0_6memory12LoadWithCastILi0EEENSA_13StoreWithCastILi1EEEEEviT_T0_T2_T3_T4_T5_,@"STO_CUDA_ENTRY STV_DEFAULT"
_ZN2at6native27unrolled_elementwise_kernelINS0_11FillFunctorItEESt5arrayIPcLm1EELi4E23TrivialOffsetCalculatorILi0EjES7_ILi1EjENS0_6memory12LoadWithCastILi0EEENSA_13StoreWithCastILi1EEEEEviT_T0_T2_T3_T4_T5_:
.text._ZN2at6native27unrolled_elementwise_kernelINS0_11FillFunctorItEESt5arrayIPcLm1EELi4E23TrivialOffsetCalculatorILi0EjES7_ILi1EjENS0_6memory12LoadWithCastILi0EEENSA_13StoreWithCastILi1EEEEEviT_T0_T2_T3_T4_T5_:
        /* <DEDUP_REMOVED lines=32> */
.L_x_733:
[----:B------:R-:W0:Y:S02]  /*0200*/  LDC.U8 R5, c[0x0][0x214] ;  /* 0x00008500ff057b82 */ /* 0x000e240000000000 */
[----:B0-----:R3:W-:Y:S01]  /*0210*/  STG.E.U8 desc[UR36][R2.64], R5 ;  /* 0x0000000502007986 */ /* 0x0017e2000c101124 */
[----:B------:R-:W-:Y:S05]  /*0220*/  BRA `(.L_x_729) ;  /* 0x0000000c00887947 */ /* 0x000fea0003800000 */
.L_x_732:
        /* <DEDUP_REMOVED lines=11> */
.L_x_736:
[----:B------:R-:W0:Y:S02]  /*02e0*/  LDC R5, c[0x0][0x214] ;  /* 0x00008500ff057b82 */ /* 0x000e240000000800 */
[----:B0-----:R-:W-:-:S05]  /*02f0*/  LOP3.LUT R5, R5, 0xffff, RZ, 0xc0, !PT ;  /* 0x0000ffff05057812 */ /* 0x001fca00078ec0ff */
[----:B------:R1:W-:Y:S01]  /*0300*/  STG.E desc[UR36][R2.64], R5 ;  /* 0x0000000502007986 */ /* 0x0003e2000c101924 */
[----:B------:R-:W-:Y:S05]  /*0310*/  BRA `(.L_x_729) ;  /* 0x0000000c004c7947 */ /* 0x000fea0003800000 */
.L_x_735:
[----:B------:R-:W0:Y:S02]  /*0320*/  LDC.U16 R5, c[0x0][0x214] ;  /* 0x00008500ff057b82 */ /* 0x000e240000000400 */
[----:B0-----:R2:W-:Y:S01]  /*0330*/  STG.E.U16 desc[UR36][R2.64], R5 ;  /* 0x0000000502007986 */ /* 0x0015e2000c101524 */
[----:B------:R-:W-:Y:S05]  /*0340*/  BRA `(.L_x_729) ;  /* 0x0000000c00407947 */ /* 0x000fea0003800000 */
.L_x_731:
        /* <DEDUP_REMOVED lines=10> */
.L_x_738:
[----:B------:R-:W-:Y:S02]  /*03f0*/  ULDC.U16 UR4, c[0x0][0x214] ;  /* 0x0000850000047ab9 */ /* 0x000fe40000000400 */
[----:B------:R-:W-:-:S04]  /*0400*/  I2FP.F32.U32 R0, UR4 ;  /* 0x0000000400007c45 */ /* 0x000fc80008201000 */
[----:B------:R-:W-:-:S05]  /*0410*/  F2FP.F16.F32.PACK_AB R0, RZ, R0 ;  /* 0x00000000ff00723e */ /* 0x000fca00000000ff */
[----:B------:R0:W-:Y:S01]  /*0420*/  STG.E.U16 desc[UR36][R2.64], R0 ;  /* 0x0000000002007986 */ /* 0x0001e2000c101524 */
[----:B------:R-:W-:Y:S05]  /*0430*/  BRA `(.L_x_729) ;  /* 0x0000000c00047947 */ /* 0x000fea0003800000 */
.L_x_737:
        /* <DEDUP_REMOVED lines=11> */
.L_x_740:
[----:B------:R-:W-:Y:S02]  /*04f0*/  ULDC.U16 UR4, c[0x0][0x214] ;  /* 0x0000850000047ab9 */ /* 0x000fe40000000400 */
[----:B------:R-:W-:-:S04]  /*0500*/  I2FP.F32.U32 R0, UR4 ;  /* 0x0000000400007c45 */ /* 0x000fc80008201000 */
[----:B------:R-:W-:-:S04]  /*0510*/  F2FP.F16.F32.PACK_AB R5, RZ, R0 ;  /* 0x00000000ff05723e */ /* 0x000fc800000000ff */
[----:B------:R-:W-:-:S05]  /*0520*/  PRMT R5, R5, 0x5410, RZ ;  /* 0x0000541005057816 */ /* 0x000fca00000000ff */
[----:B------:R0:W-:Y:S01]  /*0530*/  STG.E desc[UR36][R2.64], R5 ;  /* 0x0000000502007986 */ /* 0x0001e2000c101924 */
[----:B------:R-:W-:Y:S05]  /*0540*/  BRA `(.L_x_729) ;  /* 0x0000000800c07947 */ /* 0x000fea0003800000 */
.L_x_739:
[----:B------:R-:W-:Y:S02]  /*0550*/  ULDC.U16 UR4, c[0x0][0x214] ;  /* 0x0000850000047ab9 */ /* 0x000fe40000000400 */
[----:B------:R-:W0:Y:S02]  /*0560*/  I2F.F64.U16 R4, UR4 ;  /* 0x0000000400047d12 */ /* 0x000e240008101800 */
[----:B0-----:R5:W-:Y:S01]  /*0570*/  STG.E.64 desc[UR36][R2.64], R4 ;  /* 0x0000000402007986 */ /* 0x001be2000c101b24 */
[----:B------:R-:W-:Y:S05]  /*0580*/  BRA `(.L_x_729) ;  /* 0x0000000800b07947 */ /* 0x000fea0003800000 */
.L_x_730:
        /* <DEDUP_REMOVED lines=14> */
.L_x_743:
[----:B------:R-:W-:Y:S01]  /*0670*/  ULDC.U16 UR4, c[0x0][0x214] ;  /* 0x0000850000047ab9 */ /* 0x000fe20000000400 */
[----:B------:R-:W-:Y:S01]  /*0680*/  CS2R R6, SRZ ;  /* 0x0000000000067805 */ /* 0x000fe2000001ff00 */
[----:B------:R-:W0:Y:S04]  /*0690*/  I2F.F64.U16 R4, UR4 ;  /* 0x0000000400047d12 */ /* 0x000e280008101800 */
[----:B0-----:R0:W-:Y:S01]  /*06a0*/  STG.E.128 desc[UR36][R2.64], R4 ;  /* 0x0000000402007986 */ /* 0x0011e2000c101d24 */
[----:B------:R-:W-:Y:S05]  /*06b0*/  BRA `(.L_x_729) ;  /* 0x0000000800647947 */ /* 0x000fea0003800000 */
.L_x_742:
        /* <DEDUP_REMOVED lines=21> */
.L_x_746:
[----:B------:R-:W-:-:S05]  /*0810*/  LOP3.LUT R5, R4, R5, RZ, 0xfc, !PT ;  /* 0x0000000504057212 */ /* 0x000fca00078efcff */
[----:B------:R0:W-:Y:S01]  /*0820*/  STG.E.U8 desc[UR36][R2.64], R5 ;  /* 0x0000000502007986 */ /* 0x0001e2000c101124 */
[----:B------:R-:W-:Y:S05]  /*0830*/  BRA `(.L_x_729) ;  /* 0x0000000800047947 */ /* 0x000fea0003800000 */
.L_x_745:
        /* <DEDUP_REMOVED lines=13> */
.L_x_747:
[----:B------:R-:W-:Y:S01]  /*0910*/  IMAD.MOV.U32 R0, RZ, RZ, 0x7f ;  /* 0x0000007fff007424 */ /* 0x000fe200078e00ff */
[----:B------:R-:W-:-:S04]  /*0920*/  ISETP.GT.U32.AND P0, PT, R4, 0x7f800000, PT ;  /* 0x7f8000000400780c */ /* 0x000fc80003f04070 */
[----:B------:R-:W-:-:S09]  /*0930*/  SEL R0, R0, 0x7c, P0 ;  /* 0x0000007c00007807 */ /* 0x000fd20000000000 */
.L_x_748:
[----:B------:R-:W-:-:S04]  /*0940*/  LOP3.LUT R5, R5, 0x80000000, RZ, 0xc0, !PT ;  /* 0x8000000005057812 */ /* 0x000fc800078ec0ff */
[----:B------:R-:W-:-:S04]  /*0950*/  SHF.R.U32.HI R5, RZ, 0x18, R5 ;  /* 0x00000018ff057819 */ /* 0x000fc80000011605 */
[----:B------:R-:W-:-:S05]  /*0960*/  LOP3.LUT R5, R0, R5, RZ, 0xfc, !PT ;  /* 0x0000000500057212 */ /* 0x000fca00078efcff */
[----:B------:R0:W-:Y:S01]  /*0970*/  STG.E.U8 desc[UR36][R2.64], R5 ;  /* 0x0000000502007986 */ /* 0x0001e2000c101124 */
[----:B------:R-:W-:Y:S05]  /*0980*/  BRA `(.L_x_729) ;  /* 0x0000000400b07947 */ /* 0x000fea0003800000 */
.L_x_744:
[----:B------:R-:W-:Y:S02]  /*0990*/  ULDC.U16 UR4, c[0x0][0x214] ;  /* 0x0000850000047ab9 */ /* 0x000fe40000000400 */
[----:B------:R-:W-:-:S04]  /*09a0*/  I2FP.F32.U32 R0, UR4 ;  /* 0x0000000400007c45 */ /* 0x000fc80008201000 */
[----:B------:R-:W-:-:S05]  /*09b0*/  F2FP.BF16.F32.PACK_AB R0, RZ, R0 ;  /* 0x00000000ff00723e */ /* 0x000fca00000010ff */
[----:B------:R0:W-:Y:S01]  /*09c0*/  STG.E.U16 desc[UR36][R2.64], R0 ;  /* 0x0000000002007986 */ /* 0x0001e2000c101524 */
[----:B------:R-:W-:Y:S05]  /*09d0*/  BRA `(.L_x_729) ;  /* 0x00000004009c7947 */ /* 0x000fea0003800000 */
.L_x_741:
        /* <DEDUP_REMOVED lines=11> */
.L_x_751:
        /* <DEDUP_REMOVED lines=17> */
.L_x_753:
[----:B------:R-:W-:-:S04]  /*0ba0*/  LOP3.LUT R5, R5, 0x80000000, RZ, 0xc0, !PT ;  /* 0x8000000005057812 */ /* 0x000fc800078ec0ff */
[----:B------:R-:W-:-:S04]  /*0bb0*/  SHF.R.U32.HI R5, RZ, 0x18, R5 ;  /* 0x00000018ff057819 */ /* 0x000fc80000011605 */
[----:B------:R-:W-:-:S04]  /*0bc0*/  LOP3.LUT R4, R4, R5, RZ, 0xfc, !PT ;  /* 0x0000000504047212 */ /* 0x000fc800078efcff */
[----:B------:R-:W-:-:S07]  /*0bd0*/  PRMT R0, R4, 0x7610, R0 ;  /* 0x0000761004007816 */ /* 0x000fce0000000000 */
.L_x_752:
[----:B------:R0:W-:Y:S01]  /*0be0*/  STG.E.U8 desc[UR36][R2.64], R0 ;  /* 0x0000000002007986 */ /* 0x0001e2000c101124 */
[----:B------:R-:W-:Y:S05]  /*0bf0*/  BRA `(.L_x_729) ;  /* 0x0000000400147947 */ /* 0x000fea0003800000 */
.L_x_750:
        /* <DEDUP_REMOVED lines=17> */
.L_x_755:
[----:B------:R-:W-:-:S04]  /*0d10*/  LOP3.LUT R5, R5, 0x80000000, RZ, 0xc0, !PT ;  /* 0x8000000005057812 */ /* 0x000fc800078ec0ff */
[----:B------:R-:W-:-:S04]  /*0d20*/  SHF.R.U32.HI R5, RZ, 0x18, R5 ;  /* 0x00000018ff057819 */ /* 0x000fc80000011605 */
[----:B------:R-:W-:-:S04]  /*0d30*/  LOP3.LUT R4, R4, R5, RZ, 0xfc, !PT ;  /* 0x0000000504047212 */ /* 0x000fc800078efcff */
[----:B------:R-:W-:-:S07]  /*0d40*/  PRMT R0, R4, 0x7610, R0 ;  /* 0x0000761004007816 */ /* 0x000fce0000000000 */
.L_x_754:
[----:B------:R0:W-:Y:S01]  /*0d50*/  STG.E.U8 desc[UR36][R2.64], R0 ;  /* 0x0000000002007986 */ /* 0x0001e2000c101124 */
[----:B------:R-:W-:Y:S05]  /*0d60*/  BRA `(.L_x_729) ;  /* 0x0000000000b87947 */ /* 0x000fea0003800000 */
.L_x_749:
        /* <DEDUP_REMOVED lines=19> */
.L_x_758:
[----:B------:R0:W-:Y:S01]  /*0ea0*/  STG.E.U8 desc[UR36][R2.64], R4 ;  /* 0x0000000402007986 */ /* 0x0001e2000c101124 */
[----:B------:R-:W-:Y:S05]  /*0eb0*/  BRA `(.L_x_729) ;  /* 0x0000000000647947 */ /* 0x000fea0003800000 */
.L_x_734:
        /* <DEDUP_REMOVED lines=16> */
.L_x_759:
[----:B------:R-:W-:Y:S05]  /*0fc0*/  BRA `(.L_x_729) ;  /* 0x0000000000207947 */ /* 0x000fea0003800000 */
.L_x_757:
[----:B------:R-:W-:Y:S01]  /*0fd0*/  ULDC.U16 UR4, c[0x0][0x214] ;  /* 0x0000850000047ab9 */ /* 0x000fe20000000400 */
[----:B------:R-:W-:Y:S02]  /*0fe0*/  IMAD.MOV.U32 R5, RZ, RZ, RZ ;  /* 0x000000ffff057224 */ /* 0x000fe400078e00ff */
[----:B------:R-:W-:-:S05]  /*0ff0*/  IMAD.U32 R4, RZ, RZ, UR4 ;  /* 0x00000004ff047e24 */ /* 0x000fca000f8e00ff */
[----:B------:R0:W-:Y:S01]  /*1000*/  STG.E.64 desc[UR36][R2.64], R4 ;  /* 0x0000000402007986 */ /* 0x0001e2000c101b24 */
[----:B------:R-:W-:Y:S05]  /*1010*/  BRA `(.L_x_729) ;  /* 0x00000000000c7947 */ /* 0x000fea0003800000 */
.L_x_756:
[----:B------:R-:W0:Y:S02]  /*1020*/  LDC R0, c[0x0][0x214] ;  /* 0x00008500ff007b82 */ /* 0x000e240000000800 */
[----:B0-----:R-:W-:-:S05]  /*1030*/  LOP3.LUT R5, R0, 0xffff, RZ, 0xc0, !PT ;  /* 0x0000ffff00057812 */ /* 0x001fca00078ec0ff */
[----:B------:R0:W-:Y:S02]  /*1040*/  STG.E desc[UR36][R2.64], R5 ;  /* 0x0000000502007986 */ /* 0x0001e4000c101924 */
.L_x_729:
[----:B------:R-:W-:Y:S05]  /*1050*/  BSYNC B6 ;  /* 0x0000000000067941 */ /* 0x000fea0003800000 */
.L_x_728:
        /* <DEDUP_REMOVED lines=24> */
.L_x_765:
[----:B------:R-:W0:Y:S02]  /*11e0*/  LDC.U8 R5, c[0x0][0x214] ;  /* 0x00008500ff057b82 */ /* 0x000e240000000000 */
[----:B0-----:R1:W-:Y:S01]  /*11f0*/  STG.E.U8 desc[UR36][R2.64], R5 ;  /* 0x0000000502007986 */ /* 0x0013e2000c101124 */
[----:B------:R-:W-:Y:S05]  /*1200*/  BRA `(.L_x_767) ;  /* 0x0000000c00887947 */ /* 0x000fea0003800000 */
.L_x_764:
        /* <DEDUP_REMOVED lines=11> */
.L_x_769:
[----:B------:R-:W0:Y:S02]  /*12c0*/  LDC R0, c[0x0][0x214] ;  /* 0x00008500ff007b82 */ /* 0x000e240000000800 */
[----:B0-----:R-:W-:-:S05]  /*12d0*/  LOP3.LUT R5, R0, 0xffff, RZ, 0xc0, !PT ;  /* 0x0000ffff00057812 */ /* 0x001fca00078ec0ff */
[----:B------:R3:W-:Y:S01]  /*12e0*/  STG.E desc[UR36][R2.64], R5 ;  /* 0x0000000502007986 */ /* 0x0007e2000c101924 */
[----:B------:R-:W-:Y:S05]  /*12f0*/  BRA `(.L_x_767) ;  /* 0x0000000c004c7947 */ /* 0x000fea0003800000 */
.L_x_768:
[----:B------:R-:W0:Y:S02]  /*1300*/  LDC.U16 R5, c[0x0][0x214] ;  /* 0x00008500ff057b82 */ /* 0x000e240000000400 */
[----:B0-----:R2:W-:Y:S01]  /*1310*/  STG.E.U16 desc[UR36][R2.64], R5 ;  /* 0x0000000502007986 */ /* 0x0015e2000c101524 */
[----:B------:R-:W-:Y:S05]  /*1320*/  BRA `(.L_x_767) ;  /* 0x0000000c00407947 */ /* 0x000fea0003800000 */
.L_x_763:
        /* <DEDUP_REMOVED lines=10> */
.L_x_771:
[----:B------:R-:W-:Y:S02]  /*13d0*/  ULDC.U16 UR4, c[0x0][0x214] ;  /* 0x0000850000047ab9 */ /* 0x000fe40000000400 */
[----:B------:R-:W-:-:S04]  /*13e0*/  I2FP.F32.U32 R0, UR4 ;  /* 0x0000000400007c45 */ /* 0x000fc80008201000 */
[----:B------:R-:W-:-:S05]  /*13f0*/  F2FP.F16.F32.PACK_AB R0, RZ, R0 ;  /* 0x00000000ff00723e */ /* 0x000fca00000000ff */
[----:B------:R0:W-:Y:S01]  /*1400*/  STG.E.U16 desc[UR36][R2.64], R0 ;  /* 0x0000000002007986 */ /* 0x0001e2000c101524 */
[----:B------:R-:W-:Y:S05]  /*1410*/  BRA `(.L_x_767) ;  /* 0x0000000c00047947 */ /* 0x000fea0003800000 */
.L_x_770:
        /* <DEDUP_REMOVED lines=11> */
.L_x_773:
[----:B------:R-:W-:Y:S02]  /*14d0*/  ULDC.U16 UR4, c[0x0][0x214] ;  /* 0x0000850000047ab9 */ /* 0x000fe40000000400 */
[----:B------:R-:W-:-:S04]  /*14e0*/  I2FP.F32.U32 R0, UR4 ;  /* 0x0000000400007c45 */ /* 0x000fc80008201000 */
[----:B------:R-:W-:-:S04]  /*14f0*/  F2FP.F16.F32.PACK_AB R0, RZ, R0 ;  /* 0x00000000ff00723e */ /* 0x000fc800000000ff */
[----:B------:R-:W-:-:S05]  /*1500*/  PRMT R0, R0, 0x5410, RZ ;  /* 0x0000541000007816 */ /* 0x000fca00000000ff */
[----:B------:R0:W-:Y:S01]  /*1510*/  STG.E desc[UR36][R2.64], R0 ;  /* 0x0000000002007986 */ /* 0x0001e2000c101924 */
[----:B------:R-:W-:Y:S05]  /*1520*/  BRA `(.L_x_767) ;  /* 0x0000000800c07947 */ /* 0x000fea0003800000 */
.L_x_772:
[----:B------:R-:W-:Y:S02]  /*1530*/  ULDC.U16 UR4, c[0x0][0x214] ;  /* 0x0000850000047ab9 */ /* 0x000fe40000000400 */
[----:B------:R-:W0:Y:S02]  /*1540*/  I2F.F64.U16 R4, UR4 ;  /* 0x0000000400047d12 */ /* 0x000e240008101800 */
[----:B0-----:R0:W-:Y:S01]  /*1550*/  STG.E.64 desc[UR36][R2.64], R4 ;  /* 0x0000000402007986 */ /* 0x0011e2000c101b24 */
[----:B------:R-:W-:Y:S05]  /*1560*/  BRA `(.L_x_767) ;  /* 0x0000000800b07947 */ /* 0x000fea0003800000 */
.L_x_762:
        /* <DEDUP_REMOVED lines=14> */
.L_x_776:
[----:B------:R-:W-:Y:S01]  /*1650*/  ULDC.U16 UR4, c[0x0][0x214] ;  /* 0x0000850000047ab9 */ /* 0x000fe20000000400 */
[----:B------:R-:W-:Y:S01]  /*1660*/  CS2R R6, SRZ ;  /* 0x0000000000067805 */ /* 0x000fe2000001ff00 */
[----:B------:R-:W0:Y:S04]  /*1670*/  I2F.F64.U16 R4, UR4 ;  /* 0x0000000400047d12 */ /* 0x000e280008101800 */
[----:B0-----:R0:W-:Y:S01]  /*1680*/  STG.E.128 desc[UR36][R2.64], R4 ;  /* 0x0000000402007986 */ /* 0x0011e2000c101d24 */
[----:B------:R-:W-:Y:S05]  /*1690*/  BRA `(.L_x_767) ;  /* 0x0000000800647947 */ /* 0x000fea0003800000 */
.L_x_775:
        /* <DEDUP_REMOVED lines=21> */
.L_x_779:
[----:B------:R-:W-:-:S05]  /*17f0*/  LOP3.LUT R5, R0, R9, RZ, 0xfc, !PT ;  /* 0x0000000900057212 */ /* 0x000fca00078efcff */
[----:B------:R0:W-:Y:S01]  /*1800*/  STG.E.U8 desc[UR36][R2.64], R5 ;  /* 0x0000000502007986 */ /* 0x0001e2000c101124 */
[----:B------:R-:W-:Y:S05]  /*1810*/  BRA `(.L_x_767) ;  /* 0x0000000800047947 */ /* 0x000fea0003800000 */
.L_x_778:
        /* <DEDUP_REMOVED lines=13> */
.L_x_780:
[----:B------:R-:W-:Y:S01]  /*18f0*/  ISETP.GT.U32.AND P0, PT, R0, 0x7f800000, PT ;  /* 0x7f8000000000780c */ /* 0x000fe20003f04070 */
[----:B------:R-:W-:-:S05]  /*1900*/  IMAD.MOV.U32 R0, RZ, RZ, 0x7f ;  /* 0x0000007fff007424 */ /* 0x000fca00078e00ff */
[----:B------:R-:W-:-:S07]  /*1910*/  SEL R0, R0, 0x7c, P0 ;  /* 0x0000007c00007807 */ /* 0x000fce0000000000 */
.L_x_781:
[----:B------:R-:W-:-:S04]  /*1920*/  LOP3.LUT R4, R4, 0x80000000, RZ, 0xc0, !PT ;  /* 0x8000000004047812 */ /* 0x000fc800078ec0ff */
[----:B------:R-:W-:-:S04]  /*1930*/  SHF.R.U32.HI R5, RZ, 0x18, R4 ;  /* 0x00000018ff057819 */ /* 0x000fc80000011604 */
[----:B------:R-:W-:-:S05]  /*1940*/  LOP3.LUT R5, R0, R5, RZ, 0xfc, !PT ;  /* 0x0000000500057212 */ /* 0x000fca00078efcff */
[----:B------:R0:W-:Y:S01]  /*1950*/  STG.E.U8 desc[UR36][R2.64], R5 ;  /* 0x0000000502007986 */ /* 0x0001e2000c101124 */
[----:B------:R-:W-:Y:S05]  /*1960*/  BRA `(.L_x_767) ;  /* 0x0000000400b07947 */ /* 0x000fea0003800000 */
.L_x_777:
[----:B------:R-:W-:Y:S02]  /*1970*/  ULDC.U16 UR4, c[0x0][0x214] ;  /* 0x0000850000047ab9 */ /* 0x000fe40000000400 */
[----:B------:R-:W-:-:S04]  /*1980*/  I2FP.F32.U32 R0, UR4 ;  /* 0x0000000400007c45 */ /* 0x000fc80008201000 */
[----:B------:R-:W-:-:S05]  /*1990*/  F2FP.BF16.F32.PACK_AB R0, RZ, R0 ;  /* 0x00000000ff00723e */ /* 0x000fca00000010ff */
[----:B------:R0:W-:Y:S01]  /*19a0*/  STG.E.U16 desc[UR36][R2.64], R0 ;  /* 0x0000000002007986 */ /* 0x0001e2000c101524 */
[----:B------:R-:W-:Y:S05]  /*19b0*/  BRA `(.L_x_767) ;  /* 0x00000004009c7947 */ /* 0x000fea0003800000 */
.L_x_774:
        /* <DEDUP_REMOVED lines=11> */
.L_x_784:
        /* <DEDUP_REMOVED lines=18> */
.L_x_786:
[----:B------:R-:W-:-:S04]  /*1b90*/  LOP3.LUT R4, R4, 0x80000000, RZ, 0xc0, !PT ;  /* 0x8000000004047812 */ /* 0x000fc800078ec0ff */
[----:B------:R-:W-:-:S04]  /*1ba0*/  SHF.R.U32.HI R5, RZ, 0x18, R4 ;  /* 0x00000018ff057819 */ /* 0x000fc80000011604 */
[----:B------:R-:W-:-:S07]  /*1bb0*/  LOP3.LUT R0, R0, R5, RZ, 0xfc, !PT ;  /* 0x0000000500007212 */ /* 0x000fce00078efcff */
.L_x_785:
[----:B------:R0:W-:Y:S01]  /*1bc0*/  STG.E.U8 desc[UR36][R2.64], R0 ;  /* 0x0000000002007986 */ /* 0x0001e2000c101124 */
[----:B------:R-:W-:Y:S05]  /*1bd0*/  BRA `(.L_x_767) ;  /* 0x0000000400147947 */ /* 0x000fea0003800000 */
.L_x_783:
        /* <DEDUP_REMOVED lines=18> */
.L_x_788:
[----:B------:R-:W-:-:S04]  /*1d00*/  LOP3.LUT R4, R4, 0x80000000, RZ, 0xc0, !PT ;  /* 0x8000000004047812 */ /* 0x000fc800078ec0ff */
[----:B------:R-:W-:-:S04]  /*1d10*/  SHF.R.U32.HI R5, RZ, 0x18, R4 ;  /* 0x00000018ff057819 */ /* 0x000fc80000011604 */
[----:B------:R-:W-:-:S07]  /*1d20*/  LOP3.LUT R0, R0, R5, RZ, 0xfc, !PT ;  /* 0x0000000500007212 */ /* 0x000fce00078efcff */
.L_x_787:
[----:B------:R0:W-:Y:S01]  /*1d30*/  STG.E.U8 desc[UR36][R2.64], R0 ;  /* 0x0000000002007986 */ /* 0x0001e2000c101124 */
[----:B------:R-:W-:Y:S05]  /*1d40*/  BRA `(.L_x_767) ;  /* 0x0000000000b87947 */ /* 0x000fea0003800000 */
.L_x_782:
        /* <DEDUP_REMOVED lines=19> */
.L_x_791:
[----:B------:R0:W-:Y:S01]  /*1e80*/  STG.E.U8 desc[UR36][R2.64], R0 ;  /* 0x0000000002007986 */ /* 0x0001e2000c101124 */
[----:B------:R-:W-:Y:S05]  /*1e90*/  BRA `(.L_x_767) ;  /* 0x0000000000647947 */ /* 0x000fea0003800000 */
.L_x_766:
        /* <DEDUP_REMOVED lines=16> */
.L_x_792:
[----:B------:R-:W-:Y:S05]  /*1fa0*/  BRA `(.L_x_767) ;  /* 0x0000000000207947 */ /* 0x000fea0003800000 */
.L_x_790:
[----:B------:R-:W-:Y:S01]  /*1fb0*/  ULDC.U16 UR4, c[0x0][0x214] ;  /* 0x0000850000047ab9 */ /* 0x000fe20000000400 */
[----:B------:R-:W-:Y:S02]  /*1fc0*/  IMAD.MOV.U32 R5, RZ, RZ, RZ ;  /* 0x000000ffff057224 */ /* 0x000fe400078e00ff */
[----:B------:R-:W-:-:S05]  /*1fd0*/  IMAD.U32 R4, RZ, RZ, UR4 ;  /* 0x00000004ff047e24 */ /* 0x000fca000f8e00ff */
[----:B------:R0:W-:Y:S01]  /*1fe0*/  STG.E.64 desc[UR36][R2.64], R4 ;  /* 0x0000000402007986 */ /* 0x0001e2000c101b24 */
[----:B------:R-:W-:Y:S05]  /*1ff0*/  BRA `(.L_x_767) ;  /* 0x00000000000c7947 */ /* 0x000fea0003800000 */
.L_x_789:
[----:B------:R-:W0:Y:S02]  /*2000*/  LDC R0, c[0x0][0x214] ;  /* 0x00008500ff007b82 */ /* 0x000e240000000800 */
[----:B0-----:R-:W-:-:S05]  /*2010*/  LOP3.LUT R5, R0, 0xffff, RZ, 0xc0, !PT ;  /* 0x0000ffff00057812 */ /* 0x001fca00078ec0ff */
[----:B------:R0:W-:Y:S02]  /*2020*/  STG.E desc[UR36][R2.64], R5 ;  /* 0x0000000502007986 */ /* 0x0001e4000c101924 */
.L_x_767:
        /* <DEDUP_REMOVED lines=24> */
.L_x_796:
[----:B------:R-:W0:Y:S02]  /*21b0*/  LDC.U8 R5, c[0x0][0x214] ;  /* 0x00008500ff057b82 */ /* 0x000e240000000000 */
[----:B0-----:R0:W-:Y:S01]  /*21c0*/  STG.E.U8 desc[UR36][R2.64], R5 ;  /* 0x0000000502007986 */ /* 0x0011e2000c101124 */
[----:B------:R-:W-:Y:S05]  /*21d0*/  BRA `(.L_x_798) ;  /* 0x0000000c00887947 */ /* 0x000fea0003800000 */
.L_x_795:
        /* <DEDUP_REMOVED lines=11> */
.L_x_800:
[----:B------:R-:W0:Y:S02]  /*2290*/  LDC R0, c[0x0][0x214] ;  /* 0x00008500ff007b82 */ /* 0x000e240000000800 */
[----:B0-----:R-:W-:-:S05]  /*22a0*/  LOP3.LUT R5, R0, 0xffff, RZ, 0xc0, !PT ;  /* 0x0000ffff00057812 */ /* 0x001fca00078ec0ff */
[----:B------:R0:W-:Y:S01]  /*22b0*/  STG.E desc[UR36][R2.64], R5 ;  /* 0x0000000502007986 */ /* 0x0001e2000c101924 */
[----:B------:R-:W-:Y:S05]  /*22c0*/  BRA `(.L_x_798) ;  /* 0x0000000c004c7947 */ /* 0x000fea0003800000 */
.L_x_799:
[----:B------:R-:W0:Y:S02]  /*22d0*/  LDC.U16 R5, c[0x0][0x214] ;  /* 0x00008500ff057b82 */ /* 0x000e240000000400 */
[----:B0-----:R0:W-:Y:S01]  /*22e0*/  STG.E.U16 desc[UR36][R2.64], R5 ;  /* 0x0000000502007986 */ /* 0x0011e2000c101524 */
[----:B------:R-:W-:Y:S05]  /*22f0*/  BRA `(.L_x_798) ;  /* 0x0000000c00407947 */ /* 0x000fea0003800000 */
.L_x_794:
        /* <DEDUP_REMOVED lines=10> */
.L_x_802:
[----:B------:R-:W-:Y:S02]  /*23a0*/  ULDC.U16 UR4, c[0x0][0x214] ;  /* 0x0000850000047ab9 */ /* 0x000fe40000000400 */
[----:B------:R-:W-:-:S04]  /*23b0*/  I2FP.F32.U32 R0, UR4 ;  /* 0x0000000400007c45 */ /* 0x000fc80008201000 */
[----:B------:R-:W-:-:S05]  /*23c0*/  F2FP.F16.F32.PACK_AB R0, RZ, R0 ;  /* 0x00000000ff00723e */ /* 0x000fca00000000ff */
[----:B------:R0:W-:Y:S01]  /*23d0*/  STG.E.U16 desc[UR36][R2.64], R0 ;  /* 0x0000000002007986 */ /* 0x0001e2000c101524 */
[----:B------:R-:W-:Y:S05]  /*23e0*/  BRA `(.L_x_798) ;  /* 0x0000000c00047947 */ /* 0x000fea0003800000 */
.L_x_801:
        /* <DEDUP_REMOVED lines=11> */
.L_x_804:
[----:B------:R-:W-:Y:S02]  /*24a0*/  ULDC.U16 UR4, c[0x0][0x214] ;  /* 0x0000850000047ab9 */ /* 0x000fe40000000400 */
[----:B------:R-:W-:-:S04]  /*24b0*/  I2FP.F32.U32 R0, UR4 ;  /* 0x0000000400007c45 */ /* 0x000fc80008201000 */
[----:B------:R-:W-:-:S04]  /*24c0*/  F2FP.F16.F32.PACK_AB R0, RZ, R0 ;  /* 0x00000000ff00723e */ /* 0x000fc800000000ff */
[----:B------:R-:W-:-:S05]  /*24d0*/  PRMT R0, R0, 0x5410, RZ ;  /* 0x0000541000007816 */ /* 0x000fca00000000ff */
[----:B------:R0:W-:Y:S01]  /*24e0*/  STG.E desc[UR36][R2.64], R0 ;  /* 0x0000000002007986 */ /* 0x0001e2000c101924 */
[----:B------:R-:W-:Y:S05]  /*24f0*/  BRA `(.L_x_798) ;  /* 0x0000000800c07947 */ /* 0x000fea0003800000 */
.L_x_803:
[----:B------:R-:W-:Y:S02]  /*2500*/  ULDC.U16 UR4, c[0x0][0x214] ;  /* 0x0000850000047ab9 */ /* 0x000fe40000000400 */
[----:B------:R-:W0:Y:S02]  /*2510*/  I2F.F64.U16 R4, UR4 ;  /* 0x0000000400047d12 */ /* 0x000e240008101800 */
[----:B0-----:R0:W-:Y:S01]  /*2520*/  STG.E.64 desc[UR36][R2.64], R4 ;  /* 0x0000000402007986 */ /* 0x0011e2000c101b24 */
[----:B------:R-:W-:Y:S05]  /*2530*/  BRA `(.L_x_798) ;  /* 0x0000000800b07947 */ /* 0x000fea0003800000 */
.L_x_793:
        /* <DEDUP_REMOVED lines=14> */
.L_x_807:
[----:B------:R-:W-:Y:S01]  /*2620*/  ULDC.U16 UR4, c[0x0][0x214] ;  /* 0x0000850000047ab9 */ /* 0x000fe20000000400 */
[----:B------:R-:W-:Y:S01]  /*2630*/  CS2R R6, SRZ ;  /* 0x0000000000067805 */ /* 0x000fe2000001ff00 */
[----:B------:R-:W0:Y:S04]  /*2640*/  I2F.F64.U16 R4, UR4 ;  /* 0x0000000400047d12 */ /* 0x000e280008101800 */
[----:B0-----:R0:W-:Y:S01]  /*2650*/  STG.E.128 desc[UR36][R2.64], R4 ;  /* 0x0000000402007986 */ /* 0x0011e2000c101d24 */
[----:B------:R-:W-:Y:S05]  /*2660*/  BRA `(.L_x_798) ;  /* 0x0000000800647947 */ /* 0x000fea0003800000 */
.L_x_806:
        /* <DEDUP_REMOVED lines=21> */
.L_x_810:
[----:B------:R-:W-:-:S05]  /*27c0*/  LOP3.LUT R5, R0, R9, RZ, 0xfc, !PT ;  /* 0x0000000900057212 */ /* 0x000fca00078efcff */
[----:B------:R0:W-:Y:S01]  /*27d0*/  STG.E.U8 desc[UR36][R2.64], R5 ;  /* 0x0000000502007986 */ /* 0x0001e2000c101124 */
[----:B------:R-:W-:Y:S05]  /*27e0*/  BRA `(.L_x_798) ;  /* 0x0000000800047947 */ /* 0x000fea0003800000 */
.L_x_809:
        /* <DEDUP_REMOVED lines=13> */
.L_x_811:
[----:B------:R-:W-:Y:S01]  /*28c0*/  ISETP.GT.U32.AND P0, PT, R0, 0x7f800000, PT ;  /* 0x7f8000000000780c */ /* 0x000fe20003f04070 */
[----:B------:R-:W-:-:S05]  /*28d0*/  IMAD.MOV.U32 R0, RZ, RZ, 0x7f ;  /* 0x0000007fff007424 */ /* 0x000fca00078e00ff */
[----:B------:R-:W-:-:S07]  /*28e0*/  SEL R0, R0, 0x7c, P0 ;  /* 0x0000007c00007807 */ /* 0x000fce0000000000 */
.L_x_812:
[----:B------:R-:W-:-:S04]  /*28f0*/  LOP3.LUT R4, R4, 0x80000000, RZ, 0xc0, !PT ;  /* 0x8000000004047812 */ /* 0x000fc800078ec0ff */
[----:B------:R-:W-:-:S04]  /*2900*/  SHF.R.U32.HI R5, RZ, 0x18, R4 ;  /* 0x00000018ff057819 */ /* 0x000fc80000011604 */
[----:B------:R-:W-:-:S05]  /*2910*/  LOP3.LUT R5, R0, R5, RZ, 0xfc, !PT ;  /* 0x0000000500057212 */ /* 0x000fca00078efcff */
[----:B------:R0:W-:Y:S01]  /*2920*/  STG.E.U8 desc[UR36][R2.64], R5 ;  /* 0x0000000502007986 */ /* 0x0001e2000c101124 */
[----:B------:R-:W-:Y:S05]  /*2930*/  BRA `(.L_x_798) ;  /* 0x0000000400b07947 */ /* 0x000fea0003800000 */
.L_x_808:
[----:B------:R-:W-:Y:S02]  /*2940*/  ULDC.U16 UR4, c[0x0][0x214] ;  /* 0x0000850000047ab9 */ /* 0x000fe40000000400 */
[----:B------:R-:W-:-:S04]  /*2950*/  I2FP.F32.U32 R0, UR4 ;  /* 0x0000000400007c45 */ /* 0x000fc80008201000 */
[----:B------:R-:W-:-:S05]  /*2960*/  F2FP.BF16.F32.PACK_AB R0, RZ, R0 ;  /* 0x00000000ff00723e */ /* 0x000fca00000010ff */
[----:B------:R0:W-:Y:S01]  /*2970*/  STG.E.U16 desc[UR36][R2.64], R0 ;  /* 0x0000000002007986 */ /* 0x0001e2000c101524 */
[----:B------:R-:W-:Y:S05]  /*2980*/  BRA `(.L_x_798) ;  /* 0x00000004009c7947 */ /* 0x000fea0003800000 */
.L_x_805:
        /* <DEDUP_REMOVED lines=11> */
.L_x_815:
        /* <DEDUP_REMOVED lines=18> */
.L_x_817:
[----:B------:R-:W-:-:S04]  /*2b60*/  LOP3.LUT R4, R4, 0x80000000, RZ, 0xc0, !PT ;  /* 0x8000000004047812 */ /* 0x000fc800078ec0ff */
[----:B------:R-:W-:-:S04]  /*2b70*/  SHF.R.U32.HI R5, RZ, 0x18, R4 ;  /* 0x00000018ff057819 */ /* 0x000fc80000011604 */
[----:B------:R-:W-:-:S07]  /*2b80*/  LOP3.LUT R0, R0, R5, RZ, 0xfc, !PT ;  /* 0x0000000500007212 */ /* 0x000fce00078efcff */
.L_x_816:
[----:B------:R5:W-:Y:S01]  /*2b90*/  STG.E.U8 desc[UR36][R2.64], R0 ;  /* 0x0000000002007986 */ /* 0x000be2000c101124 */
[----:B------:R-:W-:Y:S05]  /*2ba0*/  BRA `(.L_x_798) ;  /* 0x0000000400147947 */ /* 0x000fea0003800000 */
.L_x_814:
        /* <DEDUP_REMOVED lines=18> */
.L_x_819:
[----:B------:R-:W-:-:S04]  /*2cd0*/  LOP3.LUT R4, R4, 0x80000000, RZ, 0xc0, !PT ;  /* 0x8000000004047812 */ /* 0x000fc800078ec0ff */
[----:B------:R-:W-:-:S04]  /*2ce0*/  SHF.R.U32.HI R5, RZ, 0x18, R4 ;  /* 0x00000018ff057819 */ /* 0x000fc80000011604 */
[----:B------:R-:W-:-:S07]  /*2cf0*/  LOP3.LUT R0, R0, R5, RZ, 0xfc, !PT ;  /* 0x0000000500007212 */ /* 0x000fce00078efcff */
.L_x_818:
[----:B------:R3:W-:Y:S01]  /*2d00*/  STG.E.U8 desc[UR36][R2.64], R0 ;  /* 0x0000000002007986 */ /* 0x0007e2000c101124 */
[----:B------:R-:W-:Y:S05]  /*2d10*/  BRA `(.L_x_798) ;  /* 0x0000000000b87947 */ /* 0x000fea0003800000 */
.L_x_813:
        /* <DEDUP_REMOVED lines=19> */
.L_x_822:
[----:B------:R2:W-:Y:S01]  /*2e50*/  STG.E.U8 desc[UR36][R2.64], R0 ;  /* 0x0000000002007986 */ /* 0x0005e2000c101124 */
[----:B------:R-:W-:Y:S05]  /*2e60*/  BRA `(.L_x_798) ;  /* 0x0000000000647947 */ /* 0x000fea0003800000 */
.L_x_797:
        /* <DEDUP_REMOVED lines=16> */
.L_x_823:
[----:B------:R-:W-:Y:S05]  /*2f70*/  BRA `(.L_x_798) ;  /* 0x0000000000207947 */ /* 0x000fea0003800000 */
.L_x_821:
[----:B------:R-:W-:Y:S01]  /*2f80*/  ULDC.U16 UR4, c[0x0][0x214] ;  /* 0x0000850000047ab9 */ /* 0x000fe20000000400 */
[----:B------:R-:W-:Y:S02]  /*2f90*/  IMAD.MOV.U32 R5, RZ, RZ, RZ ;  /* 0x000000ffff057224 */ /* 0x000fe400078e00ff */
[----:B------:R-:W-:-:S05]  /*2fa0*/  IMAD.U32 R4, RZ, RZ, UR4 ;  /* 0x00000004ff047e24 */ /* 0x000fca000f8e00ff */
[----:B------:R1:W-:Y:S01]  /*2fb0*/  STG.E.64 desc[UR36][R2.64], R4 ;  /* 0x0000000402007986 */ /* 0x0003e2000c101b24 */
[----:B------:R-:W-:Y:S05]  /*2fc0*/  BRA `(.L_x_798) ;  /* 0x00000000000c7947 */ /* 0x000fea0003800000 */
.L_x_820:
[----:B------:R-:W0:Y:S02]  /*2fd0*/  LDC R0, c[0x0][0x214] ;  /* 0x00008500ff007b82 */ /* 0x000e240000000800 */
[----:B0-----:R-:W-:-:S05]  /*2fe0*/  LOP3.LUT R5, R0, 0xffff, RZ, 0xc0, !PT ;  /* 0x0000ffff00057812 */ /* 0x001fca00078ec0ff */
[----:B------:R0:W-:Y:S02]  /*2ff0*/  STG.E desc[UR36][R2.64], R5 ;  /* 0x0000000502007986 */ /* 0x0001e4000c101924 */
.L_x_798:
[----:B------:R-:W-:-:S07]  /*3000*/  VIADD R19, R19, 0x80 ;  /* 0x0000008013137836 */ /* 0x000fce0000000000 */
.L_x_761:
[----:B------:R-:W-:Y:S05]  /*3010*/  BSYNC B6 ;  /* 0x0000000000067941 */ /* 0x000fea0003800000 */
.L_x_760:
        /* <DEDUP_REMOVED lines=22> */
.L_x_827:
[----:B------:R-:W0:Y:S02]  /*3180*/  LDC.U8 R5, c[0x0][0x214] ;  /* 0x00008500ff057b82 */ /* 0x000e240000000000 */
[----:B0-----:R-:W-:Y:S01]  /*3190*/  STG.E.U8 desc[UR36][R2.64], R5 ;  /* 0x0000000502007986 */ /* 0x001fe2000c101124 */
[----:B------:R-:W-:Y:S05]  /*31a0*/  EXIT ;  /* 0x000000000000794d */ /* 0x000fea0003800000 */
.L_x_826:
        /* <DEDUP_REMOVED lines=11> */
.L_x_830:
[----:B------:R-:W0:Y:S02]  /*3260*/  LDC R0, c[0x0][0x214] ;  /* 0x00008500ff007b82 */ /* 0x000e240000000800 */
[----:B0-----:R-:W-:-:S05]  /*3270*/  LOP3.LUT R5, R0, 0xffff, RZ, 0xc0, !PT ;  /* 0x0000ffff00057812 */ /* 0x001fca00078ec0ff */
[----:B------:R-:W-:Y:S01]  /*3280*/  STG.E desc[UR36][R2.64], R5 ;  /* 0x0000000502007986 */ /* 0x000fe2000c101924 */
[----:B------:R-:W-:Y:S05]  /*3290*/  EXIT ;  /* 0x000000000000794d */ /* 0x000fea0003800000 */
.L_x_829:
[----:B------:R-:W0:Y:S02]  /*32a0*/  LDC.U16 R5, c[0x0][0x214] ;  /* 0x00008500ff057b82 */ /* 0x000e240000000400 */
[----:B0-----:R-:W-:Y:S01]  /*32b0*/  STG.E.U16 desc[UR36][R2.64], R5 ;  /* 0x0000000502007986 */ /* 0x001fe2000c101524 */
[----:B------:R-:W-:Y:S05]  /*32c0*/  EXIT ;  /* 0x000000000000794d */ /* 0x000fea0003800000 */
.L_x_825:
        /* <DEDUP_REMOVED lines=10> */
.L_x_832:
[----:B------:R-:W-:Y:S02]  /*3370*/  ULDC.U16 UR4, c[0x0][0x214] ;  /* 0x0000850000047ab9 */ /* 0x000fe40000000400 */
[----:B------:R-:W-:-:S04]  /*3380*/  I2FP.F32.U32 R0, UR4 ;  /* 0x0000000400007c45 */ /* 0x000fc80008201000 */
[----:B------:R-:W-:-:S05]  /*3390*/  F2FP.F16.F32.PACK_AB R0, RZ, R0 ;  /* 0x00000000ff00723e */ /* 0x000fca00000000ff */
[----:B------:R-:W-:Y:S01]  /*33a0*/  STG.E.U16 desc[UR36][R2.64], R0 ;  /* 0x0000000002007986 */ /* 0x000fe2000c101524 */
[----:B------:R-:W-:Y:S05]  /*33b0*/  EXIT ;  /* 0x000000000000794d */ /* 0x000fea0003800000 */
.L_x_831:
        /* <DEDUP_REMOVED lines=11> */
.L_x_834:
[----:B------:R-:W-:Y:S02]  /*3470*/  ULDC.U16 UR4, c[0x0][0x214] ;  /* 0x0000850000047ab9 */ /* 0x000fe40000000400 */
[----:B------:R-:W-:-:S04]  /*3480*/  I2FP.F32.U32 R0, UR4 ;  /* 0x0000000400007c45 */ /* 0x000fc80008201000 */
[----:B------:R-:W-:-:S04]  /*3490*/  F2FP.F16.F32.PACK_AB R0, RZ, R0 ;  /* 0x00000000ff00723e */ /* 0x000fc800000000ff */
[----:B------:R-:W-:-:S05]  /*34a0*/  PRMT R0, R0, 0x5410, RZ ;  /* 0x0000541000007816 */ /* 0x000fca00000000ff */
[----:B------:R-:W-:Y:S01]  /*34b0*/  STG.E desc[UR36][R2.64], R0 ;  /* 0x0000000002007986 */ /* 0x000fe2000c101924 */
[----:B------:R-:W-:Y:S05]  /*34c0*/  EXIT ;  /* 0x000000000000794d */ /* 0x000fea0003800000 */
.L_x_833:
[----:B------:R-:W-:Y:S02]  /*34d0*/  ULDC.U16 UR4, c[0x0][0x214] ;  /* 0x0000850000047ab9 */ /* 0x000fe40000000400 */
[----:B------:R-:W0:Y:S02]  /*34e0*/  I2F.F64.U16 R4, UR4 ;  /* 0x0000000400047d12 */ /* 0x000e240008101800 */
[----:B0-----:R-:W-:Y:S01]  /*34f0*/  STG.E.64 desc[UR36][R2.64], R4 ;  /* 0x0000000402007986 */ /* 0x001fe2000c101b24 */
[----:B------:R-:W-:Y:S05]  /*3500*/  EXIT ;  /* 0x000000000000794d */ /* 0x000fea0003800000 */
.L_x_824:
        /* <DEDUP_REMOVED lines=14> */
.L_x_837:
[----:B------:R-:W-:Y:S01]  /*35f0*/  ULDC.U16 UR4, c[0x0][0x214] ;  /* 0x0000850000047ab9 */ /* 0x000fe20000000400 */
[----:B------:R-:W-:Y:S01]  /*3600*/  CS2R R6, SRZ ;  /* 0x0000000000067805 */ /* 0x000fe2000001ff00 */
[----:B------:R-:W0:Y:S04]  /*3610*/  I2F.F64.U16 R4, UR4 ;  /* 0x0000000400047d12 */ /* 0x000e280008101800 */
[----:B0-----:R-:W-:Y:S01]  /*3620*/  STG.E.128 desc[UR36][R2.64], R4 ;  /* 0x0000000402007986 */ /* 0x001fe2000c101d24 */
[----:B------:R-:W-:Y:S05]  /*3630*/  EXIT ;  /* 0x000000000000794d */ /* 0x000fea0003800000 */
.L_x_836:
        /* <DEDUP_REMOVED lines=21> */
.L_x_840:
[----:B------:R-:W-:-:S05]  /*3790*/  LOP3.LUT R5, R0, R9, RZ, 0xfc, !PT ;  /* 0x0000000900057212 */ /* 0x000fca00078efcff */
[----:B------:R-:W-:Y:S01]  /*37a0*/  STG.E.U8 desc[UR36][R2.64], R5 ;  /* 0x0000000502007986 */ /* 0x000fe2000c101124 */
[----:B------:R-:W-:Y:S05]  /*37b0*/  EXIT ;  /* 0x000000000000794d */ /* 0x000fea0003800000 */
.L_x_839:
        /* <DEDUP_REMOVED lines=13> */
.L_x_841:
[----:B------:R-:W-:Y:S01]  /*3890*/  ISETP.GT.U32.AND P0, PT, R0, 0x7f800000, PT ;  /* 0x7f8000000000780c */ /* 0x000fe20003f04070 */
[----:B------:R-:W-:-:S05]  /*38a0*/  IMAD.MOV.U32 R0, RZ, RZ, 0x7f ;  /* 0x0000007fff007424 */ /* 0x000fca00078e00ff */
[----:B------:R-:W-:-:S07]  /*38b0*/  SEL R0, R0, 0x7c, P0 ;  /* 0x0000007c00007807 */ /* 0x000fce0000000000 */
.L_x_842:
[----:B------:R-:W-:-:S04]  /*38c0*/  LOP3.LUT R4, R4, 0x80000000, RZ, 0xc0, !PT ;  /* 0x8000000004047812 */ /* 0x000fc800078ec0ff */
[----:B------:R-:W-:-:S04]  /*38d0*/  SHF.R.U32.HI R5, RZ, 0x18, R4 ;  /* 0x00000018ff057819 */ /* 0x000fc80000011604 */
[----:B------:R-:W-:-:S05]  /*38e0*/  LOP3.LUT R5, R0, R5, RZ, 0xfc, !PT ;  /* 0x0000000500057212 */ /* 0x000fca00078efcff */
[----:B------:R-:W-:Y:S01]  /*38f0*/  STG.E.U8 desc[UR36][R2.64], R5 ;  /* 0x0000000502007986 */ /* 0x000fe2000c101124 */
[----:B------:R-:W-:Y:S05]  /*3900*/  EXIT ;  /* 0x000000000000794d */ /* 0x000fea0003800000 */
.L_x_838:
[----:B------:R-:W-:Y:S02]  /*3910*/  ULDC.U16 UR4, c[0x0][0x214] ;  /* 0x0000850000047ab9 */ /* 0x000fe40000000400 */
[----:B------:R-:W-:-:S04]  /*3920*/  I2FP.F32.U32 R0, UR4 ;  /* 0x0000000400007c45 */ /* 0x000fc80008201000 */
[----:B------:R-:W-:-:S05]  /*3930*/  F2FP.BF16.F32.PACK_AB R0, RZ, R0 ;  /* 0x00000000ff00723e */ /* 0x000fca00000010ff */
[----:B------:R-:W-:Y:S01]  /*3940*/  STG.E.U16 desc[UR36][R2.64], R0 ;  /* 0x0000000002007986 */ /* 0x000fe2000c101524 */
[----:B------:R-:W-:Y:S05]  /*3950*/  EXIT ;  /* 0x000000000000794d */ /* 0x000fea0003800000 */
.L_x_835:
        /* <DEDUP_REMOVED lines=11> */
.L_x_845:
        /* <DEDUP_REMOVED lines=18> */
.L_x_847:
[----:B------:R-:W-:-:S04]  /*3b30*/  LOP3.LUT R4, R4, 0x80000000, RZ, 0xc0, !PT ;  /* 0x8000000004047812 */ /* 0x000fc800078ec0ff */
[----:B------:R-:W-:-:S04]  /*3b40*/  SHF.R.U32.HI R5, RZ, 0x18, R4 ;  /* 0x00000018ff057819 */ /* 0x000fc80000011604 */
[----:B------:R-:W-:-:S07]  /*3b50*/  LOP3.LUT R0, R0, R5, RZ, 0xfc, !PT ;  /* 0x0000000500007212 */ /* 0x000fce00078efcff */
.L_x_846:
[----:B------:R-:W-:Y:S01]  /*3b60*/  STG.E.U8 desc[UR36][R2.64], R0 ;  /* 0x0000000002007986 */ /* 0x000fe2000c101124 */
[----:B------:R-:W-:Y:S05]  /*3b70*/  EXIT ;  /* 0x000000000000794d */ /* 0x000fea0003800000 */
.L_x_844:
        /* <DEDUP_REMOVED lines=18> */
.L_x_849:
[----:B------:R-:W-:-:S04]  /*3ca0*/  LOP3.LUT R4, R4, 0x80000000, RZ, 0xc0, !PT ;  /* 0x8000000004047812 */ /* 0x000fc800078ec0ff */
[----:B------:R-:W-:-:S04]  /*3cb0*/  SHF.R.U32.HI R5, RZ, 0x18, R4 ;  /* 0x00000018ff057819 */ /* 0x000fc80000011604 */
[----:B------:R-:W-:-:S07]  /*3cc0*/  LOP3.LUT R0, R0, R5, RZ, 0xfc, !PT ;  /* 0x0000000500007212 */ /* 0x000fce00078efcff */
.L_x_848:
[----:B------:R-:W-:Y:S01]  /*3cd0*/  STG.E.U8 desc[UR36][R2.64], R0 ;  /* 0x0000000002007986 */ /* 0x000fe2000c101124 */
[----:B------:R-:W-:Y:S05]  /*3ce0*/  EXIT ;  /* 0x000000000000794d */ /* 0x000fea0003800000 */
.L_x_843:
        /* <DEDUP_REMOVED lines=19> */
.L_x_852:
[----:B------:R-:W-:Y:S01]  /*3e20*/  STG.E.U8 desc[UR36][R2.64], R0 ;  /* 0x0000000002007986 */ /* 0x000fe2000c101124 */
[----:B------:R-:W-:Y:S05]  /*3e30*/  EXIT ;  /* 0x000000000000794d */ /* 0x000fea0003800000 */
.L_x_828:
        /* <DEDUP_REMOVED lines=16> */
.L_x_853:
[----:B------:R-:W-:Y:S05]  /*3f40*/  EXIT ;  /* 0x000000000000794d */ /* 0x000fea0003800000 */
.L_x_851:
[----:B------:R-:W-:Y:S01]  /*3f50*/  ULDC.U16 UR4, c[0x0][0x214] ;  /* 0x0000850000047ab9 */ /* 0x000fe20000000400 */
[----:B------:R-:W-:Y:S02]  /*3f60*/  IMAD.MOV.U32 R5, RZ, RZ, RZ ;  /* 0x000000ffff057224 */ /* 0x000fe400078e00ff */
[----:B------:R-:W-:-:S05]  /*3f70*/  IMAD.U32 R4, RZ, RZ, UR4 ;  /* 0x00000004ff047e24 */ /* 0x000fca000f8e00ff */
[----:B------:R-:W-:Y:S01]  /*3f80*/  STG.E.64 desc[UR36][R2.64], R4 ;  /* 0x0000000402007986 */ /* 0x000fe2000c101b24 */
[----:B------:R-:W-:Y:S05]  /*3f90*/  EXIT ;  /* 0x000000000000794d */ /* 0x000fea0003800000 */
.L_x_850:
[----:B------:R-:W0:Y:S02]  /*3fa0*/  LDC R0, c[0x0][0x214] ;  /* 0x00008500ff007b82 */ /* 0x000e240000000800 */
[----:B0-----:R-:W-:-:S05]  /*3fb0*/  LOP3.LUT R5, R0, 0xffff, RZ, 0xc0, !PT ;  /* 0x0000ffff00057812 */ /* 0x001fca00078ec0ff */
[----:B------:R-:W-:Y:S01]  /*3fc0*/  STG.E desc[UR36][R2.64], R5 ;  /* 0x0000000502007986 */ /* 0x000fe2000c101924 */
[----:B------:R-:W-:Y:S05]  /*3fd0*/  EXIT ;  /* 0x000000000000794d */ /* 0x000fea0003800000 */
.L_x_854:
        /* <DEDUP_REMOVED lines=10> */
.L_x_7277:


//--------------------- .text._ZN2at6native18elementwise_kernelILi128ELi4EZNS0_22gpu_kernel_impl_nocastINS0_11FillFunctorItEEEEvRNS_18TensorIteratorBaseERKT_EUliE_EEviT1_ --------------------------
	.section	.text._ZN2at6native18elementwise_kernelILi128ELi4EZNS0_22gpu_kernel_impl_nocastINS0_11FillFunctorItEEEEvRNS_18TensorIteratorBaseERKT_EUliE_EEviT1_,"ax",@progbits
	.align	128
        .global         _ZN2at6native18elementwise_kernelILi128ELi4EZNS0_22gpu_kernel_impl_nocastINS0_11FillFunctorItEEEEvRNS_18TensorIteratorBaseERKT_EUliE_EEviT1_
        .type           _ZN2at6native18elementwise_kernelILi128ELi4EZNS0_22gpu_kernel_impl_nocastINS0_11FillFunctorItEEEEvRNS_18TensorIteratorBaseERKT_EUliE_EEviT1_,@function
        .size           _ZN2at6native18elementwise_kernelILi128ELi4EZNS0_22gpu_kernel_impl_nocastINS0_11FillFunctorItEEEEvRNS_18TensorIteratorBaseERKT_EUliE_EEviT1_,(.L_x_7278 - _ZN2at6native18elementwise_kernelILi128ELi4EZNS0_22gpu_kernel_impl_nocastINS0_11FillFunctorItEEEEvRNS_18TensorIteratorBaseERKT_EUliE_EEviT1_)
        .other          _ZN2at6native18elementwise_kernelILi128ELi4EZNS0_22gpu_kernel_impl_nocastINS0_11FillFunctorItEEEEvRNS_18TensorIteratorBaseERKT_EUliE_EEviT1_,@"STO_CUDA_ENTRY STV_DEFAULT"
_ZN2at6native18elementwise_kernelILi128ELi4EZNS0_22gpu_kernel_impl_nocastINS0_11FillFunctorItEEEEvRNS_18TensorIteratorBaseERKT_EUliE_EEviT1_:
.text._ZN2at6native18elementwise_kernelILi128ELi4EZNS0_22gpu_kernel_impl_nocastINS0_11FillFunctorItEEEEvRNS_18TensorIteratorBaseERKT_EUliE_EEviT1_:
        /* <DEDUP_REMOVED lines=10> */
[----:B------:R-:W-:-:S03]  /*00a0*/  ISETP.GE.AND P0, PT, R0, UR6, PT ;  /* 0x0000000600007c0c */ /* 0x000fc6000bf06270 */
[----:B------:R-:W-:Y:S10]  /*00b0*/  BSSY B1, `(.L_x_857) ;  /* 0x0000238000017945 */ /* 0x000ff40003800000 */
[----:B------:R-:W-:Y:S05]  /*00c0*/  @P0 BRA `(.L_x_858) ;  /* 0x0000002000cc0947 */ /* 0x000fea0003800000 */
[----:B------:R-:W-:Y:S01]  /*00d0*/  HFMA2.MMA R2, -RZ, RZ, 0, 0 ;  /* 0x00000000ff027435 */ /* 0x000fe200000001ff */
[----:B------:R-:W-:Y:S01]  /*00e0*/  IMAD.MOV.U32 R3, RZ, RZ, R0 ;  /* 0x000000ffff037224 */ /* 0x000fe200078e0000 */
[----:B------:R-:W-:Y:S01]  /*00f0*/  ULDC.64 UR8, c[0x0][0x220] ;  /* 0x0000880000087ab9 */ /* 0x000fe20000000a00 */
[----:B------:R-:W-:Y:S01]  /*0100*/  ISETP.NE.AND P0, PT, R8, 0x1, PT ;  /* 0x000000010800780c */ /* 0x000fe20003f05270 */
[----:B------:R-:W-:-:S06]  /*0110*/  ULDC UR7, c[0x0][0x21c] ;  /* 0x0000870000077ab9 */ /* 0x000fcc0000000800 */
[----:B------:R-:W-:-:S05]  /*0120*/  IMAD.HI.U32 R4, R0, UR8, R2 ;  /* 0x0000000800047c27 */ /* 0x000fca000f8e0002 */
[----:B------:R-:W-:-:S04]  /*0130*/  SHF.R.U32.HI R5, RZ, UR9, R4 ;  /* 0x00000009ff057c19 */ /* 0x000fc80008011604 */
[----:B------:R-:W-:-:S05]  /*0140*/  IADD3 R3, -R5, RZ, RZ ;  /* 0x000000ff05037210 */ /* 0x000fca0007ffe1ff */
        /* <DEDUP_REMOVED lines=259> */
[----:B------:R-:W-:Y:S02]  /*1180*/  ULDC UR7, c[0x0][0x33c] ;  /* 0x0000cf0000077ab9 */ /* 0x000fe40000000800 */
[----:B------:R-:W-:-:S05]  /*1190*/  IMAD.HI.U32 R3, R7, UR8, R6 ;  /* 0x0000000807037c27 */ /* 0x000fca000f8e0006 */
[----:B------:R-:W-:-:S04]  /*11a0*/  SHF.R.U32.HI R3, RZ, UR9, R3 ;  /* 0x00000009ff037c19 */ /* 0x000fc80008011603 */
[----:B------:R-:W-:-:S05]  /*11b0*/  IADD3 R3, -R3, RZ, RZ ;  /* 0x000000ff03037210 */ /* 0x000fca0007ffe1ff */
[----:B------:R-:W-:Y:S01]  /*11c0*/  IMAD R7, R3, UR7, R7 ;  /* 0x0000000703077c24 */ /* 0x000fe2000f8e0207 */
[----:B------:R-:W-:-:S03]  /*11d0*/  ULDC UR7, c[0x0][0x3a8] ;  /* 0x0000ea0000077ab9 */ /* 0x000fc60000000800 */
[----:B------:R-:W-:-:S07]  /*11e0*/  IMAD R2, R7, UR7, R2 ;  /* 0x0000000707027c24 */ /* 0x000fce000f8e0202 */
.L_x_859:
[----:B------:R-:W0:Y:S01]  /*11f0*/  LDC.U16 R5, c[0x0][0x3b8] ;  /* 0x0000ee00ff057b82 */ /* 0x000e220000000400 */
[----:B------:R-:W-:Y:S01]  /*1200*/  ULDC.64 UR8, c[0x0][0x3b0] ;  /* 0x0000ec0000087ab9 */ /* 0x000fe20000000a00 */
[----:B------:R-:W-:Y:S01]  /*1210*/  VIADD R0, R0, 0x80 ;  /* 0x0000008000007836 */ /* 0x000fe20000000000 */
[----:B------:R-:W-:-:S04]  /*1220*/  IADD3 R2, P0, R2, UR8, RZ ;  /* 0x0000000802027c10 */ /* 0x000fc8000ff1e0ff */
[----:B------:R-:W-:Y:S02]  /*1230*/  IADD3.X R3, RZ, UR9, RZ, P0, !PT ;  /* 0x00000009ff037c10 */ /* 0x000fe400087fe4ff */
[----:B------:R-:W-:-:S13]  /*1240*/  ISETP.GE.AND P0, PT, R0, UR6, PT ;  /* 0x0000000600007c0c */ /* 0x000fda000bf06270 */
[----:B------:R-:W-:Y:S05]  /*1250*/  @P0 BREAK B1 ;  /* 0x0000000000010942 */ /* 0x000fea0003800000 */
[----:B0-----:R0:W-:Y:S01]  /*1260*/  STG.E.U16 desc[UR4][R2.64], R5 ;  /* 0x0000000502007986 */ /* 0x0011e2000c101504 */
[----:B------:R-:W-:Y:S05]  /*1270*/  @P0 BRA `(.L_x_860) ;  /* 0x0000002000d00947 */ /* 0x000fea0003800000 */
[----:B0-----:R-:W-:Y:S01]  /*1280*/  MOV R2, RZ ;  /* 0x000000ff00027202 */ /* 0x001fe20000000f00 */
[----:B------:R-:W-:Y:S01]  /*1290*/  ULDC.64 UR8, c[0x0][0x220] ;  /* 0x0000880000087ab9 */ /* 0x000fe20000000a00 */
[----:B------:R-:W-:Y:S01]  /*12a0*/  MOV R3, R0 ;  /* 0x0000000000037202 */ /* 0x000fe20000000f00 */
[----:B------:R-:W-:Y:S01]  /*12b0*/  ULDC UR7, c[0x0][0x21c] ;  /* 0x0000870000077ab9 */ /* 0x000fe20000000800 */
[----:B------:R-:W-:Y:S01]  /*12c0*/  ISETP.NE.AND P0, PT, R8, 0x1, PT ;  /* 0x000000010800780c */ /* 0x000fe20003f05270 */
[----:B------:R-:W-:-:S05]  /*12d0*/  IMAD.HI.U32 R4, R0, UR8, R2 ;  /* 0x0000000800047c27 */ /* 0x000fca000f8e0002 */
[----:B------:R-:W-:-:S05]  /*12e0*/  SHF.R.U32.HI R5, RZ, UR9, R4 ;  /* 0x00000009ff057c19 */ /* 0x000fca0008011604 */
[----:B------:R-:W-:-:S04]  /*12f0*/  IMAD.MOV R3, RZ, RZ, -R5 ;  /* 0x000000ffff037224 */ /* 0x000fc800078e0a05 */
        /* <DEDUP_REMOVED lines=266> */
.L_x_861:
[----:B------:R-:W0:Y:S01]  /*23a0*/  LDC.U16 R5, c[0x0][0x3b8] ;  /* 0x0000ee00ff057b82 */ /* 0x000e220000000400 */
[----:B------:R-:W-:Y:S01]  /*23b0*/  ULDC.64 UR8, c[0x0][0x3b0] ;  /* 0x0000ec0000087ab9 */ /* 0x000fe20000000a00 */
[----:B------:R-:W-:Y:S02]  /*23c0*/  IADD3 R0, R0, 0x80, RZ ;  /* 0x0000008000007810 */ /* 0x000fe40007ffe0ff */
[----:B------:R-:W-:-:S04]  /*23d0*/  IADD3 R2, P0, R2, UR8, RZ ;  /* 0x0000000802027c10 */ /* 0x000fc8000ff1e0ff */
[----:B------:R-:W-:-:S05]  /*23e0*/  IADD3.X R3, RZ, UR9, RZ, P0, !PT ;  /* 0x00000009ff037c10 */ /* 0x000fca00087fe4ff */
[----:B0-----:R0:W-:Y:S04]  /*23f0*/  STG.E.U16 desc[UR4][R2.64], R5 ;  /* 0x0000000502007986 */ /* 0x0011e8000c101504 */
.L_x_858:
[----:B------:R-:W-:-:S13]  /*2400*/  ISETP.GE.AND P0, PT, R0, UR6, PT ;  /* 0x0000000600007c0c */ /* 0x000fda000bf06270 */
[----:B------:R-:W-:Y:S05]  /*2410*/  @P0 BREAK B1 ;  /* 0x0000000000010942 */ /* 0x000fea0003800000 */
[----:B------:R-:W-:Y:S05]  /*2420*/  @P0 BRA `(.L_x_860) ;  /* 0x0000001000640947 */ /* 0x000fea0003800000 */
[----:B------:R-:W-:Y:S05]  /*2430*/  BSYNC B1 ;  /* 0x0000000000017941 */ /* 0x000fea0003800000 */
.L_x_857:
[----:B0-----:R-:W-:Y:S01]  /*2440*/  MOV R3, R0 ;  /* 0x0000000000037202 */ /* 0x001fe20000000f00 */
        /* <DEDUP_REMOVED lines=266> */
[----:B------:R-:W-:-:S03]  /*34f0*/  ULDC UR7, c[0x0][0x33c] ;  /* 0x0000cf0000077ab9 */ /* 0x000fc60000000800 */
[----:B------:R-:W-:-:S05]  /*3500*/  IMAD.HI.U32 R3, R7, UR8, R6 ;  /* 0x0000000807037c27 */ /* 0x000fca000f8e0006 */
[----:B------:R-:W-:-:S04]  /*3510*/  SHF.R.U32.HI R3, RZ, UR9, R3 ;  /* 0x00000009ff037c19 */ /* 0x000fc80008011603 */
[----:B------:R-:W-:-:S05]  /*3520*/  IADD3 R3, -R3, RZ, RZ ;  /* 0x000000ff03037210 */ /* 0x000fca0007ffe1ff */
[----:B------:R-:W-:Y:S01]  /*3530*/  IMAD R7, R3, UR7, R7 ;  /* 0x0000000703077c24 */ /* 0x000fe2000f8e0207 */
[----:B------:R-:W-:-:S03]  /*3540*/  ULDC UR7, c[0x0][0x3a8] ;  /* 0x0000ea0000077ab9 */ /* 0x000fc60000000800 */
[----:B------:R-:W-:-:S07]  /*3550*/  IMAD R2, R7, UR7, R2 ;  /* 0x0000000707027c24 */ /* 0x000fce000f8e0202 */
.L_x_862:
[----:B------:R-:W0:Y:S01]  /*3560*/  LDC.U16 R5, c[0x0][0x3b8] ;  /* 0x0000ee00ff057b82 */ /* 0x000e220000000400 */
[----:B------:R-:W-:Y:S01]  /*3570*/  ULDC.64 UR8, c[0x0][0x3b0] ;  /* 0x0000ec0000087ab9 */ /* 0x000fe20000000a00 */
[----:B------:R-:W-:Y:S01]  /*3580*/  VIADD R0, R0, 0x80 ;  /* 0x0000008000007836 */ /* 0x000fe20000000000 */
[----:B------:R-:W-:-:S04]  /*3590*/  IADD3 R2, P0, R2, UR8, RZ ;  /* 0x0000000802027c10 */ /* 0x000fc8000ff1e0ff */
[----:B------:R-:W-:-:S05]  /*35a0*/  IADD3.X R3, RZ, UR9, RZ, P0, !PT ;  /* 0x00000009ff037c10 */ /* 0x000fca00087fe4ff */
[----:B0-----:R1:W-:Y:S04]  /*35b0*/  STG.E.U16 desc[UR4][R2.64], R5 ;  /* 0x0000000502007986 */ /* 0x0013e8000c101504 */
.L_x_860:
[----:B------:R-:W-:Y:S05]  /*35c0*/  BSYNC B0 ;  /* 0x0000000000007941 */ /* 0x000fea0003800000 */
.L_x_856:
[----:B------:R-:W-:Y:S05]  /*35d0*/  WARPSYNC.ALL ;  /* 0x0000000000007948 */ /* 0x000fea0003800000 */
[----:B------:R-:W-:-:S13]  /*35e0*/  ISETP.GE.AND P0, PT, R0, UR6, PT ;  /* 0x0000000600007c0c */ /* 0x000fda000bf06270 */
[----:B------:R-:W-:Y:S05]  /*35f0*/  @P0 EXIT ;  /* 0x000000000000094d */ /* 0x000fea0003800000 */
[----:B01----:R-:W-:Y:S01]  /*3600*/  HFMA2.MMA R2, -RZ, RZ, 0, 0 ;  /* 0x00000000ff027435 */ /* 0x003fe200000001ff */
[----:B------:R-:W-:Y:S01]  /*3610*/  MOV R3, R0 ;  /* 0x0000000000037202 */ /* 0x000fe20000000f00 */
[----:B------:R-:W-:Y:S01]  /*3620*/  ULDC.64 UR6, c[0x0][0x220] ;  /* 0x0000880000067ab9 */ /* 0x000fe20000000a00 */
[----:B------:R-:W-:-:S07]  /*3630*/  ISETP.NE.AND P0, PT, R8, 0x1, PT ;  /* 0x000000010800780c */ /* 0x000fce0003f05270 */
[----:B------:R-:W-:Y:S01]  /*3640*/  IMAD.HI.U32 R2, R0, UR6, R2 ;  /* 0x0000000600027c27 */ /* 0x000fe2000f8e0002 */
[----:B------:R-:W-:-:S04]  /*3650*/  ULDC UR6, c[0x0][0x21c] ;  /* 0x0000870000067ab9 */ /* 0x000fc80000000800 */
[----:B------:R-:W-:-:S04]  /*3660*/  SHF.R.U32.HI R3, RZ, UR7, R2 ;  /* 0x00000007ff037c19 */ /* 0x000fc80008011602 */
[----:B------:R-:W-:-:S05]  /*3670*/  IADD3 R5, -R3, RZ, RZ ;  /* 0x000000ff03057210 */ /* 0x000fca0007ffe1ff */
        /* <DEDUP_REMOVED lines=17> */
[----:B------:R-:W-:-:S08]  /*3790*/  ISETP.NE.AND P0, PT, R8, 0x3, PT ;  /* 0x000000030800780c */ /* 0x000fd00003f05270 */
        /* <DEDUP_REMOVED lines=240> */
[----:B------:R-:W-:-:S04]  /*46a0*/  ULDC.64 UR6, c[0x0][0x340] ;  /* 0x0000d00000067ab9 */ /* 0x000fc80000000a00 */
[----:B------:R-:W-:Y:S01]  /*46b0*/  IMAD.HI.U32 R2, R5, UR6, R4 ;  /* 0x0000000605027c27 */ /* 0x000fe2000f8e0004 */
[----:B------:R-:W-:-:S04]  /*46c0*/  ULDC UR6, c[0x0][0x33c] ;  /* 0x0000cf0000067ab9 */ /* 0x000fc80000000800 */
[----:B------:R-:W-:-:S04]  /*46d0*/  SHF.R.U32.HI R2, RZ, UR7, R2 ;  /* 0x00000007ff027c19 */ /* 0x000fc80008011602 */
[----:B------:R-:W-:-:S05]  /*46e0*/  IADD3 R3, -R2, RZ, RZ ;  /* 0x000000ff02037210 */ /* 0x000fca0007ffe1ff */
[----:B------:R-:W-:Y:S01]  /*46f0*/  IMAD R5, R3, UR6, R5 ;  /* 0x0000000603057c24 */ /* 0x000fe2000f8e0205 */
[----:B------:R-:W-:-:S03]  /*4700*/  ULDC UR6, c[0x0][0x3a8] ;  /* 0x0000ea0000067ab9 */ /* 0x000fc60000000800 */
[----:B------:R-:W-:-:S07]  /*4710*/  IMAD R0, R5, UR6, R0 ;  /* 0x0000000605007c24 */ /* 0x000fce000f8e0200 */
.L_x_863:
[----:B------:R-:W0:Y:S01]  /*4720*/  LDC.U16 R5, c[0x0][0x3b8] ;  /* 0x0000ee00ff057b82 */ /* 0x000e220000000400 */
[----:B------:R-:W-:Y:S02]  /*4730*/  ULDC.64 UR6, c[0x0][0x3b0] ;  /* 0x0000ec0000067ab9 */ /* 0x000fe40000000a00 */
[----:B------:R-:W-:-:S05]  /*4740*/  IADD3 R2, P0, R0, UR6, RZ ;  /* 0x0000000600027c10 */ /* 0x000fca000ff1e0ff */
[----:B------:R-:W-:-:S05]  /*4750*/  IMAD.X R3, RZ, RZ, UR7, P0 ;  /* 0x00000007ff037e24 */ /* 0x000fca00080e06ff */
[----:B0-----:R-:W-:Y:S01]  /*4760*/  STG.E.U16 desc[UR4][R2.64], R5 ;  /* 0x0000000502007986 */ /* 0x001fe2000c101504 */
[----:B------:R-:W-:Y:S05]  /*4770*/  EXIT ;  /* 0x000000000000794d */ /* 0x000fea0003800000 */
.L_x_855:
[----:B------:R-:W-:Y:S01]  /*4780*/  ULDC UR6, c[0x0][0x210] ;  /* 0x0000840000067ab9 */ /* 0x000fe20000000800 */
[----:B------:R-:W-:Y:S01]  /*4790*/  BSSY B0, `(.L_x_864) ;  /* 0x0000015000007945 */ /* 0x000fe20003800000 */
[----:B------:R-:W-:-:S03]  /*47a0*/  ISETP.GE.AND P0, PT, R0, UR6, PT ;  /* 0x0000000600007c0c */ /* 0x000fc6000bf06270 */
[----:B------:R-:W-:Y:S10]  /*47b0*/  BSSY B1, `(.L_x_865) ;  /* 0x000000d000017945 */ /* 0x000ff40003800000 */
[----:B------:R-:W-:Y:S05]  /*47c0*/  @P0 BRA `(.L_x_866) ;  /* 0x00000000002c0947 */ /* 0x000fea0003800000 */
[----:B------:R-:W0:Y:S01]  /*47d0*/  LDC.U16 R5, c[0x0][0x3b8] ;  /* 0x0000ee00ff057b82 */ /* 0x000e220000000400 */
[----:B------:R-:W-:-:S04]  /*47e0*/  IADD3 R0, R0, 0x80, RZ ;  /* 0x0000008000007810 */ /* 0x000fc80007ffe0ff */
[----:B------:R-:W-:-:S03]  /*47f0*/  ISETP.GE.AND P0, PT, R0, UR6, PT ;  /* 0x0000000600007c0c */ /* 0x000fc6000bf06270 */
[----:B------:R-:W0:Y:S10]  /*4800*/  LDC.64 R2, c[0x0][0x3b0] ;  /* 0x0000ec00ff027b82 */ /* 0x000e340000000a00 */
[----:B------:R-:W-:Y:S05]  /*4810*/  @P0 BREAK B1 ;  /* 0x0000000000010942 */ /* 0x000fea0003800000 */
[----:B0-----:R0:W-:Y:S01]  /*4820*/  STG.E.U16 desc[UR4][R2.64], R5 ;  /* 0x0000000502007986 */ /* 0x0011e2000c101504 */
[----:B------:R-:W-:Y:S05]  /*4830*/  @P0 BRA `(.L_x_867) ;  /* 0x0000000000280947 */ /* 0x000fea0003800000 */
[----:B0-----:R-:W0:Y:S01]  /*4840*/  LDC.U16 R5, c[0x0][0x3b8] ;  /* 0x0000ee00ff057b82 */ /* 0x001e220000000400 */
[----:B------:R-:W-:-:S07]  /*4850*/  IADD3 R0, R0, 0x80, RZ ;  /* 0x0000008000007810 */ /* 0x000fce0007ffe0ff */
[----:B------:R-:W0:Y:S02]  /*4860*/  LDC.64 R2, c[0x0][0x3b0] ;  /* 0x0000ec00ff027b82 */ /* 0x000e240000000a00 */
[----:B0-----:R0:W-:Y:S02]  /*4870*/  STG.E.U16 desc[UR4][R2.64], R5 ;  /* 0x0000000502007986 */ /* 0x0011e4000c101504 */
.L_x_866:
[----:B------:R-:W-:Y:S05]  /*4880*/  BSYNC B1 ;  /* 0x0000000000017941 */ /* 0x000fea0003800000 */
.L_x_865:
[----:B------:R-:W-:-:S13]  /*4890*/  ISETP.GE.AND P0, PT, R0, UR6, PT ;  /* 0x0000000600007c0c */ /* 0x000fda000bf06270 */
[----:B0-----:R-:W0:Y:S01]  /*48a0*/  @!P0 LDC.U16 R5, c[0x0][0x3b8] ;  /* 0x0000ee00ff058b82 */ /* 0x001e220000000400 */
[----:B------:R-:W-:-:S07]  /*48b0*/  @!P0 IADD3 R0, R0, 0x80, RZ ;  /* 0x0000008000008810 */ /* 0x000fce0007ffe0ff */
[----:B------:R-:W0:Y:S02]  /*48c0*/  @!P0 LDC.64 R2, c[0x0][0x3b0] ;  /* 0x0000ec00ff028b82 */ /* 0x000e240000000a00 */
[----:B0-----:R1:W-:Y:S02]  /*48d0*/  @!P0 STG.E.U16 desc[UR4][R2.64], R5 ;  /* 0x0000000502008986 */ /* 0x0013e4000c101504 */
.L_x_867:
[----:B------:R-:W-:Y:S05]  /*48e0*/  BSYNC B0 ;  /* 0x0000000000007941 */ /* 0x000fea0003800000 */
.L_x_864:
[----:B------:R-:W-:Y:S05]  /*48f0*/  WARPSYNC.ALL ;  /* 0x0000000000007948 */ /* 0x000fea0003800000 */
[----:B------:R-:W-:-:S13]  /*4900*/  ISETP.GE.AND P0, PT, R0, UR6, PT ;  /* 0x0000000600007c0c */ /* 0x000fda000bf06270 */
[----:B------:R-:W-:Y:S05]  /*4910*/  @P0 EXIT ;  /* 0x000000000000094d */ /* 0x000fea0003800000 */
[----:B01----:R-:W0:Y:S08]  /*4920*/  LDC.U16 R5, c[0x0][0x3b8] ;  /* 0x0000ee00ff057b82 */ /* 0x003e300000000400 */
[----:B------:R-:W0:Y:S02]  /*4930*/  LDC.64 R2, c[0x0][0x3b0] ;  /* 0x0000ec00ff027b82 */ /* 0x000e240000000a00 */
[----:B0-----:R-:W-:Y:S01]  /*4940*/  STG.E.U16 desc[UR4][R2.64], R5 ;  /* 0x0000000502007986 */ /* 0x001fe2000c101504 */
[----:B------:R-:W-:Y:S05]  /*4950*/  EXIT ;  /* 0x000000000000794d */ /* 0x000fea0003800000 */
.L_x_868:
        /* <DEDUP_REMOVED lines=10> */
.L_x_7278:


//--------------------- .text._ZN2at6native27unrolled_elementwise_kernelINS0_11FillFunctorItEESt5arrayIPcLm1EELi4E23TrivialOffsetCalculatorILi0EjES7_ILi1EjENS0_6memory15LoadWithoutCastENSA_16StoreWithoutCastEEEviT_T0_T2_T3_T4_T5_ --------------------------
	.section	.text._ZN2at6native27unrolled_elementwise_kernelINS0_11FillFunctorItEESt5arrayIPcLm1EELi4E23TrivialOffsetCalculatorILi0EjES7_ILi1EjENS0_6memory15LoadWithoutCastENSA_16StoreWithoutCastEEEviT_T0_T2_T3_T4_T5_,"ax",@progbits
	.align	128
        .global         _ZN2at6native27unrolled_elementwise_kernelINS0_11FillFunctorItEESt5arrayIPcLm1EELi4E23TrivialOffsetCalculatorILi0EjES7_ILi1EjENS0_6memory15LoadWithoutCastENSA_16StoreWithoutCastEEEviT_T0_T2_T3_T4_T5_
        .type           _ZN2at6native27unrolled_elementwise_kernelINS0_11FillFunctorItEESt5arrayIPcLm1EELi4E23TrivialOffsetCalculatorILi0EjES7_ILi1EjENS0_6memory15LoadWithoutCastENSA_16StoreWithoutCastEEEviT_T0_T2_T3_T4_T5_,@function
        .size           _ZN2at6native27unrolled_elementwise_kernelINS0_11FillFunctorItEESt5arrayIPcLm1EELi4E23TrivialOffsetCalculatorILi0EjES7_ILi1EjENS0_6memory15LoadWithoutCastENSA_16StoreWithoutCastEEEviT_T0_T2_T3_T4_T5_,(.L_x_7279 - _ZN2at6native27unrolled_elementwise_kernelINS0_11FillFunctorItEESt5arrayIPcLm1EELi4E23TrivialOffsetCalculatorILi0EjES7_ILi1EjENS0_6memory15LoadWithoutCastENSA_16StoreWithoutCastEEEviT_T0_T2_T3_T4_T5_)
        .other          _ZN2at6native27unrolled_elementwise_kernelINS0_11FillFunctorItEESt5arrayIPcLm1EELi4E23TrivialOffsetCalculatorILi0EjES7_ILi1EjENS0_6memory15LoadWithoutCastENSA_16StoreWithoutCastEEEviT_T0_T2_T3_T4_T5_,@"STO_CUDA_ENTRY STV_DEFAULT"
_ZN2at6native27unrolled_elementwise_kernelINS0_11FillFunctorItEESt5arrayIPcLm1EELi4E23TrivialOffsetCalculatorILi0EjES7_ILi1EjENS0_6memory15LoadWithoutCastENSA_16StoreWithoutCastEEEviT_T0_T2_T3_T4_T5_:
.text._ZN2at6native27unrolled_elementwise_kernelINS0_11FillFunctorItEESt5arrayIPcLm1EELi4E23TrivialOffsetCalculatorILi0EjES7_ILi1EjENS0_6memory15LoadWithoutCastENSA_16StoreWithoutCastEEEviT_T0_T2_T3_T4_T5_:
        /* <DEDUP_REMOVED lines=13> */
[----:B------:R-:W1:Y:S01]  /*00d0*/  @!P0 LDC.U16 R9, c[0x0][0x214] ;  /* 0x00008500ff098b82 */ /* 0x000e620000000400 */
[----:B0-----:R-:W-:-:S05]  /*00e0*/  @!P0 IMAD.WIDE.U32 R2, R5, 0x2, R2 ;  /* 0x0000000205028825 */ /* 0x001fca00078e0002 */
[----:B-1----:R0:W-:Y:S05]  /*00f0*/  @!P0 STG.E.U16 desc[UR4][R2.64], R9 ;  /* 0x0000000902008986 */ /* 0x0021ea000c101504 */
[----:B------:R-:W-:Y:S05]  /*0100*/  @P1 BRA `(.L_x_870) ;  /* 0x00000000002c1947 */ /* 0x000fea0003800000 */
[----:B------:R-:W1:Y:S01]  /*0110*/  LDC.64 R4, c[0x0][0x218] ;  /* 0x00008600ff047b82 */ /* 0x000e620000000a00 */
[----:B0-----:R-:W-:Y:S01]  /*0120*/  IMAD R3, R6, 0x200, R7 ;  /* 0x0000020006037824 */ /* 0x001fe200078e0207 */
[----:B------:R-:W-:-:S04]  /*0130*/  IADD3 R7, R7, 0x80, RZ ;  /* 0x0000008007077810 */ /* 0x000fc80007ffe0ff */
[C---:B------:R-:W-:Y:S02]  /*0140*/  ISETP.GE.AND P0, PT, R7.reuse, R0, PT ;  /* 0x000000000700720c */ /* 0x040fe40003f06270 */
[----:B------:R-:W0:Y:S11]  /*0150*/  LDC.U16 R9, c[0x0][0x214] ;  /* 0x00008500ff097b82 */ /* 0x000e360000000400 */
[----:B------:R-:W-:Y:S01]  /*0160*/  @!P0 IMAD R11, R6, 0x200, R7 ;  /* 0x00000200060b8824 */ /* 0x000fe200078e0207 */
[----:B------:R-:W-:Y:S01]  /*0170*/  @!P0 IADD3 R7, R7, 0x80, RZ ;  /* 0x0000008007078810 */ /* 0x000fe20007ffe0ff */
[----:B-1----:R-:W-:-:S04]  /*0180*/  IMAD.WIDE.U32 R2, R3, 0x2, R4 ;  /* 0x0000000203027825 */ /* 0x002fc800078e0004 */
[----:B------:R-:W-:Y:S01]  /*0190*/  @!P0 IMAD.WIDE.U32 R4, R11, 0x2, R4 ;  /* 0x000000020b048825 */ /* 0x000fe200078e0004 */
[----:B0-----:R1:W-:Y:S04]  /*01a0*/  STG.E.U16 desc[UR4][R2.64], R9 ;  /* 0x0000000902007986 */ /* 0x0013e8000c101504 */
[----:B------:R1:W-:Y:S02]  /*01b0*/  @!P0 STG.E.U16 desc[UR4][R4.64], R9 ;  /* 0x0000000904008986 */ /* 0x0003e4000c101504 */
.L_x_870:
[----:B------:R-:W-:Y:S05]  /*01c0*/  BSYNC B0 ;  /* 0x0000000000007941 */ /* 0x000fea0003800000 */
.L_x_869:
[----:B------:R-:W-:-:S13]  /*01d0*/  ISETP.GE.AND P0, PT, R7, R0, PT ;  /* 0x000000000700720c */ /* 0x000fda0003f06270 */
[----:B------:R-:W-:Y:S05]  /*01e0*/  @P0 EXIT ;  /* 0x000000000000094d */ /* 0x000fea0003800000 */
[----:B01----:R-:W0:Y:S01]  /*01f0*/  LDC.64 R2, c[0x0][0x218] ;  /* 0x00008600ff027b82 */ /* 0x003e220000000a00 */
[----:B------:R-:W-:-:S07]  /*0200*/  LEA R7, R6, R7, 0x9 ;  /* 0x0000000706077211 */ /* 0x000fce00078e48ff */
[----:B------:R-:W1:Y:S01]  /*0210*/  LDC.U16 R5, c[0x0][0x214] ;  /* 0x00008500ff057b82 */ /* 0x000e620000000400 */
[----:B0-----:R-:W-:-:S05]  /*0220*/  IMAD.WIDE.U32 R2, R7, 0x2, R2 ;  /* 0x0000000207027825 */ /* 0x001fca00078e0002 */
[----:B-1----:R-:W-:Y:S01]  /*0230*/  STG.E.U16 desc[UR4][R2.64], R5 ;  /* 0x0000000502007986 */ /* 0x002fe2000c101504 */
[----:B------:R-:W-:Y:S05]  /*0240*/  EXIT ;  /* 0x000000000000794d */ /* 0x000fea0003800000 */
.L_x_871:
        /* <DEDUP_REMOVED lines=11> */
.L_x_7279:


//--------------------- .text._ZN2at6native29vectorized_elementwise_kernelILi2ENS0_11FillFunctorItEESt5arrayIPcLm1EEEEviT0_T1_ --------------------------
	.section	.text._ZN2at6native29vectorized_elementwise_kernelILi2ENS0_11FillFunctorItEESt5arrayIPcLm1EEEEviT0_T1_,"ax",@progbits
	.align	128
        .global         _ZN2at6native29vectorized_elementwise_kernelILi2ENS0_11FillFunctorItEESt5arrayIPcLm1EEEEviT0_T1_
        .type           _ZN2at6native29vectorized_elementwise_kernelILi2ENS0_11FillFunctorItEESt5arrayIPcLm1EEEEviT0_T1_,@function
        .size           _ZN2at6native29vectorized_elementwise_kernelILi2ENS0_11FillFunctorItEESt5arrayIPcLm1EEEEviT0_T1_,(.L_x_7280 - _ZN2at6native29vectorized_elementwise_kernelILi2ENS0_11FillFunctorItEESt5arrayIPcLm1EEEEviT0_T1_)
        .other          _ZN2at6native29vectorized_elementwise_kernelILi2ENS0_11FillFunctorItEESt5arrayIPcLm1EEEEviT0_T1_,@"STO_CUDA_ENTRY STV_DEFAULT"
_ZN2at6native29vectorized_elementwise_kernelILi2ENS0_11FillFunctorItEESt5arrayIPcLm1EEEEviT0_T1_:
.text._ZN2at6native29vectorized_elementwise_kernelILi2ENS0_11FillFunctorItEESt5arrayIPcLm1EEEEviT0_T1_:
        /* <DEDUP_REMOVED lines=9> */
[----:B------:R-:W1:Y:S01]  /*0090*/  LDC.64 R2, c[0x0][0x218] ;  /* 0x00008600ff027b82 */ /* 0x000e620000000a00 */
[----:B------:R-:W-:Y:S02]  /*00a0*/  ULDC.U16 UR6, c[0x0][0x214] ;  /* 0x0000850000067ab9 */ /* 0x000fe40000000400 */
[----:B------:R-:W-:Y:S02]  /*00b0*/  IMAD.U32 R7, RZ, RZ, UR6 ;  /* 0x00000006ff077e24 */ /* 0x000fe4000f8e00ff */
[----:B-1----:R-:W-:Y:S01]  /*00c0*/  IMAD.WIDE.U32 R2, R0, 0x2, R2 ;  /* 0x0000000200027825 */ /* 0x002fe200078e0002 */
[----:B------:R-:W-:-:S03]  /*00d0*/  MOV R0, UR6 ;  /* 0x0000000600007c02 */ /* 0x000fc60008000f00 */
[----:B0-----:R-:W-:Y:S01]  /*00e0*/  IMAD.WIDE R2, R5, 0x4, R2 ;  /* 0x0000000405027825 */ /* 0x001fe200078e0202 */
[----:B------:R-:W-:-:S05]  /*00f0*/  PRMT R5, R0, 0x5410, R7 ;  /* 0x0000541000057816 */ /* 0x000fca0000000007 */
[----:B------:R-:W-:Y:S04]  /*0100*/  STG.E desc[UR4][R2.64], R5 ;  /* 0x0000000502007986 */ /* 0x000fe8000c101904 */
[----:B------:R-:W-:Y:S04]  /*0110*/  STG.E desc[UR4][R2.64+0x200], R5 ;  /* 0x0002000502007986 */ /* 0x000fe8000c101904 */
[----:B------:R-:W-:Y:S04]  /*0120*/  STG.E desc[UR4][R2.64+0x400], R5 ;  /* 0x0004000502007986 */ /* 0x000fe8000c101904 */
[----:B------:R-:W-:Y:S01]  /*0130*/  STG.E desc[UR4][R2.64+0x600], R5 ;  /* 0x0006000502007986 */ /* 0x000fe2000c101904 */
[----:B------:R-:W-:Y:S05]  /*0140*/  EXIT ;  /* 0x000000000000794d */ /* 0x000fea0003800000 */
.L_x_872:
[----:B------:R-:W0:Y:S01]  /*0150*/  S2R R7, SR_TID.X ;  /* 0x0000000000077919 */ /* 0x000e220000002100 */
[----:B------:R-:W-:Y:S04]  /*0160*/  BSSY B0, `(.L_x_873) ;  /* 0x000003b000007945 */ /* 0x000fe80003800000 */
[----:B------:R-:W-:Y:S01]  /*0170*/  BSSY B1, `(.L_x_874) ;  /* 0x0000032000017945 */ /* 0x000fe20003800000 */
[----:B0-----:R-:W-:-:S13]  /*0180*/  ISETP.GE.AND P0, PT, R7, R2, PT ;  /* 0x000000020700720c */ /* 0x001fda0003f06270 */
[----:B------:R-:W0:Y:S01]  /*0190*/  @!P0 LDC.64 R4, c[0x0][0x218] ;  /* 0x00008600ff048b82 */ /* 0x000e220000000a00 */
[----:B------:R-:W-:-:S07]  /*01a0*/  @!P0 IADD3 R3, R0, R7, RZ ;  /* 0x0000000700038210 */ /* 0x000fce0007ffe0ff */
[----:B------:R-:W1:Y:S01]  /*01b0*/  @!P0 LDC.U16 R9, c[0x0][0x214] ;  /* 0x00008500ff098b82 */ /* 0x000e620000000400 */
[----:B0-----:R-:W-:-:S04]  /*01c0*/  @!P0 IMAD.WIDE.U32 R4, R3, 0x2, R4 ;  /* 0x0000000203048825 */ /* 0x001fc800078e0004 */
[----:B------:R-:W-:Y:S01]  /*01d0*/  IMAD.MOV.U32 R3, RZ, RZ, R7 ;  /* 0x000000ffff037224 */ /* 0x000fe200078e0007 */
[----:B------:R-:W-:Y:S01]  /*01e0*/  @!P0 IADD3 R3, R7, 0x80, RZ ;  /* 0x0000008007038810 */ /* 0x000fe20007ffe0ff */
[----:B-1----:R0:W-:Y:S03]  /*01f0*/  @!P0 STG.E.U16 desc[UR4][R4.64], R9 ;  /* 0x0000000904008986 */ /* 0x0021e6000c101504 */
[----:B------:R-:W-:-:S13]  /*0200*/  ISETP.GE.AND P0, PT, R3, R2, PT ;  /* 0x000000020300720c */ /* 0x000fda0003f06270 */
[----:B0-----:R-:W-:Y:S05]  /*0210*/  @P0 BRA `(.L_x_875) ;  /* 0x0000000000380947 */ /* 0x001fea0003800000 */
[----:B------:R-:W0:Y:S01]  /*0220*/  LDC.64 R4, c[0x0][0x218] ;  /* 0x00008600ff047b82 */ /* 0x000e220000000a00 */
[----:B------:R-:W-:Y:S01]  /*0230*/  IMAD.IADD R7, R0, 0x1, R3 ;  /* 0x0000000100077824 */ /* 0x000fe200078e0203 */
[----:B------:R-:W-:-:S04]  /*0240*/  IADD3 R3, R3, 0x80, RZ ;  /* 0x0000008003037810 */ /* 0x000fc80007ffe0ff */
[----:B------:R-:W-:Y:S02]  /*0250*/  ISETP.GE.AND P0, PT, R3, R2, PT ;  /* 0x000000020300720c */ /* 0x000fe40003f06270 */
[----:B------:R-:W1:Y:S01]  /*0260*/  LDC.U16 R9, c[0x0][0x214] ;  /* 0x00008500ff097b82 */ /* 0x000e620000000400 */
[----:B0-----:R-:W-:-:S05]  /*0270*/  IMAD.WIDE.U32 R4, R7, 0x2, R4 ;  /* 0x0000000207047825 */ /* 0x001fca00078e0004 */
[----:B-1----:R0:W-:Y:S05]  /*0280*/  STG.E.U16 desc[UR4][R4.64], R9 ;  /* 0x0000000904007986 */ /* 0x0021ea000c101504 */
[----:B------:R-:W-:Y:S05]  /*0290*/  @P0 BRA `(.L_x_876) ;  /* 0x0000000000380947 */ /* 0x000fea0003800000 */
[----:B0-----:R-:W0:Y:S01]  /*02a0*/  LDC.64 R4, c[0x0][0x218] ;  /* 0x00008600ff047b82 */ /* 0x001e220000000a00 */
[----:B------:R-:W-:Y:S01]  /*02b0*/  IMAD.IADD R7, R0, 0x1, R3 ;  /* 0x0000000100077824 */ /* 0x000fe200078e0203 */
[----:B------:R-:W-:-:S06]  /*02c0*/  IADD3 R3, R3, 0x80, RZ ;  /* 0x0000008003037810 */ /* 0x000fcc0007ffe0ff */
[----:B------:R-:W1:Y:S01]  /*02d0*/  LDC.U16 R9, c[0x0][0x214] ;  /* 0x00008500ff097b82 */ /* 0x000e620000000400 */
[----:B0-----:R-:W-:-:S05]  /*02e0*/  IMAD.WIDE.U32 R4, R7, 0x2, R4 ;  /* 0x0000000207047825 */ /* 0x001fca00078e0004 */
[----:B-1----:R0:W-:Y:S02]  /*02f0*/  STG.E.U16 desc[UR4][R4.64], R9 ;  /* 0x0000000904007986 */ /* 0x0021e4000c101504 */
.L_x_875:
[----:B------:R-:W-:-:S13]  /*0300*/  ISETP.GE.AND P0, PT, R3, R2, PT ;  /* 0x000000020300720c */ /* 0x000fda0003f06270 */
[----:B------:R-:W-:Y:S05]  /*0310*/  @P0 BRA `(.L_x_877) ;  /* 0x0000000000380947 */ /* 0x000fea0003800000 */
[----:B0-----:R-:W0:Y:S01]  /*0320*/  LDC.64 R4, c[0x0][0x218] ;  /* 0x00008600ff047b82 */ /* 0x001e220000000a00 */
[----:B------:R-:W-:Y:S01]  /*0330*/  IMAD.IADD R7, R0, 0x1, R3 ;  /* 0x0000000100077824 */ /* 0x000fe200078e0203 */
[----:B------:R-:W-:-:S06]  /*0340*/  IADD3 R3, R3, 0x80, RZ ;  /* 0x0000008003037810 */ /* 0x000fcc0007ffe0ff */
[----:B------:R-:W1:Y:S01]  /*0350*/  LDC.U16 R9, c[0x0][0x214] ;  /* 0x00008500ff097b82 */ /* 0x000e620000000400 */
[----:B0-----:R-:W-:-:S05]  /*0360*/  IMAD.WIDE.U32 R4, R7, 0x2, R4 ;  /* 0x0000000207047825 */ /* 0x001fca00078e0004 */
[----:B-1----:R1:W-:Y:S02]  /*0370*/  STG.E.U16 desc[UR4][R4.64], R9 ;  /* 0x0000000904007986 */ /* 0x0023e4000c101504 */
.L_x_876:
[----:B------:R-:W-:-:S13]  /*0380*/  ISETP.GE.AND P0, PT, R3, R2, PT ;  /* 0x000000020300720c */ /* 0x000fda0003f06270 */
[----:B------:R-:W-:Y:S05]  /*0390*/  @P0 BRA `(.L_x_878) ;  /* 0x00000000003c0947 */ /* 0x000fea0003800000 */
[----:B01----:R-:W0:Y:S01]  /*03a0*/  LDC.64 R4, c[0x0][0x218] ;  /* 0x00008600ff047b82 */ /* 0x003e220000000a00 */
[----:B------:R-:W-:Y:S01]  /*03b0*/  IMAD.IADD R7, R0, 0x1, R3 ;  /* 0x0000000100077824 */ /* 0x000fe200078e0203 */
[----:B------:R-:W-:-:S06]  /*03c0*/  IADD3 R3, R3, 0x80, RZ ;  /* 0x0000008003037810 */ /* 0x000fcc0007ffe0ff */
[----:B------:R-:W1:Y:S01]  /*03d0*/  LDC.U16 R9, c[0x0][0x214] ;  /* 0x00008500ff097b82 */ /* 0x000e620000000400 */
[----:B0-----:R-:W-:-:S05]  /*03e0*/  IMAD.WIDE.U32 R4, R7, 0x2, R4 ;  /* 0x0000000207047825 */ /* 0x001fca00078e0004 */
[----:B-1----:R1:W-:Y:S02]  /*03f0*/  STG.E.U16 desc[UR4][R4.64], R9 ;  /* 0x0000000904007986 */ /* 0x0023e4000c101504 */
.L_x_877:
[----:B------:R-:W-:-:S13]  /*0400*/  ISETP.GE.AND P0, PT, R3, R2, PT ;  /* 0x000000020300720c */ /* 0x000fda0003f06270 */
[----:B------:R-:W-:Y:S05]  /*0410*/  @P0 BREAK B1 ;  /* 0x0000000000010942 */ /* 0x000fea0003800000 */
[----:B------:R-:W-:Y:S05]  /*0420*/  @P0 BRA `(.L_x_879) ;  /* 0x0000000000380947 */ /* 0x000fea0003800000 */
[----:B01----:R-:W0:Y:S01]  /*0430*/  LDC.64 R4, c[0x0][0x218] ;  /* 0x00008600ff047b82 */ /* 0x003e220000000a00 */
[----:B------:R-:W-:Y:S01]  /*0440*/  IMAD.IADD R7, R0, 0x1, R3 ;  /* 0x0000000100077824 */ /* 0x000fe200078e0203 */
[----:B------:R-:W-:-:S06]  /*0450*/  IADD3 R3, R3, 0x80, RZ ;  /* 0x0000008003037810 */ /* 0x000fcc0007ffe0ff */
[----:B------:R-:W1:Y:S01]  /*0460*/  LDC.U16 R9, c[0x0][0x214] ;  /* 0x00008500ff097b82 */ /* 0x000e620000000400 */
[----:B0-----:R-:W-:-:S05]  /*0470*/  IMAD.WIDE.U32 R4, R7, 0x2, R4 ;  /* 0x0000000207047825 */ /* 0x001fca00078e0004 */
[----:B-1----:R2:W-:Y:S02]  /*0480*/  STG.E.U16 desc[UR4][R4.64], R9 ;  /* 0x0000000904007986 */ /* 0x0025e4000c101504 */
.L_x_878:
[----:B------:R-:W-:Y:S05]  /*0490*/  BSYNC B1 ;  /* 0x0000000000017941 */ /* 0x000fea0003800000 */
.L_x_874:
[----:B------:R-:W-:-:S13]  /*04a0*/  ISETP.GE.AND P0, PT, R3, R2, PT ;  /* 0x000000020300720c */ /* 0x000fda0003f06270 */
[----:B012---:R-:W0:Y:S01]  /*04b0*/  @!P0 LDC.64 R4, c[0x0][0x218] ;  /* 0x00008600ff048b82 */ /* 0x007e220000000a00 */
[----:B------:R-:W-:Y:S01]  /*04c0*/  @!P0 IMAD.IADD R7, R0, 0x1, R3 ;  /* 0x0000000100078824 */ /* 0x000fe200078e0203 */
[----:B------:R-:W-:-:S06]  /*04d0*/  @!P0 IADD3 R3, R3, 0x80, RZ ;  /* 0x0000008003038810 */ /* 0x000fcc0007ffe0ff */
[----:B------:R-:W1:Y:S01]  /*04e0*/  @!P0 LDC.U16 R9, c[0x0][0x214] ;  /* 0x00008500ff098b82 */ /* 0x000e620000000400 */
[----:B0-----:R-:W-:-:S05]  /*04f0*/  @!P0 IMAD.WIDE.U32 R4, R7, 0x2, R4 ;  /* 0x0000000207048825 */ /* 0x001fca00078e0004 */
[----:B-1----:R2:W-:Y:S02]  /*0500*/  @!P0 STG.E.U16 desc[UR4][R4.64], R9 ;  /* 0x0000000904008986 */ /* 0x0025e4000c101504 */
.L_x_879:
[----:B------:R-:W-:Y:S05]  /*0510*/  BSYNC B0 ;  /* 0x0000000000007941 */ /* 0x000fea0003800000 */
.L_x_873:
[----:B------:R-:W-:Y:S05]  /*0520*/  WARPSYNC.ALL ;  /* 0x0000000000007948 */ /* 0x000fea0003800000 */
[----:B------:R-:W-:-:S13]  /*0530*/  ISETP.GE.AND P0, PT, R3, R2, PT ;  /* 0x000000020300720c */ /* 0x000fda0003f06270 */
[----:B------:R-:W-:Y:S05]  /*0540*/  @P0 EXIT ;  /* 0x000000000000094d */ /* 0x000fea0003800000 */
[----:B012---:R-:W0:Y:S01]  /*0550*/  LDC.64 R4, c[0x0][0x218] ;  /* 0x00008600ff047b82 */ /* 0x007e220000000a00 */
[----:B------:R-:W-:-:S07]  /*0560*/  IMAD.IADD R3, R0, 0x1, R3 ;  /* 0x0000000100037824 */ /* 0x000fce00078e0203 */
[----:B------:R-:W1:Y:S01]  /*0570*/  LDC.U16 R7, c[0x0][0x214] ;  /* 0x00008500ff077b82 */ /* 0x000e620000000400 */
[----:B0-----:R-:W-:-:S05]  /*0580*/  IMAD.WIDE.U32 R2, R3, 0x2, R4 ;  /* 0x0000000203027825 */ /* 0x001fca00078e0004 */
[----:B-1----:R-:W-:Y:S01]  /*0590*/  STG.E.U16 desc[UR4][R2.64], R7 ;  /* 0x0000000702007986 */ /* 0x002fe2000c101504 */
[----:B------:R-:W-:Y:S05]  /*05a0*/  EXIT ;  /* 0x000000000000794d */ /* 0x000fea0003800000 */
.L_x_880:
        /* <DEDUP_REMOVED lines=13> */
.L_x_7280:


//--------------------- .text._ZN2at6native29vectorized_elementwise_kernelILi4ENS0_11FillFunctorItEESt5arrayIPcLm1EEEEviT0_T1_ --------------------------
	.section	.text._ZN2at6native29vectorized_elementwise_kernelILi4ENS0_11FillFunctorItEESt5arrayIPcLm1EEEEviT0_T1_,"ax",@progbits
	.align	128
        .global         _ZN2at6native29vectorized_elementwise_kernelILi4ENS0_11FillFunctorItEESt5arrayIPcLm1EEEEviT0_T1_
        .type           _ZN2at6native29vectorized_elementwise_kernelILi4ENS0_11FillFunctorItEESt5arrayIPcLm1EEEEviT0_T1_,@function
        .size           _ZN2at6native29vectorized_elementwise_kernelILi4ENS0_11FillFunctorItEESt5arrayIPcLm1EEEEviT0_T1_,(.L_x_7281 - _ZN2at6native29vectorized_elementwise_kernelILi4ENS0_11FillFunctorItEESt5arrayIPcLm1EEEEviT0_T1_)
        .other          _ZN2at6native29vectorized_elementwise_kernelILi4ENS0_11FillFunctorItEESt5arrayIPcLm1EEEEviT0_T1_,@"STO_CUDA_ENTRY STV_DEFAULT"
_ZN2at6native29vectorized_elementwise_kernelILi4ENS0_11FillFunctorItEESt5arrayIPcLm1EEEEviT0_T1_:
.text._ZN2at6native29vectorized_elementwise_kernelILi4ENS0_11FillFunctorItEESt5arrayIPcLm1EEEEviT0_T1_:
        /* <DEDUP_REMOVED lines=11> */
[----:B------:R-:W-:Y:S01]  /*00b0*/  IMAD.U32 R4, RZ, RZ, UR6 ;  /* 0x00000006ff047e24 */ /* 0x000fe2000f8e00ff */
[----:B------:R-:W-:-:S04]  /*00c0*/  MOV R7, UR6 ;  /* 0x0000000600077c02 */ /* 0x000fc80008000f00 */
[----:B------:R-:W-:-:S04]  /*00d0*/  PRMT R4, R4, 0x5410, R7 ;  /* 0x0000541004047816 */ /* 0x000fc80000000007 */
[----:B------:R-:W-:Y:S01]  /*00e0*/  MOV R6, R4 ;  /* 0x0000000400067202 */ /* 0x000fe20000000f00 */
[----:B------:R-:W-:Y:S02]  /*00f0*/  IMAD.MOV.U32 R7, RZ, RZ, R4 ;  /* 0x000000ffff077224 */ /* 0x000fe400078e0004 */
[----:B-1----:R-:W-:-:S04]  /*0100*/  IMAD.WIDE.U32 R2, R0, 0x2, R2 ;  /* 0x0000000200027825 */ /* 0x002fc800078e0002 */
[----:B0-----:R-:W-:-:S04]  /*0110*/  IMAD.WIDE R2, R5, 0x8, R2 ;  /* 0x0000000805027825 */ /* 0x001fc800078e0202 */
[----:B------:R-:W-:Y:S01]  /*0120*/  IMAD.MOV.U32 R5, RZ, RZ, R4 ;  /* 0x000000ffff057224 */ /* 0x000fe200078e0004 */
[----:B------:R-:W-:Y:S04]  /*0130*/  STG.E.64 desc[UR4][R2.64+0x400], R6 ;  /* 0x0004000602007986 */ /* 0x000fe8000c101b04 */
[----:B------:R-:W-:Y:S01]  /*0140*/  STG.E.64 desc[UR4][R2.64], R4 ;  /* 0x0000000402007986 */ /* 0x000fe2000c101b04 */
[----:B------:R-:W-:Y:S05]  /*0150*/  EXIT ;  /* 0x000000000000794d */ /* 0x000fea0003800000 */
.L_x_881:
        /* <DEDUP_REMOVED lines=27> */
.L_x_884:
        /* <DEDUP_REMOVED lines=8> */
.L_x_885:
        /* <DEDUP_REMOVED lines=8> */
.L_x_886:
        /* <DEDUP_REMOVED lines=9> */
.L_x_887:
[----:B------:R-:W-:Y:S05]  /*04a0*/  BSYNC B1 ;  /* 0x0000000000017941 */ /* 0x000fea0003800000 */
.L_x_883:
[----:B------:R-:W-:-:S13]  /*04b0*/  ISETP.GE.AND P0, PT, R3, R2, PT ;  /* 0x000000020300720c */ /* 0x000fda0003f06270 */
[----:B012---:R-:W0:Y:S01]  /*04c0*/  @!P0 LDC.64 R4, c[0x0][0x218] ;  /* 0x00008600ff048b82 */ /* 0x007e220000000a00 */
[----:B------:R-:W-:Y:S01]  /*04d0*/  @!P0 IMAD.IADD R7, R0, 0x1, R3 ;  /* 0x0000000100078824 */ /* 0x000fe200078e0203 */
[----:B------:R-:W-:-:S06]  /*04e0*/  @!P0 IADD3 R3, R3, 0x80, RZ ;  /* 0x0000008003038810 */ /* 0x000fcc0007ffe0ff */
[----:B------:R-:W1:Y:S01]  /*04f0*/  @!P0 LDC.U16 R9, c[0x0][0x214] ;  /* 0x00008500ff098b82 */ /* 0x000e620000000400 */
[----:B0-----:R-:W-:-:S05]  /*0500*/  @!P0 IMAD.WIDE.U32 R4, R7, 0x2, R4 ;  /* 0x0000000207048825 */ /* 0x001fca00078e0004 */
[----:B-1----:R2:W-:Y:S02]  /*0510*/  @!P0 STG.E.U16 desc[UR4][R4.64], R9 ;  /* 0x0000000904008986 */ /* 0x0025e4000c101504 */
.L_x_888:
[----:B------:R-:W-:Y:S05]  /*0520*/  BSYNC B0 ;  /* 0x0000000000007941 */ /* 0x000fea0003800000 */
.L_x_882:
[----:B------:R-:W-:Y:S05]  /*0530*/  WARPSYNC.ALL ;  /* 0x0000000000007948 */ /* 0x000fea0003800000 */
[----:B------:R-:W-:-:S13]  /*0540*/  ISETP.GE.AND P0, PT, R3, R2, PT ;  /* 0x000000020300720c */ /* 0x000fda0003f06270 */
[----:B------:R-:W-:Y:S05]  /*0550*/  @P0 EXIT ;  /* 0x000000000000094d */ /* 0x000fea0003800000 */
[----:B012---:R-:W0:Y:S01]  /*0560*/  LDC.64 R4, c[0x0][0x218] ;  /* 0x00008600ff047b82 */ /* 0x007e220000000a00 */
[----:B------:R-:W-:-:S07]  /*0570*/  IADD3 R3, R0, R3, RZ ;  /* 0x0000000300037210 */ /* 0x000fce0007ffe0ff */
[----:B------:R-:W1:Y:S01]  /*0580*/  LDC.U16 R7, c[0x0][0x214] ;  /* 0x00008500ff077b82 */ /* 0x000e620000000400 */
[----:B0-----:R-:W-:-:S05]  /*0590*/  IMAD.WIDE.U32 R2, R3, 0x2, R4 ;  /* 0x0000000203027825 */ /* 0x001fca00078e0004 */
[----:B-1----:R-:W-:Y:S01]  /*05a0*/  STG.E.U16 desc[UR4][R2.64], R7 ;  /* 0x0000000702007986 */ /* 0x002fe2000c101504 */
[----:B------:R-:W-:Y:S05]  /*05b0*/  EXIT ;  /* 0x000000000000794d */ /* 0x000fea0003800000 */
.L_x_889:
        /* <DEDUP_REMOVED lines=12> */
.L_x_7281:


//--------------------- .text._ZN2at6native29vectorized_elementwise_kernelILi8ENS0_11FillFunctorItEESt5arrayIPcLm1EEEEviT0_T1_ --------------------------
	.section	.text._ZN2at6native29vectorized_elementwise_kernelILi8ENS0_11FillFunctorItEESt5arrayIPcLm1EEEEviT0_T1_,"ax",@progbits
	.align	128
        .global         _ZN2at6native29vectorized_elementwise_kernelILi8ENS0_11FillFunctorItEESt5arrayIPcLm1EEEEviT0_T1_
        .type           _ZN2at6native29vectorized_elementwise_kernelILi8ENS0_11FillFunctorItEESt5arrayIPcLm1EEEEviT0_T1_,@function
        .size           _ZN2at6native29vectorized_elementwise_kernelILi8ENS0_11FillFunctorItEESt5arrayIPcLm1EEEEviT0_T1_,(.L_x_7282 - _ZN2at6native29vectorized_elementwise_kernelILi8ENS0_11FillFunctorItEESt5arrayIPcLm1EEEEviT0_T1_)
        .other          _ZN2at6native29vectorized_elementwise_kernelILi8ENS0_11FillFunctorItEESt5arrayIPcLm1EEEEviT0_T1_,@"STO_CUDA_ENTRY STV_DEFAULT"
_ZN2at6native29vectorized_elementwise_kernelILi8ENS0_11FillFunctorItEESt5arrayIPcLm1EEEEviT0_T1_:
.text._ZN2at6native29vectorized_elementwise_kernelILi8ENS0_11FillFunctorItEESt5arrayIPcLm1EEEEviT0_T1_:
        /* <DEDUP_REMOVED lines=18> */
[----:B------:R-:W-:-:S05]  /*0120*/  IMAD.MOV.U32 R5, RZ, RZ, R4 ;  /* 0x000000ffff057224 */ /* 0x000fca00078e0004 */
[----:B------:R-:W-:Y:S01]  /*0130*/  STG.E.128 desc[UR4][R2.64], R4 ;  /* 0x0000000402007986 */ /* 0x000fe2000c101d04 */
[----:B------:R-:W-:Y:S05]  /*0140*/  EXIT ;  /* 0x000000000000794d */ /* 0x000fea0003800000 */
.L_x_890:
        /* <DEDUP_REMOVED lines=27> */
.L_x_893:
        /* <DEDUP_REMOVED lines=8> */
.L_x_894:
        /* <DEDUP_REMOVED lines=8> */
.L_x_895:
        /* <DEDUP_REMOVED lines=9> */
.L_x_896:
[----:B------:R-:W-:Y:S05]  /*0490*/  BSYNC B1 ;  /* 0x0000000000017941 */ /* 0x000fea0003800000 */
.L_x_892:
[----:B------:R-:W-:-:S13]  /*04a0*/  ISETP.GE.AND P0, PT, R3, R2, PT ;  /* 0x000000020300720c */ /* 0x000fda0003f06270 */
[----:B012---:R-:W0:Y:S01]  /*04b0*/  @!P0 LDC.64 R4, c[0x0][0x218] ;  /* 0x00008600ff048b82 */ /* 0x007e220000000a00 */
[----:B------:R-:W-:Y:S01]  /*04c0*/  @!P0 IMAD.IADD R7, R0, 0x1, R3 ;  /* 0x0000000100078824 */ /* 0x000fe200078e0203 */
[----:B------:R-:W-:-:S06]  /*04d0*/  @!P0 IADD3 R3, R3, 0x80, RZ ;  /* 0x0000008003038810 */ /* 0x000fcc0007ffe0ff */
[----:B------:R-:W1:Y:S01]  /*04e0*/  @!P0 LDC.U16 R9, c[0x0][0x214] ;  /* 0x00008500ff098b82 */ /* 0x000e620000000400 */
[----:B0-----:R-:W-:-:S05]  /*04f0*/  @!P0 IMAD.WIDE.U32 R4, R7, 0x2, R4 ;  /* 0x0000000207048825 */ /* 0x001fca00078e0004 */
[----:B-1----:R2:W-:Y:S02]  /*0500*/  @!P0 STG.E.U16 desc[UR4][R4.64], R9 ;  /* 0x0000000904008986 */ /* 0x0025e4000c101504 */
.L_x_897:
[----:B------:R-:W-:Y:S05]  /*0510*/  BSYNC B0 ;  /* 0x0000000000007941 */ /* 0x000fea0003800000 */
.L_x_891:
        /* <DEDUP_REMOVED lines=9> */
.L_x_898:
        /* <DEDUP_REMOVED lines=13> */
.L_x_7282:


//--------------------- .text._ZN2at6native18elementwise_kernelILi128ELi4EZNS0_15gpu_kernel_implINS0_11FillFunctorIN3c1014Float8_e8m0fnuEEEEEvRNS_18TensorIteratorBaseERKT_EUliE_EEviT1_ --------------------------
	.section	.text._ZN2at6native18elementwise_kernelILi128ELi4EZNS0_15gpu_kernel_implINS0_11FillFunctorIN3c1014Float8_e8m0fnuEEEEEvRNS_18TensorIteratorBaseERKT_EUliE_EEviT1_,"ax",@progbits
	.align	128
        .global         _ZN2at6native18elementwise_kernelILi128ELi4EZNS0_15gpu_kernel_implINS0_11FillFunctorIN3c1014Float8_e8m0fnuEEEEEvRNS_18TensorIteratorBaseERKT_EUliE_EEviT1_
        .type           _ZN2at6native18elementwise_kernelILi128ELi4EZNS0_15gpu_kernel_implINS0_11FillFunctorIN3c1014Float8_e8m0fnuEEEEEvRNS_18TensorIteratorBaseERKT_EUliE_EEviT1_,@function
        .size           _ZN2at6native18elementwise_kernelILi128ELi4EZNS0_15gpu_kernel_implINS0_11FillFunctorIN3c1014Float8_e8m0fnuEEEEEvRNS_18TensorIteratorBaseERKT_EUliE_EEviT1_,(.L_x_7283 - _ZN2at6native18elementwise_kernelILi128ELi4EZNS0_15gpu_kernel_implINS0_11FillFunctorIN3c1014Float8_e8m0fnuEEEEEvRNS_18TensorIteratorBaseERKT_EUliE_EEviT1_)
        .other          _ZN2at6native18elementwise_kernelILi128ELi4EZNS0_15gpu_kernel_implINS0_11FillFunctorIN3c1014Float8_e8m0fnuEEEEEvRNS_18TensorIteratorBaseERKT_EUliE_EEviT1_,@"STO_CUDA_ENTRY STV_DEFAULT"
_ZN2at6native18elementwise_kernelILi128ELi4EZNS0_15gpu_kernel_implINS0_11FillFunctorIN3c1014Float8_e8m0fnuEEEEEvRNS_18TensorIteratorBaseERKT_EUliE_EEviT1_:
.text._ZN2at6native18elementwise_kernelILi128ELi4EZNS0_15gpu_kernel_implINS0_11FillFunctorIN3c1014Float8_e8m0fnuEEEEEvRNS_18TensorIteratorBaseERKT_EUliE_EEviT1_:
        /* <DEDUP_REMOVED lines=287> */
.L_x_901:
[----:B------:R-:W0:Y:S01]  /*11f0*/  LDC.U8 R6, c[0x0][0x3b9] ;  /* 0x0000ee40ff067b82 */ /* 0x000e220000000000 */
[----:B------:R-:W-:Y:S02]  /*1200*/  ULDC.64 UR4, c[0x0][0x3b0] ;  /* 0x0000ec0000047ab9 */ /* 0x000fe40000000a00 */
[----:B------:R-:W-:-:S05]  /*1210*/  IADD3 R2, P1, R0, UR4, RZ ;  /* 0x0000000400027c10 */ /* 0x000fca000ff3e0ff */
[----:B------:R-:W1:Y:S01]  /*1220*/  LDC.U8 R5, c[0x0][0x3b8] ;  /* 0x0000ee00ff057b82 */ /* 0x000e620000000000 */
[----:B------:R-:W-:Y:S01]  /*1230*/  IMAD.X R3, RZ, RZ, UR5, P1 ;  /* 0x00000005ff037e24 */ /* 0x000fe200088e06ff */
[----:B0-----:R-:W-:-:S04]  /*1240*/  PRMT R4, R6, 0x9910, RZ ;  /* 0x0000991006047816 */ /* 0x001fc800000000ff */
[----:B------:R-:W-:-:S13]  /*1250*/  ISETP.GT.AND P0, PT, R4, 0x9, PT ;  /* 0x000000090400780c */ /* 0x000fda0003f04270 */
[----:B-1----:R-:W-:Y:S05]  /*1260*/  @P0 BRA `(.L_x_902) ;  /* 0x0000000800280947 */ /* 0x002fea0003800000 */
        /* <DEDUP_REMOVED lines=8> */
[----:B------:R-:W-:Y:S01]  /*12f0*/  ISETP.NE.AND P0, PT, R5, RZ, PT ;  /* 0x000000ff0500720c */ /* 0x000fe20003f05270 */
[----:B------:R-:W-:-:S12]  /*1300*/  IMAD.MOV.U32 R0, RZ, RZ, 0x400000 ;  /* 0x00400000ff007424 */ /* 0x000fd800078e00ff */
[----:B------:R-:W-:Y:S05]  /*1310*/  @!P0 BRA `(.L_x_907) ;  /* 0x0000000000148947 */ /* 0x000fea0003800000 */
[----:B------:R-:W-:-:S04]  /*1320*/  PRMT R0, R5, 0x9910, RZ ;  /* 0x0000991005007816 */ /* 0x000fc800000000ff */
[----:B------:R-:W-:-:S13]  /*1330*/  ISETP.NE.AND P0, PT, R0, 0xff, PT ;  /* 0x000000ff0000780c */ /* 0x000fda0003f05270 */
[----:B------:R-:W-:Y:S02]  /*1340*/  @P0 IMAD.SHL.U32 R5, R5, 0x800000, RZ ;  /* 0x0080000005050824 */ /* 0x000fe400078e00ff */
[----:B------:R-:W-:-:S03]  /*1350*/  @!P0 IMAD.MOV.U32 R0, RZ, RZ, 0x7f800001 ;  /* 0x7f800001ff008424 */ /* 0x000fc600078e00ff */
[----:B------:R-:W-:-:S07]  /*1360*/  @P0 LOP3.LUT R0, R5, 0x7f800000, RZ, 0xc0, !PT ;  /* 0x7f80000005000812 */ /* 0x000fce00078ec0ff */
.L_x_907:
[----:B------:R-:W0:Y:S02]  /*1370*/  F2I.FTZ.TRUNC.NTZ R5, R0 ;  /* 0x0000000000057305 */ /* 0x000e24000021f100 */
[----:B0-----:R0:W-:Y:S01]  /*1380*/  STG.E.U8 desc[UR36][R2.64], R5 ;  /* 0x0000000502007986 */ /* 0x0011e2000c101124 */
[----:B------:R-:W-:Y:S05]  /*1390*/  BRA `(.L_x_908) ;  /* 0x0000001400107947 */ /* 0x000fea0003800000 */
.L_x_905:
        /* <DEDUP_REMOVED lines=8> */
.L_x_909:
[----:B------:R-:W0:Y:S02]  /*1420*/  F2I.S64.TRUNC R4, R4 ;  /* 0x0000000400047311 */ /* 0x000e24000020d900 */
[----:B0-----:R-:W-:-:S05]  /*1430*/  IMAD.MOV.U32 R7, RZ, RZ, R4 ;  /* 0x000000ffff077224 */ /* 0x001fca00078e0004 */
[----:B------:R0:W-:Y:S01]  /*1440*/  STG.E.U8 desc[UR36][R2.64], R7 ;  /* 0x0000000702007986 */ /* 0x0001e2000c101124 */
[----:B------:R-:W-:Y:S05]  /*1450*/  BRA `(.L_x_908) ;  /* 0x0000001000e07947 */ /* 0x000fea0003800000 */
.L_x_904:
[----:B------:R-:W-:-:S13]  /*1460*/  ISETP.NE.AND P0, PT, R4, 0x2, PT ;  /* 0x000000020400780c */ /* 0x000fda0003f05270 */
[----:B------:R-:W-:Y:S05]  /*1470*/  @!P0 BRA `(.L_x_910) ;  /* 0x0000000000688947 */ /* 0x000fea0003800000 */
[----:B------:R-:W-:-:S13]  /*1480*/  ISETP.NE.AND P0, PT, R4, 0x3, PT ;  /* 0x000000030400780c */ /* 0x000fda0003f05270 */
        /* <DEDUP_REMOVED lines=11> */
.L_x_912:
[----:B------:R-:W0:Y:S02]  /*1540*/  F2I.S64.TRUNC R4, R4 ;  /* 0x0000000400047311 */ /* 0x000e24000020d900 */
[----:B0-----:R0:W-:Y:S01]  /*1550*/  STG.E.64 desc[UR36][R2.64], R4 ;  /* 0x0000000402007986 */ /* 0x0011e2000c101b24 */
[----:B------:R-:W-:Y:S05]  /*1560*/  BRA `(.L_x_908) ;  /* 0x00000010009c7947 */ /* 0x000fea0003800000 */
.L_x_911:
[----:B------:R-:W-:Y:S01]  /*1570*/  ISETP.NE.AND P0, PT, R5, RZ, PT ;  /* 0x000000ff0500720c */ /* 0x000fe20003f05270 */
[----:B------:R-:W-:-:S12]  /*1580*/  IMAD.MOV.U32 R0, RZ, RZ, 0x400000 ;  /* 0x00400000ff007424 */ /* 0x000fd800078e00ff */
[----:B------:R-:W-:Y:S05]  /*1590*/  @!P0 BRA `(.L_x_913) ;  /* 0x0000000000148947 */ /* 0x000fea0003800000 */
[----:B------:R-:W-:-:S04]  /*15a0*/  PRMT R0, R5, 0x9910, RZ ;  /* 0x0000991005007816 */ /* 0x000fc800000000ff */
[----:B------:R-:W-:-:S13]  /*15b0*/  ISETP.NE.AND P0, PT, R0, 0xff, PT ;  /* 0x000000ff0000780c */ /* 0x000fda0003f05270 */
[----:B------:R-:W-:Y:S01]  /*15c0*/  @P0 SHF.L.U32 R5, R5, 0x17, RZ ;  /* 0x0000001705050819 */ /* 0x000fe200000006ff */
[----:B------:R-:W-:-:S03]  /*15d0*/  @!P0 IMAD.MOV.U32 R0, RZ, RZ, 0x7f800001 ;  /* 0x7f800001ff008424 */ /* 0x000fc600078e00ff */
[----:B------:R-:W-:-:S07]  /*15e0*/  @P0 LOP3.LUT R0, R5, 0x7f800000, RZ, 0xc0, !PT ;  /* 0x7f80000005000812 */ /* 0x000fce00078ec0ff */
.L_x_913:
[----:B------:R-:W0:Y:S02]  /*15f0*/  F2I.FTZ.TRUNC.NTZ R5, R0 ;  /* 0x0000000000057305 */ /* 0x000e24000021f100 */
[----:B0-----:R0:W-:Y:S01]  /*1600*/  STG.E desc[UR36][R2.64], R5 ;  /* 0x0000000502007986 */ /* 0x0011e2000c101924 */
[----:B------:R-:W-:Y:S05]  /*1610*/  BRA `(.L_x_908) ;  /* 0x0000001000707947 */ /* 0x000fea0003800000 */
.L_x_910:
        /* <DEDUP_REMOVED lines=8> */
.L_x_914:
[----:B------:R-:W0:Y:S02]  /*16a0*/  F2I.FTZ.TRUNC.NTZ R5, R0 ;  /* 0x0000000000057305 */ /* 0x000e24000021f100 */
[----:B0-----:R0:W-:Y:S01]  /*16b0*/  STG.E.U16 desc[UR36][R2.64], R5 ;  /* 0x0000000502007986 */ /* 0x0011e2000c101524 */
[----:B------:R-:W-:Y:S05]  /*16c0*/  BRA `(.L_x_908) ;  /* 0x0000001000447947 */ /* 0x000fea0003800000 */
.L_x_903:
[----:B------:R-:W-:-:S13]  /*16d0*/  ISETP.GT.AND P0, PT, R4, 0x6, PT ;  /* 0x000000060400780c */ /* 0x000fda0003f04270 */
[----:B------:R-:W-:Y:S05]  /*16e0*/  @P0 BRA `(.L_x_915) ;  /* 0x0000000000640947 */ /* 0x000fea0003800000 */
        /* <DEDUP_REMOVED lines=12> */
.L_x_917:
[----:B------:R0:W-:Y:S01]  /*17b0*/  STG.E desc[UR36][R2.64], R7 ;  /* 0x0000000702007986 */ /* 0x0001e2000c101924 */
[----:B------:R-:W-:Y:S05]  /*17c0*/  BRA `(.L_x_908) ;  /* 0x0000001000047947 */ /* 0x000fea0003800000 */
.L_x_916:
        /* <DEDUP_REMOVED lines=8> */
.L_x_918:
[----:B------:R-:W-:-:S05]  /*1850*/  F2FP.F16.F32.PACK_AB R0, RZ, R0 ;  /* 0x00000000ff00723e */ /* 0x000fca00000000ff */
[----:B------:R0:W-:Y:S01]  /*1860*/  STG.E.U16 desc[UR36][R2.64], R0 ;  /* 0x0000000002007986 */ /* 0x0001e2000c101524 */
[----:B------:R-:W-:Y:S05]  /*1870*/  BRA `(.L_x_908) ;  /* 0x0000000c00d87947 */ /* 0x000fea0003800000 */
.L_x_915:
[----:B------:R-:W-:-:S13]  /*1880*/  ISETP.NE.AND P0, PT, R4, 0x7, PT ;  /* 0x000000070400780c */ /* 0x000fda0003f05270 */
[----:B------:R-:W-:Y:S05]  /*1890*/  @!P0 BRA `(.L_x_919) ;  /* 0x00000000006c8947 */ /* 0x000fea0003800000 */
[----:B------:R-:W-:-:S13]  /*18a0*/  ISETP.NE.AND P0, PT, R4, 0x8, PT ;  /* 0x000000080400780c */ /* 0x000fda0003f05270 */
[----:B------:R-:W-:Y:S05]  /*18b0*/  @!P0 BRA `(.L_x_920) ;  /* 0x0000000000348947 */ /* 0x000fea0003800000 */
[----:B------:R-:W-:-:S13]  /*18c0*/  ISETP.NE.AND P0, PT, R4, 0x9, PT ;  /* 0x000000090400780c */ /* 0x000fda0003f05270 */
[----:B------:R-:W-:Y:S05]  /*18d0*/  @P0 BRA `(.L_x_906) ;  /* 0x0000000c00280947 */ /* 0x000fea0003800000 */
[----:B------:R-:W-:Y:S01]  /*18e0*/  ISETP.NE.AND P0, PT, R5, RZ, PT ;  /* 0x000000ff0500720c */ /* 0x000fe20003f05270 */
[----:B------:R-:W-:Y:S02]  /*18f0*/  IMAD.MOV.U32 R7, RZ, RZ, RZ ;  /* 0x000000ffff077224 */ /* 0x000fe400078e00ff */
[----:B------:R-:W-:-:S10]  /*1900*/  IMAD.MOV.U32 R6, RZ, RZ, 0x400000 ;  /* 0x00400000ff067424 */ /* 0x000fd400078e00ff */
[----:B------:R-:W-:Y:S05]  /*1910*/  @!P0 BRA `(.L_x_921) ;  /* 0x0000000000148947 */ /* 0x000fea0003800000 */
[----:B------:R-:W-:-:S04]  /*1920*/  PRMT R0, R5, 0x9910, RZ ;  /* 0x0000991005007816 */ /* 0x000fc800000000ff */
[----:B------:R-:W-:-:S13]  /*1930*/  ISETP.NE.AND P0, PT, R0, 0xff, PT ;  /* 0x000000ff0000780c */ /* 0x000fda0003f05270 */
[----:B------:R-:W-:Y:S01]  /*1940*/  @P0 SHF.L.U32 R5, R5, 0x17, RZ ;  /* 0x0000001705050819 */ /* 0x000fe200000006ff */
[----:B------:R-:W-:-:S03]  /*1950*/  @!P0 IMAD.MOV.U32 R6, RZ, RZ, 0x7f800001 ;  /* 0x7f800001ff068424 */ /* 0x000fc600078e00ff */
[----:B------:R-:W-:-:S07]  /*1960*/  @P0 LOP3.LUT R6, R5, 0x7f800000, RZ, 0xc0, !PT ;  /* 0x7f80000005060812 */ /* 0x000fce00078ec0ff */
.L_x_921:
[----:B------:R0:W-:Y:S01]  /*1970*/  STG.E.64 desc[UR36][R2.64], R6 ;  /* 0x0000000602007986 */ /* 0x0001e2000c101b24 */
[----:B------:R-:W-:Y:S05]  /*1980*/  BRA `(.L_x_908) ;  /* 0x0000000c00947947 */ /* 0x000fea0003800000 */
.L_x_920:
        /* <DEDUP_REMOVED lines=8> */
.L_x_922:
[----:B------:R-:W-:-:S04]  /*1a10*/  F2FP.F16.F32.PACK_AB R0, RZ, R0 ;  /* 0x00000000ff00723e */ /* 0x000fc800000000ff */
[----:B------:R-:W-:-:S05]  /*1a20*/  PRMT R0, R0, 0x5410, RZ ;  /* 0x0000541000007816 */ /* 0x000fca00000000ff */
[----:B------:R0:W-:Y:S01]  /*1a30*/  STG.E desc[UR36][R2.64], R0 ;  /* 0x0000000002007986 */ /* 0x0001e2000c101924 */
[----:B------:R-:W-:Y:S05]  /*1a40*/  BRA `(.L_x_908) ;  /* 0x0000000c00647947 */ /* 0x000fea0003800000 */
.L_x_919:
        /* <DEDUP_REMOVED lines=8> */
.L_x_923:
[----:B------:R-:W-:-:S04]  /*1ad0*/  FMUL.FTZ R0, R0, 1 ;  /* 0x3f80000000007820 */ /* 0x000fc80000410000 */
[----:B------:R-:W0:Y:S02]  /*1ae0*/  F2F.F64.F32 R4, R0 ;  /* 0x0000000000047310 */ /* 0x000e240000201800 */
[----:B0-----:R0:W-:Y:S01]  /*1af0*/  STG.E.64 desc[UR36][R2.64], R4 ;  /* 0x0000000402007986 */ /* 0x0011e2000c101b24 */
[----:B------:R-:W-:Y:S05]  /*1b00*/  BRA `(.L_x_908) ;  /* 0x0000000c00347947 */ /* 0x000fea0003800000 */
.L_x_902:
        /* <DEDUP_REMOVED lines=16> */
.L_x_927:
[----:B------:R-:W-:-:S04]  /*1c10*/  FSETP.NEU.FTZ.AND P0, PT, R0, RZ, PT ;  /* 0x000000ff0000720b */ /* 0x000fc80003f1d000 */
[----:B------:R-:W-:-:S05]  /*1c20*/  SEL R5, RZ, 0x1, !P0 ;  /* 0x00000001ff057807 */ /* 0x000fca0004000000 */
[----:B------:R4:W-:Y:S01]  /*1c30*/  STG.E.U8 desc[UR36][R2.64], R5 ;  /* 0x0000000502007986 */ /* 0x0009e2000c101124 */
[----:B------:R-:W-:Y:S05]  /*1c40*/  BRA `(.L_x_908) ;  /* 0x0000000800e47947 */ /* 0x000fea0003800000 */
.L_x_926:
[----:B------:R-:W-:Y:S01]  /*1c50*/  ISETP.NE.AND P0, PT, R5, RZ, PT ;  /* 0x000000ff0500720c */ /* 0x000fe20003f05270 */
[----:B------:R-:W-:-:S12]  /*1c60*/  IMAD.MOV.U32 R0, RZ, RZ, 0x400000 ;  /* 0x00400000ff007424 */ /* 0x000fd800078e00ff */
[----:B------:R-:W-:Y:S05]  /*1c70*/  @!P0 BRA `(.L_x_928) ;  /* 0x0000000000148947 */ /* 0x000fea0003800000 */
[----:B------:R-:W-:-:S04]  /*1c80*/  PRMT R0, R5, 0x9910, RZ ;  /* 0x0000991005007816 */ /* 0x000fc800000000ff */
[----:B------:R-:W-:-:S13]  /*1c90*/  ISETP.NE.AND P0, PT, R0, 0xff, PT ;  /* 0x000000ff0000780c */ /* 0x000fda0003f05270 */
[----:B------:R-:W-:Y:S01]  /*1ca0*/  @P0 IMAD.SHL.U32 R5, R5, 0x800000, RZ ;  /* 0x0080000005050824 */ /* 0x000fe200078e00ff */
[----:B------:R-:W-:-:S04]  /*1cb0*/  @!P0 MOV R0, 0x7f800001 ;  /* 0x7f80000100008802 */ /* 0x000fc80000000f00 */
[----:B------:R-:W-:-:S07]  /*1cc0*/  @P0 LOP3.LUT R0, R5, 0x7f800000, RZ, 0xc0, !PT ;  /* 0x7f80000005000812 */ /* 0x000fce00078ec0ff */
.L_x_928:
[----:B------:R-:W-:Y:S01]  /*1cd0*/  FMUL.FTZ R0, R0, 1 ;  /* 0x3f80000000007820 */ /* 0x000fe20000410000 */
[----:B------:R-:W-:-:S03]  /*1ce0*/  CS2R R6, SRZ ;  /* 0x0000000000067805 */ /* 0x000fc6000001ff00 */
[----:B------:R-:W0:Y:S02]  /*1cf0*/  F2F.F64.F32 R4, R0 ;  /* 0x0000000000047310 */ /* 0x000e240000201800 */
[----:B0-----:R5:W-:Y:S01]  /*1d00*/  STG.E.128 desc[UR36][R2.64], R4 ;  /* 0x0000000402007986 */ /* 0x001be2000c101d24 */
[----:B------:R-:W-:Y:S05]  /*1d10*/  BRA `(.L_x_908) ;  /* 0x0000000800b07947 */ /* 0x000fea0003800000 */
.L_x_925:
        /* <DEDUP_REMOVED lines=14> */
.L_x_931:
[----:B------:R-:W-:Y:S01]  /*1e00*/  LOP3.LUT R4, R0, 0x7fc00001, RZ, 0xc0, !PT ;  /* 0x7fc0000100047812 */ /* 0x000fe200078ec0ff */
[----:B------:R-:W-:-:S03]  /*1e10*/  IMAD.MOV.U32 R5, RZ, RZ, 0x7f ;  /* 0x0000007fff057424 */ /* 0x000fc600078e00ff */
[----:B------:R-:W-:-:S13]  /*1e20*/  ISETP.GT.U32.AND P0, PT, R4, 0x43efffff, PT ;  /* 0x43efffff0400780c */ /* 0x000fda0003f04070 */
[----:B------:R-:W-:Y:S05]  /*1e30*/  @P0 BRA `(.L_x_932) ;  /* 0x0000000000140947 */ /* 0x000fea0003800000 */
[----:B------:R-:W-:-:S13]  /*1e40*/  ISETP.GE.U32.AND P0, PT, R4, 0x3c800000, PT ;  /* 0x3c8000000400780c */ /* 0x000fda0003f06070 */
[----:B------:R-:W-:Y:S02]  /*1e50*/  @P0 VIADD R5, R0, 0x407ffff ;  /* 0x0407ffff00050836 */ /* 0x000fe40000000000 */
[----:B------:R-:W-:-:S03]  /*1e60*/  @!P0 FADD.FTZ R0, R4, 16384 ;  /* 0x4680000004008421 */ /* 0x000fc60000010000 */
[----:B------:R-:W-:Y:S01]  /*1e70*/  @P0 SHF.R.U32.HI R5, RZ, 0x14, R5 ;  /* 0x00000014ff050819 */ /* 0x000fe20000011605 */
[----:B------:R-:W-:-:S07]  /*1e80*/  @!P0 VIADD R5, R0, 0xb9800000 ;  /* 0xb980000000058836 */ /* 0x000fce0000000000 */
.L_x_932:
[----:B------:R0:W-:Y:S01]  /*1e90*/  STG.E.U8 desc[UR36][R2.64], R5 ;  /* 0x0000000502007986 */ /* 0x0001e2000c101124 */
[----:B------:R-:W-:Y:S05]  /*1ea0*/  BRA `(.L_x_908) ;  /* 0x00000008004c7947 */ /* 0x000fea0003800000 */
.L_x_930:
        /* <DEDUP_REMOVED lines=8> */
.L_x_933:
[----:B------:R-:W-:-:S04]  /*1f30*/  LOP3.LUT R5, R0, 0x7fc00001, RZ, 0xc0, !PT ;  /* 0x7fc0000100057812 */ /* 0x000fc800078ec0ff */
[----:B------:R-:W-:-:S13]  /*1f40*/  ISETP.GT.U32.AND P0, PT, R5, 0x477fffff, PT ;  /* 0x477fffff0500780c */ /* 0x000fda0003f04070 */
[----:B------:R-:W-:Y:S05]  /*1f50*/  @P0 BRA `(.L_x_934) ;  /* 0x0000000000200947 */ /* 0x000fea0003800000 */
[----:B------:R-:W-:-:S13]  /*1f60*/  ISETP.GE.U32.AND P0, PT, R5, 0x38800000, PT ;  /* 0x388000000500780c */ /* 0x000fda0003f06070 */
[----:B------:R-:W-:Y:S02]  /*1f70*/  @P0 VIADD R4, R0, 0x80fffff ;  /* 0x080fffff00040836 */ /* 0x000fe40000000000 */
[----:B------:R-:W-:-:S03]  /*1f80*/  @!P0 FADD.FTZ R0, R5, 128 ;  /* 0x4300000005008421 */ /* 0x000fc60000010000 */
[----:B------:R-:W-:Y:S01]  /*1f90*/  @P0 SHF.R.U32.HI R7, RZ, 0x15, R4 ;  /* 0x00000015ff070819 */ /* 0x000fe20000011604 */
[----:B------:R-:W-:-:S04]  /*1fa0*/  @!P0 VIADD R5, R0, 0xbd000000 ;  /* 0xbd00000000058836 */ /* 0x000fc80000000000 */
[----:B------:R1:W-:Y:S04]  /*1fb0*/  @P0 STG.E.U8 desc[UR36][R2.64], R7 ;  /* 0x0000000702000986 */ /* 0x0003e8000c101124 */
[----:B------:R1:W-:Y:S01]  /*1fc0*/  @!P0 STG.E.U8 desc[UR36][R2.64], R5 ;  /* 0x0000000502008986 */ /* 0x0003e2000c101124 */
[----:B------:R-:W-:Y:S05]  /*1fd0*/  BRA `(.L_x_908) ;  /* 0x0000000800007947 */ /* 0x000fea0003800000 */
.L_x_934:
[----:B------:R-:W-:Y:S01]  /*1fe0*/  ISETP.GT.U32.AND P0, PT, R5, 0x7f800000, PT ;  /* 0x7f8000000500780c */ /* 0x000fe20003f04070 */
[----:B------:R-:W-:-:S05]  /*1ff0*/  IMAD.MOV.U32 R5, RZ, RZ, 0x7f ;  /* 0x0000007fff057424 */ /* 0x000fca00078e00ff */
[----:B------:R-:W-:-:S05]  /*2000*/  SEL R5, R5, 0x7c, P0 ;  /* 0x0000007c05057807 */ /* 0x000fca0000000000 */
[----:B------:R2:W-:Y:S01]  /*2010*/  STG.E.U8 desc[UR36][R2.64], R5 ;  /* 0x0000000502007986 */ /* 0x0005e2000c101124 */
[----:B------:R-:W-:Y:S05]  /*2020*/  BRA `(.L_x_908) ;  /* 0x0000000400ec7947 */ /* 0x000fea0003800000 */
.L_x_929:
[----:B------:R-:W-:Y:S01]  /*2030*/  ISETP.NE.AND P0, PT, R5, RZ, PT ;  /* 0x000000ff0500720c */ /* 0x000fe20003f05270 */
[----:B------:R-:W-:-:S12]  /*2040*/  HFMA2.MMA R0, -RZ, RZ, 3.814697265625e-06, 0 ;  /* 0x00400000ff007435 */ /* 0x000fd800000001ff */
[----:B------:R-:W-:Y:S05]  /*2050*/  @!P0 BRA `(.L_x_935) ;  /* 0x0000000000148947 */ /* 0x000fea0003800000 */
[----:B------:R-:W-:-:S04]  /*2060*/  PRMT R0, R5, 0x9910, RZ ;  /* 0x0000991005007816 */ /* 0x000fc800000000ff */
[----:B------:R-:W-:-:S13]  /*2070*/  ISETP.NE.AND P0, PT, R0, 0xff, PT ;  /* 0x000000ff0000780c */ /* 0x000fda0003f05270 */
[----:B------:R-:W-:Y:S02]  /*2080*/  @P0 IMAD.SHL.U32 R5, R5, 0x800000, RZ ;  /* 0x0080000005050824 */ /* 0x000fe400078e00ff */
[----:B------:R-:W-:-:S03]  /*2090*/  @!P0 IMAD.MOV.U32 R0, RZ, RZ, 0x7f800001 ;  /* 0x7f800001ff008424 */ /* 0x000fc600078e00ff */
[----:B------:R-:W-:-:S07]  /*20a0*/  @P0 LOP3.LUT R0, R5, 0x7f800000, RZ, 0xc0, !PT ;  /* 0x7f80000005000812 */ /* 0x000fce00078ec0ff */
.L_x_935:
[----:B------:R-:W-:-:S05]  /*20b0*/  F2FP.BF16.F32.PACK_AB R0, RZ, R0 ;  /* 0x00000000ff00723e */ /* 0x000fca00000010ff */
[----:B------:R3:W-:Y:S01]  /*20c0*/  STG.E.U16 desc[UR36][R2.64], R0 ;  /* 0x0000000002007986 */ /* 0x0007e2000c101524 */
[----:B------:R-:W-:Y:S05]  /*20d0*/  BRA `(.L_x_908) ;  /* 0x0000000400c07947 */ /* 0x000fea0003800000 */
.L_x_924:
        /* <DEDUP_REMOVED lines=16> */
.L_x_939:
[----:B------:R-:W0:Y:S02]  /*21e0*/  F2I.FTZ.U32.TRUNC.NTZ R5, R0 ;  /* 0x0000000000057305 */ /* 0x000e24000021f000 */
[----:B0-----:R0:W-:Y:S01]  /*21f0*/  STG.E.U16 desc[UR36][R2.64], R5 ;  /* 0x0000000502007986 */ /* 0x0011e2000c101524 */
[----:B------:R-:W-:Y:S05]  /*2200*/  BRA `(.L_x_908) ;  /* 0x0000000400747947 */ /* 0x000fea0003800000 */
.L_x_938:
        /* <DEDUP_REMOVED lines=8> */
.L_x_940:
[----:B------:R-:W-:Y:S01]  /*2290*/  LOP3.LUT R5, R0, 0x7fc00001, RZ, 0xc0, !PT ;  /* 0x7fc0000100057812 */ /* 0x000fe200078ec0ff */
[----:B------:R-:W-:-:S03]  /*22a0*/  IMAD.MOV.U32 R4, RZ, RZ, 0x80 ;  /* 0x00000080ff047424 */ /* 0x000fc600078e00ff */
[----:B------:R-:W-:-:S13]  /*22b0*/  ISETP.GT.U32.AND P0, PT, R5, 0x437fffff, PT ;  /* 0x437fffff0500780c */ /* 0x000fda0003f04070 */
[----:B------:R-:W-:Y:S05]  /*22c0*/  @P0 BRA `(.L_x_941) ;  /* 0x0000000000280947 */ /* 0x000fea0003800000 */
[----:B------:R-:W-:-:S13]  /*22d0*/  ISETP.GE.U32.AND P0, PT, R5, 0x3c000000, PT ;  /* 0x3c0000000500780c */ /* 0x000fda0003f06070 */
[----:B------:R-:W-:-:S05]  /*22e0*/  @P0 VIADD R0, R0, 0x487ffff ;  /* 0x0487ffff00000836 */ /* 0x000fca0000000000 */
[----:B------:R-:W-:-:S04]  /*22f0*/  @P0 SHF.R.U32.HI R0, RZ, 0x14, R0 ;  /* 0x00000014ff000819 */ /* 0x000fc80000011600 */
[----:B------:R-:W-:Y:S01]  /*2300*/  @P0 LOP3.LUT R0, R0, 0xfc, RZ, 0xc0, !PT ;  /* 0x000000fc00000812 */ /* 0x000fe200078ec0ff */
[----:B------:R-:W-:Y:S06]  /*2310*/  @P0 BRA `(.L_x_942) ;  /* 0x0000000000100947 */ /* 0x000fec0003800000 */
[----:B------:R-:W-:Y:S01]  /*2320*/  FADD.FTZ R0, R5, 8192 ;  /* 0x4600000005007421 */ /* 0x000fe20000010000 */
[----:B------:R-:W-:-:S04]  /*2330*/  PRMT R4, RZ, 0x7610, R4 ;  /* 0x00007610ff047816 */ /* 0x000fc80000000004 */
[----:B------:R-:W-:-:S13]  /*2340*/  LOP3.LUT P0, R0, R0, 0xff, RZ, 0xc0, !PT ;  /* 0x000000ff00007812 */ /* 0x000fda000780c0ff */
[----:B------:R-:W-:Y:S05]  /*2350*/  @!P0 BRA `(.L_x_941) ;  /* 0x0000000000048947 */ /* 0x000fea0003800000 */
.L_x_942:
[----:B------:R-:W-:-:S07]  /*2360*/  PRMT R4, R0, 0x7610, R4 ;  /* 0x0000761000047816 */ /* 0x000fce0000000004 */
.L_x_941:
[----:B------:R0:W-:Y:S01]  /*2370*/  STG.E.U8 desc[UR36][R2.64], R4 ;  /* 0x0000000402007986 */ /* 0x0001e2000c101124 */
[----:B------:R-:W-:Y:S05]  /*2380*/  BRA `(.L_x_908) ;  /* 0x0000000400147947 */ /* 0x000fea0003800000 */
.L_x_937:
        /* <DEDUP_REMOVED lines=8> */
.L_x_943:
        /* <DEDUP_REMOVED lines=13> */
.L_x_945:
[----:B------:R-:W-:-:S07]  /*24e0*/  PRMT R4, R0, 0x7610, R4 ;  /* 0x0000761000047816 */ /* 0x000fce0000000004 */
.L_x_944:
[----:B------:R0:W-:Y:S01]  /*24f0*/  STG.E.U8 desc[UR36][R2.64], R4 ;  /* 0x0000000402007986 */ /* 0x0001e2000c101124 */
[----:B------:R-:W-:Y:S05]  /*2500*/  BRA `(.L_x_908) ;  /* 0x0000000000b47947 */ /* 0x000fea0003800000 */
.L_x_936:
[----:B------:R-:W-:-:S13]  /*2510*/  ISETP.NE.AND P0, PT, R4, 0x1c, PT ;  /* 0x0000001c0400780c */ /* 0x000fda0003f05270 */
[----:B------:R-:W-:Y:S05]  /*2520*/  @!P0 BRA `(.L_x_946) ;  /* 0x0000000000848947 */ /* 0x000fea0003800000 */
[----:B------:R-:W-:-:S13]  /*2530*/  ISETP.NE.AND P0, PT, R4, 0x1d, PT ;  /* 0x0000001d0400780c */ /* 0x000fda0003f05270 */
[----:B------:R-:W-:Y:S05]  /*2540*/  @!P0 BRA `(.L_x_947) ;  /* 0x0000000000508947 */ /* 0x000fea0003800000 */
[----:B------:R-:W-:-:S13]  /*2550*/  ISETP.NE.AND P0, PT, R4, 0x2c, PT ;  /* 0x0000002c0400780c */ /* 0x000fda0003f05270 */
[----:B------:R0:W-:Y:S01]  /*2560*/  @!P0 STG.E.U8 desc[UR36][R2.64], R5 ;  /* 0x0000000502008986 */ /* 0x0001e2000c101124 */
[----:B------:R-:W-:Y:S05]  /*2570*/  @!P0 BRA `(.L_x_908) ;  /* 0x0000000000988947 */ /* 0x000fea0003800000 */
.L_x_906:
[----:B0-----:R-:W-:Y:S01]  /*2580*/  MOV R2, 0x0 ;  /* 0x0000000000027802 */ /* 0x001fe20000000f00 */
        /* <DEDUP_REMOVED lines=15> */
.L_x_948:
[----:B------:R-:W-:Y:S05]  /*2680*/  BRA `(.L_x_908) ;  /* 0x0000000000547947 */ /* 0x000fea0003800000 */
.L_x_947:
        /* <DEDUP_REMOVED lines=8> */
.L_x_949:
[----:B------:R-:W0:Y:S02]  /*2710*/  F2I.U64.TRUNC R4, R4 ;  /* 0x0000000400047311 */ /* 0x000e24000020d800 */
[----:B0-----:R0:W-:Y:S01]  /*2720*/  STG.E.64 desc[UR36][R2.64], R4 ;  /* 0x0000000402007986 */ /* 0x0011e2000c101b24 */
[----:B------:R-:W-:Y:S05]  /*2730*/  BRA `(.L_x_908) ;  /* 0x0000000000287947 */ /* 0x000fea0003800000 */
.L_x_946:
        /* <DEDUP_REMOVED lines=8> */
.L_x_950:
[----:B------:R-:W0:Y:S02]  /*27c0*/  F2I.FTZ.U32.TRUNC.NTZ R5, R0 ;  /* 0x0000000000057305 */ /* 0x000e24000021f000 */
[----:B0-----:R0:W-:Y:S02]  /*27d0*/  STG.E desc[UR36][R2.64], R5 ;  /* 0x0000000502007986 */ /* 0x0011e4000c101924 */
.L_x_908:
[----:B------:R-:W-:-:S04]  /*27e0*/  IMAD R16, R16, 0x200, R19 ;  /* 0x0000020010107824 */ /* 0x000fc800078e0213 */
[----:B------:R-:W-:-:S07]  /*27f0*/  VIADD R17, R16, 0x80 ;  /* 0x0000008010117836 */ /* 0x000fce0000000000 */
.L_x_900:
[----:B------:R-:W-:Y:S05]  /*2800*/  BSYNC B6 ;  /* 0x0000000000067941 */ /* 0x000fea0003800000 */
.L_x_899:
[----:B------:R-:W-:Y:S01]  /*2810*/  ULDC UR4, c[0x0][0x210] ;  /* 0x0000840000047ab9 */ /* 0x000fe20000000800 */
[----:B------:R-:W-:Y:S01]  /*2820*/  BSSY B6, `(.L_x_951) ;  /* 0x0000278000067945 */ /* 0x000fe20003800000 */
[----:B------:R-:W-:-:S13]  /*2830*/  ISETP.GE.AND P0, PT, R17, UR4, PT ;  /* 0x0000000411007c0c */ /* 0x000fda000bf06270 */
[----:B------:R-:W-:Y:S05]  /*2840*/  @P0 BRA `(.L_x_952) ;  /* 0x0000002400d40947 */ /* 0x000fea0003800000 */
[----:B0----5:R-:W0:Y:S01]  /*2850*/  LDC R6, c[0x0][0x218] ;  /* 0x00008600ff067b82 */ /* 0x021e220000000800 */
[----:B---3--:R-:W-:Y:S01]  /*2860*/  IMAD.MOV.U32 R0, RZ, RZ, RZ ;  /* 0x000000ffff007224 */ /* 0x008fe200078e00ff */
[----:B0-----:R-:W-:-:S13]  /*2870*/  ISETP.NE.AND P0, PT, R6, RZ, PT ;  /* 0x000000ff0600720c */ /* 0x001fda0003f05270 */
[----:B------:R-:W-:Y:S05]  /*2880*/  @!P0 BRA `(.L_x_953) ;  /* 0x0000001000448947 */ /* 0x000fea0003800000 */
[----:B------:R-:W-:Y:S01]  /*2890*/  IMAD.MOV.U32 R16, RZ, RZ, RZ ;  /* 0x000000ffff107224 */ /* 0x000fe200078e00ff */
[----:B------:R-:W-:Y:S01]  /*28a0*/  ULDC.64 UR4, c[0x0][0x220] ;  /* 0x0000880000047ab9 */ /* 0x000fe20000000a00 */
[----:B------:R-:W-:Y:S02]  /*28b0*/  ISETP.NE.AND P0, PT, R6, 0x1, PT ;  /* 0x000000010600780c */ /* 0x000fe40003f05270 */
[----:B-12-4-:R-:W-:Y:S01]  /*28c0*/  IMAD.HI.U32 R2, R17, UR4, R16 ;  /* 0x0000000411027c27 */ /* 0x016fe2000f8e0010 */
        /* <DEDUP_REMOVED lines=269> */
.L_x_953:
[----:B------:R-:W0:Y:S01]  /*39a0*/  LDC.U8 R6, c[0x0][0x3b9] ;  /* 0x0000ee40ff067b82 */ /* 0x000e220000000000 */
[----:B------:R-:W-:Y:S02]  /*39b0*/  ULDC.64 UR4, c[0x0][0x3b0] ;  /* 0x0000ec0000047ab9 */ /* 0x000fe40000000a00 */
[----:B-12-4-:R-:W-:-:S05]  /*39c0*/  IADD3 R2, P0, R0, UR4, RZ ;  /* 0x0000000400027c10 */ /* 0x016fca000ff1e0ff */
        /* <DEDUP_REMOVED lines=21> */
.L_x_959:
[----:B------:R-:W0:Y:S02]  /*3b20*/  F2I.FTZ.TRUNC.NTZ R5, R0 ;  /* 0x0000000000057305 */ /* 0x000e24000021f100 */
[----:B0-----:R4:W-:Y:S01]  /*3b30*/  STG.E.U8 desc[UR36][R2.64], R5 ;  /* 0x0000000502007986 */ /* 0x0019e2000c101124 */
[----:B------:R-:W-:Y:S05]  /*3b40*/  BRA `(.L_x_960) ;  /* 0x0000001400107947 */ /* 0x000fea0003800000 */
.L_x_957:
        /* <DEDUP_REMOVED lines=8> */
.L_x_961:
[----:B------:R-:W0:Y:S02]  /*3bd0*/  F2I.S64.TRUNC R4, R4 ;  /* 0x0000000400047311 */ /* 0x000e24000020d900 */
[----:B0-----:R-:W-:-:S05]  /*3be0*/  MOV R7, R4 ;  /* 0x0000000400077202 */ /* 0x001fca0000000f00 */
[----:B------:R3:W-:Y:S01]  /*3bf0*/  STG.E.U8 desc[UR36][R2.64], R7 ;  /* 0x0000000702007986 */ /* 0x0007e2000c101124 */
[----:B------:R-:W-:Y:S05]  /*3c00*/  BRA `(.L_x_960) ;  /* 0x0000001000e07947 */ /* 0x000fea0003800000 */
.L_x_956:
        /* <DEDUP_REMOVED lines=14> */
.L_x_964:
[----:B------:R-:W0:Y:S02]  /*3cf0*/  F2I.S64.TRUNC R4, R4 ;  /* 0x0000000400047311 */ /* 0x000e24000020d900 */
[----:B0-----:R2:W-:Y:S01]  /*3d00*/  STG.E.64 desc[UR36][R2.64], R4 ;  /* 0x0000000402007986 */ /* 0x0015e2000c101b24 */
[----:B------:R-:W-:Y:S05]  /*3d10*/  BRA `(.L_x_960) ;  /* 0x00000010009c7947 */ /* 0x000fea0003800000 */
.L_x_963:
        /* <DEDUP_REMOVED lines=8> */
.L_x_965:
[----:B------:R-:W0:Y:S02]  /*3da0*/  F2I.FTZ.TRUNC.NTZ R5, R0 ;  /* 0x0000000000057305 */ /* 0x000e24000021f100 */
[----:B0-----:R1:W-:Y:S01]  /*3db0*/  STG.E desc[UR36][R2.64], R5 ;  /* 0x0000000502007986 */ /* 0x0013e2000c101924 */
[----:B------:R-:W-:Y:S05]  /*3dc0*/  BRA `(.L_x_960) ;  /* 0x0000001000707947 */ /* 0x000fea0003800000 */
.L_x_962:
        /* <DEDUP_REMOVED lines=8> */
.L_x_966:
[----:B------:R-:W0:Y:S02]  /*3e50*/  F2I.FTZ.TRUNC.NTZ R5, R0 ;  /* 0x0000000000057305 */ /* 0x000e24000021f100 */
[----:B0-----:R0:W-:Y:S01]  /*3e60*/  STG.E.U16 desc[UR36][R2.64], R5 ;  /* 0x0000000502007986 */ /* 0x0011e2000c101524 */
[----:B------:R-:W-:Y:S05]  /*3e70*/  BRA `(.L_x_960) ;  /* 0x0000001000447947 */ /* 0x000fea0003800000 */
.L_x_955:
        /* <DEDUP_REMOVED lines=14> */
.L_x_969:
[----:B------:R0:W-:Y:S01]  /*3f60*/  STG.E desc[UR36][R2.64], R7 ;  /* 0x0000000702007986 */ /* 0x0001e2000c101924 */
[----:B------:R-:W-:Y:S05]  /*3f70*/  BRA `(.L_x_960) ;  /* 0x0000001000047947 */ /* 0x000fea0003800000 */
.L_x_968:
        /* <DEDUP_REMOVED lines=8> */
.L_x_970:
[----:B------:R-:W-:-:S05]  /*4000*/  F2FP.F16.F32.PACK_AB R0, RZ, R0 ;  /* 0x00000000ff00723e */ /* 0x000fca00000000ff */
[----:B------:R0:W-:Y:S01]  /*4010*/  STG.E.U16 desc[UR36][R2.64], R0 ;  /* 0x0000000002007986 */ /* 0x0001e2000c101524 */
[----:B------:R-:W-:Y:S05]  /*4020*/  BRA `(.L_x_960) ;  /* 0x0000000c00d87947 */ /* 0x000fea0003800000 */
.L_x_967:
        /* <DEDUP_REMOVED lines=12> */
[----:B------:R-:W-:Y:S02]  /*40f0*/  @P0 IMAD.SHL.U32 R5, R5, 0x800000, RZ ;  /* 0x0080000005050824 */ /* 0x000fe400078e00ff */
[----:B------:R-:W-:-:S03]  /*4100*/  @!P0 IMAD.MOV.U32 R6, RZ, RZ, 0x7f800001 ;  /* 0x7f800001ff068424 */ /* 0x000fc600078e00ff */
[----:B------:R-:W-:-:S07]  /*4110*/  @P0 LOP3.LUT R6, R5, 0x7f800000, RZ, 0xc0, !PT ;  /* 0x7f80000005060812 */ /* 0x000fce00078ec0ff */
.L_x_973:
[----:B------:R0:W-:Y:S01]  /*4120*/  STG.E.64 desc[UR36][R2.64], R6 ;  /* 0x0000000602007986 */ /* 0x0001e2000c101b24 */
[----:B------:R-:W-:Y:S05]  /*4130*/  BRA `(.L_x_960) ;  /* 0x0000000c00947947 */ /* 0x000fea0003800000 */
.L_x_972:
        /* <DEDUP_REMOVED lines=8> */
.L_x_974:
[----:B------:R-:W-:-:S04]  /*41c0*/  F2FP.F16.F32.PACK_AB R0, RZ, R0 ;  /* 0x00000000ff00723e */ /* 0x000fc800000000ff */
[----:B------:R-:W-:-:S05]  /*41d0*/  PRMT R0, R0, 0x5410, RZ ;  /* 0x0000541000007816 */ /* 0x000fca00000000ff */
[----:B------:R0:W-:Y:S01]  /*41e0*/  STG.E desc[UR36][R2.64], R0 ;  /* 0x0000000002007986 */ /* 0x0001e2000c101924 */
[----:B------:R-:W-:Y:S05]  /*41f0*/  BRA `(.L_x_960) ;  /* 0x0000000c00647947 */ /* 0x000fea0003800000 */
.L_x_971:
        /* <DEDUP_REMOVED lines=8> */
.L_x_975:
[----:B------:R-:W-:-:S04]  /*4280*/  FMUL.FTZ R0, R0, 1 ;  /* 0x3f80000000007820 */ /* 0x000fc80000410000 */
[----:B------:R-:W0:Y:S02]  /*4290*/  F2F.F64.F32 R4, R0 ;  /* 0x0000000000047310 */ /* 0x000e240000201800 */
[----:B0-----:R5:W-:Y:S01]  /*42a0*/  STG.E.64 desc[UR36][R2.64], R4 ;  /* 0x0000000402007986 */ /* 0x001be2000c101b24 */
[----:B------:R-:W-:Y:S05]  /*42b0*/  BRA `(.L_x_960) ;  /* 0x0000000c00347947 */ /* 0x000fea0003800000 */
.L_x_954:
        /* <DEDUP_REMOVED lines=8> */
[----:B------:R-:W-:Y:S02]  /*4340*/  ISETP.NE.AND P0, PT, R5, RZ, PT ;  /* 0x000000ff0500720c */ /* 0x000fe40003f05270 */
[----:B------:R-:W-:-:S11]  /*4350*/  MOV R0, 0x400000 ;  /* 0x0040000000007802 */ /* 0x000fd60000000f00 */
[----:B------:R-:W-:Y:S05]  /*4360*/  @!P0 BRA `(.L_x_979) ;  /* 0x0000000000148947 */ /* 0x000fea0003800000 */
[----:B------:R-:W-:-:S04]  /*4370*/  PRMT R0, R5, 0x9910, RZ ;  /* 0x0000991005007816 */ /* 0x000fc800000000ff */
[----:B------:R-:W-:-:S13]  /*4380*/  ISETP.NE.AND P0, PT, R0, 0xff, PT ;  /* 0x000000ff0000780c */ /* 0x000fda0003f05270 */
[----:B------:R-:W-:Y:S02]  /*4390*/  @P0 IMAD.SHL.U32 R5, R5, 0x800000, RZ ;  /* 0x0080000005050824 */ /* 0x000fe400078e00ff */
[----:B------:R-:W-:-:S03]  /*43a0*/  @!P0 IMAD.MOV.U32 R0, RZ, RZ, 0x7f800001 ;  /* 0x7f800001ff008424 */ /* 0x000fc600078e00ff */
[----:B------:R-:W-:-:S07]  /*43b0*/  @P0 LOP3.LUT R0, R5, 0x7f800000, RZ, 0xc0, !PT ;  /* 0x7f80000005000812 */ /* 0x000fce00078ec0ff */
.L_x_979:
[----:B------:R-:W-:-:S04]  /*43c0*/  FSETP.NEU.FTZ.AND P0, PT, R0, RZ, PT ;  /* 0x000000ff0000720b */ /* 0x000fc80003f1d000 */
[----:B------:R-:W-:-:S05]  /*43d0*/  SEL R5, RZ, 0x1, !P0 ;  /* 0x00000001ff057807 */ /* 0x000fca0004000000 */
[----:B------:R0:W-:Y:S01]  /*43e0*/  STG.E.U8 desc[UR36][R2.64], R5 ;  /* 0x0000000502007986 */ /* 0x0001e2000c101124 */
[----:B------:R-:W-:Y:S05]  /*43f0*/  BRA `(.L_x_960) ;  /* 0x0000000800e47947 */ /* 0x000fea0003800000 */
.L_x_978:
        /* <DEDUP_REMOVED lines=8> */
.L_x_980:
[----:B------:R-:W-:Y:S01]  /*4480*/  FMUL.FTZ R0, R0, 1 ;  /* 0x3f80000000007820 */ /* 0x000fe20000410000 */
[----:B------:R-:W-:-:S03]  /*4490*/  CS2R R6, SRZ ;  /* 0x0000000000067805 */ /* 0x000fc6000001ff00 */
[----:B------:R-:W0:Y:S02]  /*44a0*/  F2F.F64.F32 R4, R0 ;  /* 0x0000000000047310 */ /* 0x000e240000201800 */
[----:B0-----:R0:W-:Y:S01]  /*44b0*/  STG.E.128 desc[UR36][R2.64], R4 ;  /* 0x0000000402007986 */ /* 0x0011e2000c101d24 */
[----:B------:R-:W-:Y:S05]  /*44c0*/  BRA `(.L_x_960) ;  /* 0x0000000800b07947 */ /* 0x000fea0003800000 */
.L_x_977:
        /* <DEDUP_REMOVED lines=14> */
.L_x_983:
        /* <DEDUP_REMOVED lines=9> */
.L_x_984:
[----:B------:R0:W-:Y:S01]  /*4640*/  STG.E.U8 desc[UR36][R2.64], R5 ;  /* 0x0000000502007986 */ /* 0x0001e2000c101124 */
[----:B------:R-:W-:Y:S05]  /*4650*/  BRA `(.L_x_960) ;  /* 0x00000008004c7947 */ /* 0x000fea0003800000 */
.L_x_982:
        /* <DEDUP_REMOVED lines=8> */
.L_x_985:
        /* <DEDUP_REMOVED lines=11> */
.L_x_986:
[----:B------:R-:W-:Y:S01]  /*4790*/  ISETP.GT.U32.AND P0, PT, R5, 0x7f800000, PT ;  /* 0x7f8000000500780c */ /* 0x000fe20003f04070 */
[----:B------:R-:W-:-:S05]  /*47a0*/  IMAD.MOV.U32 R5, RZ, RZ, 0x7f ;  /* 0x0000007fff057424 */ /* 0x000fca00078e00ff */
[----:B------:R-:W-:-:S05]  /*47b0*/  SEL R5, R5, 0x7c, P0 ;  /* 0x0000007c05057807 */ /* 0x000fca0000000000 */
[----:B------:R0:W-:Y:S01]  /*47c0*/  STG.E.U8 desc[UR36][R2.64], R5 ;  /* 0x0000000502007986 */ /* 0x0001e2000c101124 */
[----:B------:R-:W-:Y:S05]  /*47d0*/  BRA `(.L_x_960) ;  /* 0x0000000400ec7947 */ /* 0x000fea0003800000 */
.L_x_981:
        /* <DEDUP_REMOVED lines=8> */
.L_x_987:
[----:B------:R-:W-:-:S05]  /*4860*/  F2FP.BF16.F32.PACK_AB R0, RZ, R0 ;  /* 0x00000000ff00723e */ /* 0x000fca00000010ff */
[----:B------:R0:W-:Y:S01]  /*4870*/  STG.E.U16 desc[UR36][R2.64], R0 ;  /* 0x0000000002007986 */ /* 0x0001e2000c101524 */
[----:B------:R-:W-:Y:S05]  /*4880*/  BRA `(.L_x_960) ;  /* 0x0000000400c07947 */ /* 0x000fea0003800000 */
.L_x_976:
        /* <DEDUP_REMOVED lines=16> */
.L_x_991:
[----:B------:R-:W0:Y:S02]  /*4990*/  F2I.FTZ.U32.TRUNC.NTZ R5, R0 ;  /* 0x0000000000057305 */ /* 0x000e24000021f000 */
[----:B0-----:R0:W-:Y:S01]  /*49a0*/  STG.E.U16 desc[UR36][R2.64], R5 ;  /* 0x0000000502007986 */ /* 0x0011e2000c101524 */
[----:B------:R-:W-:Y:S05]  /*49b0*/  BRA `(.L_x_960) ;  /* 0x0000000400747947 */ /* 0x000fea0003800000 */
.L_x_990:
        /* <DEDUP_REMOVED lines=8> */
.L_x_992:
        /* <DEDUP_REMOVED lines=13> */
.L_x_994:
[----:B------:R-:W-:-:S07]  /*4b10*/  PRMT R4, R0, 0x7610, R4 ;  /* 0x0000761000047816 */ /* 0x000fce0000000004 */
.L_x_993:
[----:B------:R0:W-:Y:S01]  /*4b20*/  STG.E.U8 desc[UR36][R2.64], R4 ;  /* 0x0000000402007986 */ /* 0x0001e2000c101124 */
[----:B------:R-:W-:Y:S05]  /*4b30*/  BRA `(.L_x_960) ;  /* 0x0000000400147947 */ /* 0x000fea0003800000 */
.L_x_989:
        /* <DEDUP_REMOVED lines=8> */
.L_x_995:
        /* <DEDUP_REMOVED lines=13> */
.L_x_997:
[----:B------:R-:W-:-:S07]  /*4c90*/  PRMT R4, R0, 0x7610, R4 ;  /* 0x0000761000047816 */ /* 0x000fce0000000004 */
.L_x_996:
[----:B------:R0:W-:Y:S01]  /*4ca0*/  STG.E.U8 desc[UR36][R2.64], R4 ;  /* 0x0000000402007986 */ /* 0x0001e2000c101124 */
[----:B------:R-:W-:Y:S05]  /*4cb0*/  BRA `(.L_x_960) ;  /* 0x0000000000b47947 */ /* 0x000fea0003800000 */
.L_x_988:
[----:B------:R-:W-:-:S13]  /*4cc0*/  ISETP.NE.AND P0, PT, R4, 0x1c, PT ;  /* 0x0000001c0400780c */ /* 0x000fda0003f05270 */
[----:B------:R-:W-:Y:S05]  /*4cd0*/  @!P0 BRA `(.L_x_998) ;  /* 0x0000000000848947 */ /* 0x000fea0003800000 */
[----:B------:R-:W-:-:S13]  /*4ce0*/  ISETP.NE.AND P0, PT, R4, 0x1d, PT ;  /* 0x0000001d0400780c */ /* 0x000fda0003f05270 */
[----:B------:R-:W-:Y:S05]  /*4cf0*/  @!P0 BRA `(.L_x_999) ;  /* 0x0000000000508947 */ /* 0x000fea0003800000 */
[----:B------:R-:W-:-:S13]  /*4d00*/  ISETP.NE.AND P0, PT, R4, 0x2c, PT ;  /* 0x0000002c0400780c */ /* 0x000fda0003f05270 */
[----:B------:R0:W-:Y:S01]  /*4d10*/  @!P0 STG.E.U8 desc[UR36][R2.64], R5 ;  /* 0x0000000502008986 */ /* 0x0001e2000c101124 */
[----:B------:R-:W-:Y:S05]  /*4d20*/  @!P0 BRA `(.L_x_960) ;  /* 0x0000000000988947 */ /* 0x000fea0003800000 */
.L_x_958:
[----:B------:R-:W-:Y:S01]  /*4d30*/  MOV R0, 0x0 ;  /* 0x0000000000007802 */ /* 0x000fe20000000f00 */
[----:B------:R-:W-:Y:S01]  /*4d40*/  ULDC.64 UR4, c[0x4][0x190] ;  /* 0x0100640000047ab9 */ /* 0x000fe20000000a00 */
[----:B------:R-:W-:Y:S01]  /*4d50*/  ULDC.64 UR6, c[0x4][0x90] ;  /* 0x0100240000067ab9 */ /* 0x000fe20000000a00 */
[----:B------:R-:W-:Y:S01]  /*4d60*/  IMAD.U32 R4, RZ, RZ, UR4 ;  /* 0x00000004ff047e24 */ /* 0x000fe2000f8e00ff */
[----:B0-----:R0:W1:Y:S01]  /*4d70*/  LDC.64 R2, c[0x4][R0] ;  /* 0x0100000000027b82 */ /* 0x0010620000000a00 */
        /* <DEDUP_REMOVED lines=11> */
.L_x_1000:
[----:B------:R-:W-:Y:S05]  /*4e30*/  BRA `(.L_x_960) ;  /* 0x0000000000547947 */ /* 0x000fea0003800000 */
.L_x_999:
        /* <DEDUP_REMOVED lines=8> */
.L_x_1001:
[----:B------:R-:W0:Y:S02]  /*4ec0*/  F2I.U64.TRUNC R4, R4 ;  /* 0x0000000400047311 */ /* 0x000e24000020d800 */
[----:B0-----:R0:W-:Y:S01]  /*4ed0*/  STG.E.64 desc[UR36][R2.64], R4 ;  /* 0x0000000402007986 */ /* 0x0011e2000c101b24 */
[----:B------:R-:W-:Y:S05]  /*4ee0*/  BRA `(.L_x_960) ;  /* 0x0000000000287947 */ /* 0x000fea0003800000 */
.L_x_998:
        /* <DEDUP_REMOVED lines=8> */
.L_x_1002:
[----:B------:R-:W0:Y:S02]  /*4f70*/  F2I.FTZ.U32.TRUNC.NTZ R5, R0 ;  /* 0x0000000000057305 */ /* 0x000e24000021f000 */
[----:B0-----:R0:W-:Y:S02]  /*4f80*/  STG.E desc[UR36][R2.64], R5 ;  /* 0x0000000502007986 */ /* 0x0011e4000c101924 */
.L_x_960:
[----:B------:R-:W-:-:S07]  /*4f90*/  VIADD R17, R17, 0x80 ;  /* 0x0000008011117836 */ /* 0x000fce0000000000 */
.L_x_952:
[----:B------:R-:W-:Y:S05]  /*4fa0*/  BSYNC B6 ;  /* 0x0000000000067941 */ /* 0x000fea0003800000 */
.L_x_951:
        /* <DEDUP_REMOVED lines=281> */
.L_x_1005:
        /* <DEDUP_REMOVED lines=24> */
.L_x_1011:
[----:B------:R-:W0:Y:S02]  /*62c0*/  F2I.FTZ.TRUNC.NTZ R5, R0 ;  /* 0x0000000000057305 */ /* 0x000e24000021f100 */
[----:B0-----:R0:W-:Y:S01]  /*62d0*/  STG.E.U8 desc[UR36][R2.64], R5 ;  /* 0x0000000502007986 */ /* 0x0011e2000c101124 */
[----:B------:R-:W-:Y:S05]  /*62e0*/  BRA `(.L_x_1012) ;  /* 0x0000001400107947 */ /* 0x000fea0003800000 */
.L_x_1009:
        /* <DEDUP_REMOVED lines=8> */
.L_x_1013:
[----:B------:R-:W0:Y:S02]  /*6370*/  F2I.S64.TRUNC R4, R4 ;  /* 0x0000000400047311 */ /* 0x000e24000020d900 */
[----:B0-----:R-:W-:-:S05]  /*6380*/  IMAD.MOV.U32 R7, RZ, RZ, R4 ;  /* 0x000000ffff077224 */ /* 0x001fca00078e0004 */
[----:B------:R0:W-:Y:S01]  /*6390*/  STG.E.U8 desc[UR36][R2.64], R7 ;  /* 0x0000000702007986 */ /* 0x0001e2000c101124 */
[----:B------:R-:W-:Y:S05]  /*63a0*/  BRA `(.L_x_1012) ;  /* 0x0000001000e07947 */ /* 0x000fea0003800000 */
.L_x_1008:
        /* <DEDUP_REMOVED lines=14> */
.L_x_1016:
[----:B------:R-:W0:Y:S02]  /*6490*/  F2I.S64.TRUNC R4, R4 ;  /* 0x0000000400047311 */ /* 0x000e24000020d900 */
[----:B0-----:R0:W-:Y:S01]  /*64a0*/  STG.E.64 desc[UR36][R2.64], R4 ;  /* 0x0000000402007986 */ /* 0x0011e2000c101b24 */
[----:B------:R-:W-:Y:S05]  /*64b0*/  BRA `(.L_x_1012) ;  /* 0x00000010009c7947 */ /* 0x000fea0003800000 */
.L_x_1015:
        /* <DEDUP_REMOVED lines=8> */
.L_x_1017:
[----:B------:R-:W0:Y:S02]  /*6540*/  F2I.FTZ.TRUNC.NTZ R5, R0 ;  /* 0x0000000000057305 */ /* 0x000e24000021f100 */
[----:B0-----:R0:W-:Y:S01]  /*6550*/  STG.E desc[UR36][R2.64], R5 ;  /* 0x0000000502007986 */ /* 0x0011e2000c101924 */
[----:B------:R-:W-:Y:S05]  /*6560*/  BRA `(.L_x_1012) ;  /* 0x0000001000707947 */ /* 0x000fea0003800000 */
.L_x_1014:
        /* <DEDUP_REMOVED lines=8> */
.L_x_1018:
[----:B------:R-:W0:Y:S02]  /*65f0*/  F2I.FTZ.TRUNC.NTZ R5, R0 ;  /* 0x0000000000057305 */ /* 0x000e24000021f100 */
[----:B0-----:R0:W-:Y:S01]  /*6600*/  STG.E.U16 desc[UR36][R2.64], R5 ;  /* 0x0000000502007986 */ /* 0x0011e2000c101524 */
[----:B------:R-:W-:Y:S05]  /*6610*/  BRA `(.L_x_1012) ;  /* 0x0000001000447947 */ /* 0x000fea0003800000 */
.L_x_1007:
        /* <DEDUP_REMOVED lines=14> */
.L_x_1021:
[----:B------:R0:W-:Y:S01]  /*6700*/  STG.E desc[UR36][R2.64], R7 ;  /* 0x0000000702007986 */ /* 0x0001e2000c101924 */
[----:B------:R-:W-:Y:S05]  /*6710*/  BRA `(.L_x_1012) ;  /* 0x0000001000047947 */ /* 0x000fea0003800000 */
.L_x_1020:
        /* <DEDUP_REMOVED lines=8> */
.L_x_1022:
[----:B------:R-:W-:-:S05]  /*67a0*/  F2FP.F16.F32.PACK_AB R0, RZ, R0 ;  /* 0x00000000ff00723e */ /* 0x000fca00000000ff */
[----:B------:R0:W-:Y:S01]  /*67b0*/  STG.E.U16 desc[UR36][R2.64], R0 ;  /* 0x0000000002007986 */ /* 0x0001e2000c101524 */
[----:B------:R-:W-:Y:S05]  /*67c0*/  BRA `(.L_x_1012) ;  /* 0x0000000c00d87947 */ /* 0x000fea0003800000 */
.L_x_1019:
        /* <DEDUP_REMOVED lines=15> */
.L_x_1025:
[----:B------:R0:W-:Y:S01]  /*68c0*/  STG.E.64 desc[UR36][R2.64], R6 ;  /* 0x0000000602007986 */ /* 0x0001e2000c101b24 */
[----:B------:R-:W-:Y:S05]  /*68d0*/  BRA `(.L_x_1012) ;  /* 0x0000000c00947947 */ /* 0x000fea0003800000 */
.L_x_1024:
        /* <DEDUP_REMOVED lines=8> */
.L_x_1026:
[----:B------:R-:W-:-:S04]  /*6960*/  F2FP.F16.F32.PACK_AB R0, RZ, R0 ;  /* 0x00000000ff00723e */ /* 0x000fc800000000ff */
[----:B------:R-:W-:-:S05]  /*6970*/  PRMT R0, R0, 0x5410, RZ ;  /* 0x0000541000007816 */ /* 0x000fca00000000ff */
[----:B------:R0:W-:Y:S01]  /*6980*/  STG.E desc[UR36][R2.64], R0 ;  /* 0x0000000002007986 */ /* 0x0001e2000c101924 */
[----:B------:R-:W-:Y:S05]  /*6990*/  BRA `(.L_x_1012) ;  /* 0x0000000c00647947 */ /* 0x000fea0003800000 */
.L_x_1023:
        /* <DEDUP_REMOVED lines=8> */
.L_x_1027:
[----:B------:R-:W-:-:S04]  /*6a20*/  FMUL.FTZ R0, R0, 1 ;  /* 0x3f80000000007820 */ /* 0x000fc80000410000 */
[----:B------:R-:W0:Y:S02]  /*6a30*/  F2F.F64.F32 R4, R0 ;  /* 0x0000000000047310 */ /* 0x000e240000201800 */
[----:B0-----:R0:W-:Y:S01]  /*6a40*/  STG.E.64 desc[UR36][R2.64], R4 ;  /* 0x0000000402007986 */ /* 0x0011e2000c101b24 */
[----:B------:R-:W-:Y:S05]  /*6a50*/  BRA `(.L_x_1012) ;  /* 0x0000000c00347947 */ /* 0x000fea0003800000 */
.L_x_1006:
        /* <DEDUP_REMOVED lines=16> */
.L_x_1031:
[----:B------:R-:W-:-:S04]  /*6b60*/  FSETP.NEU.FTZ.AND P0, PT, R0, RZ, PT ;  /* 0x000000ff0000720b */ /* 0x000fc80003f1d000 */
[----:B------:R-:W-:-:S05]  /*6b70*/  SEL R5, RZ, 0x1, !P0 ;  /* 0x00000001ff057807 */ /* 0x000fca0004000000 */
[----:B------:R4:W-:Y:S01]  /*6b80*/  STG.E.U8 desc[UR36][R2.64], R5 ;  /* 0x0000000502007986 */ /* 0x0009e2000c101124 */
[----:B------:R-:W-:Y:S05]  /*6b90*/  BRA `(.L_x_1012) ;  /* 0x0000000800e47947 */ /* 0x000fea0003800000 */
.L_x_1030:
        /* <DEDUP_REMOVED lines=8> */
.L_x_1032:
[----:B------:R-:W-:Y:S01]  /*6c20*/  FMUL.FTZ R0, R0, 1 ;  /* 0x3f80000000007820 */ /* 0x000fe20000410000 */
[----:B------:R-:W-:-:S03]  /*6c30*/  CS2R R6, SRZ ;  /* 0x0000000000067805 */ /* 0x000fc6000001ff00 */
[----:B------:R-:W0:Y:S02]  /*6c40*/  F2F.F64.F32 R4, R0 ;  /* 0x0000000000047310 */ /* 0x000e240000201800 */
[----:B0-----:R5:W-:Y:S01]  /*6c50*/  STG.E.128 desc[UR36][R2.64], R4 ;  /* 0x0000000402007986 */ /* 0x001be2000c101d24 */
[----:B------:R-:W-:Y:S05]  /*6c60*/  BRA `(.L_x_1012) ;  /* 0x0000000800b07947 */ /* 0x000fea0003800000 */
.L_x_1029:
        /* <DEDUP_REMOVED lines=14> */
.L_x_1035:
[----:B------:R-:W-:Y:S01]  /*6d50*/  LOP3.LUT R4, R0, 0x7fc00001, RZ, 0xc0, !PT ;  /* 0x7fc0000100047812 */ /* 0x000fe200078ec0ff */
[----:B------:R-:W-:-:S03]  /*6d60*/  HFMA2.MMA R5, -RZ, RZ, 0, 7.569789886474609375e-06 ;  /* 0x0000007fff057435 */ /* 0x000fc600000001ff */
[----:B------:R-:W-:-:S13]  /*6d70*/  ISETP.GT.U32.AND P0, PT, R4, 0x43efffff, PT ;  /* 0x43efffff0400780c */ /* 0x000fda0003f04070 */
[----:B------:R-:W-:Y:S05]  /*6d80*/  @P0 BRA `(.L_x_1036) ;  /* 0x0000000000140947 */ /* 0x000fea0003800000 */
[----:B------:R-:W-:-:S13]  /*6d90*/  ISETP.GE.U32.AND P0, PT, R4, 0x3c800000, PT ;  /* 0x3c8000000400780c */ /* 0x000fda0003f06070 */
[----:B------:R-:W-:Y:S02]  /*6da0*/  @P0 VIADD R5, R0, 0x407ffff ;  /* 0x0407ffff00050836 */ /* 0x000fe40000000000 */
[----:B------:R-:W-:-:S03]  /*6db0*/  @!P0 FADD.FTZ R0, R4, 16384 ;  /* 0x4680000004008421 */ /* 0x000fc60000010000 */
[----:B------:R-:W-:Y:S01]  /*6dc0*/  @P0 SHF.R.U32.HI R5, RZ, 0x14, R5 ;  /* 0x00000014ff050819 */ /* 0x000fe20000011605 */
[----:B------:R-:W-:-:S07]  /*6dd0*/  @!P0 VIADD R5, R0, 0xb9800000 ;  /* 0xb980000000058836 */ /* 0x000fce0000000000 */
.L_x_1036:
[----:B------:R0:W-:Y:S01]  /*6de0*/  STG.E.U8 desc[UR36][R2.64], R5 ;  /* 0x0000000502007986 */ /* 0x0001e2000c101124 */
[----:B------:R-:W-:Y:S05]  /*6df0*/  BRA `(.L_x_1012) ;  /* 0x00000008004c7947 */ /* 0x000fea0003800000 */
.L_x_1034:
        /* <DEDUP_REMOVED lines=8> */
.L_x_1037:
        /* <DEDUP_REMOVED lines=11> */
.L_x_1038:
[----:B------:R-:W-:Y:S01]  /*6f30*/  ISETP.GT.U32.AND P0, PT, R5, 0x7f800000, PT ;  /* 0x7f8000000500780c */ /* 0x000fe20003f04070 */
[----:B------:R-:W-:-:S05]  /*6f40*/  IMAD.MOV.U32 R5, RZ, RZ, 0x7f ;  /* 0x0000007fff057424 */ /* 0x000fca00078e00ff */
[----:B------:R-:W-:-:S05]  /*6f50*/  SEL R5, R5, 0x7c, P0 ;  /* 0x0000007c05057807 */ /* 0x000fca0000000000 */
[----:B------:R1:W-:Y:S01]  /*6f60*/  STG.E.U8 desc[UR36][R2.64], R5 ;  /* 0x0000000502007986 */ /* 0x0003e2000c101124 */
[----:B------:R-:W-:Y:S05]  /*6f70*/  BRA `(.L_x_1012) ;  /* 0x0000000400ec7947 */ /* 0x000fea0003800000 */
.L_x_1033:
        /* <DEDUP_REMOVED lines=8> */
.L_x_1039:
[----:B------:R-:W-:-:S05]  /*7000*/  F2FP.BF16.F32.PACK_AB R0, RZ, R0 ;  /* 0x00000000ff00723e */ /* 0x000fca00000010ff */
[----:B------:R3:W-:Y:S01]  /*7010*/  STG.E.U16 desc[UR36][R2.64], R0 ;  /* 0x0000000002007986 */ /* 0x0007e2000c101524 */
[----:B------:R-:W-:Y:S05]  /*7020*/  BRA `(.L_x_1012) ;  /* 0x0000000400c07947 */ /* 0x000fea0003800000 */
.L_x_1028:
        /* <DEDUP_REMOVED lines=16> */
.L_x_1043:
[----:B------:R-:W0:Y:S02]  /*7130*/  F2I.FTZ.U32.TRUNC.NTZ R5, R0 ;  /* 0x0000000000057305 */ /* 0x000e24000021f000 */
[----:B0-----:R0:W-:Y:S01]  /*7140*/  STG.E.U16 desc[UR36][R2.64], R5 ;  /* 0x0000000502007986 */ /* 0x0011e2000c101524 */
[----:B------:R-:W-:Y:S05]  /*7150*/  BRA `(.L_x_1012) ;  /* 0x0000000400747947 */ /* 0x000fea0003800000 */
.L_x_1042:
        /* <DEDUP_REMOVED lines=8> */
.L_x_1044:
        /* <DEDUP_REMOVED lines=13> */
.L_x_1046:
[----:B------:R-:W-:-:S07]  /*72b0*/  PRMT R4, R0, 0x7610, R4 ;  /* 0x0000761000047816 */ /* 0x000fce0000000004 */
.L_x_1045:
[----:B------:R0:W-:Y:S01]  /*72c0*/  STG.E.U8 desc[UR36][R2.64], R4 ;  /* 0x0000000402007986 */ /* 0x0001e2000c101124 */
[----:B------:R-:W-:Y:S05]  /*72d0*/  BRA `(.L_x_1012) ;  /* 0x0000000400147947 */ /* 0x000fea0003800000 */
.L_x_1041:
        /* <DEDUP_REMOVED lines=8> */
.L_x_1047:
        /* <DEDUP_REMOVED lines=13> */
.L_x_1049:
[----:B------:R-:W-:-:S07]  /*7430*/  PRMT R4, R0, 0x7610, R4 ;  /* 0x0000761000047816 */ /* 0x000fce0000000004 */
.L_x_1048:
[----:B------:R0:W-:Y:S01]  /*7440*/  STG.E.U8 desc[UR36][R2.64], R4 ;  /* 0x0000000402007986 */ /* 0x0001e2000c101124 */
[----:B------:R-:W-:Y:S05]  /*7450*/  BRA `(.L_x_1012) ;  /* 0x0000000000b47947 */ /* 0x000fea0003800000 */
.L_x_1040:
[----:B------:R-:W-:-:S13]  /*7460*/  ISETP.NE.AND P0, PT, R4, 0x1c, PT ;  /* 0x0000001c0400780c */ /* 0x000fda0003f05270 */
[----:B------:R-:W-:Y:S05]  /*7470*/  @!P0 BRA `(.L_x_1050) ;  /* 0x0000000000848947 */ /* 0x000fea0003800000 */
[----:B------:R-:W-:-:S13]  /*7480*/  ISETP.NE.AND P0, PT, R4, 0x1d, PT ;  /* 0x0000001d0400780c */ /* 0x000fda0003f05270 */
[----:B------:R-:W-:Y:S05]  /*7490*/  @!P0 BRA `(.L_x_1051) ;  /* 0x0000000000508947 */ /* 0x000fea0003800000 */
[----:B------:R-:W-:-:S13]  /*74a0*/  ISETP.NE.AND P0, PT, R4, 0x2c, PT ;  /* 0x0000002c0400780c */ /* 0x000fda0003f05270 */
[----:B------:R0:W-:Y:S01]  /*74b0*/  @!P0 STG.E.U8 desc[UR36][R2.64], R5 ;  /* 0x0000000502008986 */ /* 0x0001e2000c101124 */
[----:B------:R-:W-:Y:S05]  /*74c0*/  @!P0 BRA `(.L_x_1012) ;  /* 0x0000000000988947 */ /* 0x000fea0003800000 */
.L_x_1010:
[----:B------:R-:W-:Y:S01]  /*74d0*/  MOV R0, 0x0 ;  /* 0x0000000000007802 */ /* 0x000fe20000000f00 */
[----:B------:R-:W-:Y:S01]  /*74e0*/  ULDC.64 UR4, c[0x4][0x190] ;  /* 0x0100640000047ab9 */ /* 0x000fe20000000a00 */
[----:B------:R-:W-:Y:S01]  /*74f0*/  ULDC.64 UR6, c[0x4][0x90] ;  /* 0x0100240000067ab9 */ /* 0x000fe20000000a00 */
[----:B------:R-:W-:Y:S01]  /*7500*/  IMAD.U32 R4, RZ, RZ, UR4 ;  /* 0x00000004ff047e24 */ /* 0x000fe2000f8e00ff */
[----:B0-----:R0:W1:Y:S01]  /*7510*/  LDC.64 R2, c[0x4][R0] ;  /* 0x0100000000027b82 */ /* 0x0010620000000a00 */
[----:B------:R-:W-:Y:S01]  /*7520*/  MOV R5, UR5 ;  /* 0x0000000500057c02 */ /* 0x000fe20008000f00 */
        /* <DEDUP_REMOVED lines=10> */
.L_x_1052:
[----:B------:R-:W-:Y:S05]  /*75d0*/  BRA `(.L_x_1012) ;  /* 0x0000000000547947 */ /* 0x000fea0003800000 */
.L_x_1051:
        /* <DEDUP_REMOVED lines=8> */
.L_x_1053:
[----:B------:R-:W0:Y:S02]  /*7660*/  F2I.U64.TRUNC R4, R4 ;  /* 0x0000000400047311 */ /* 0x000e24000020d800 */
[----:B0-----:R0:W-:Y:S01]  /*7670*/  STG.E.64 desc[UR36][R2.64], R4 ;  /* 0x0000000402007986 */ /* 0x0011e2000c101b24 */
[----:B------:R-:W-:Y:S05]  /*7680*/  BRA `(.L_x_1012) ;  /* 0x0000000000287947 */ /* 0x000fea0003800000 */
.L_x_1050:
        /* <DEDUP_REMOVED lines=8> */
.L_x_1054:
[----:B------:R-:W0:Y:S02]  /*7710*/  F2I.FTZ.U32.TRUNC.NTZ R5, R0 ;  /* 0x0000000000057305 */ /* 0x000e24000021f000 */
[----:B0-----:R0:W-:Y:S02]  /*7720*/  STG.E desc[UR36][R2.64], R5 ;  /* 0x0000000502007986 */ /* 0x0011e4000c101924 */
.L_x_1012:
[----:B------:R-:W-:-:S07]  /*7730*/  VIADD R17, R17, 0x80 ;  /* 0x0000008011117836 */ /* 0x000fce0000000000 */
.L_x_1004:
[----:B------:R-:W-:Y:S05]  /*7740*/  BSYNC B6 ;  /* 0x0000000000067941 */ /* 0x000fea0003800000 */
.L_x_1003:
[----:B------:R-:W-:Y:S02]  /*7750*/  ULDC UR4, c[0x0][0x210] ;  /* 0x0000840000047ab9 */ /* 0x000fe40000000800 */
[----:B------:R-:W-:-:S13]  /*7760*/  ISETP.GE.AND P0, PT, R17, UR4, PT ;  /* 0x0000000411007c0c */ /* 0x000fda000bf06270 */
[----:B------:R-:W-:Y:S05]  /*7770*/  @P0 EXIT ;  /* 0x000000000000094d */ /* 0x000fea0003800000 */
        /* <DEDUP_REMOVED lines=277> */
.L_x_1055:
        /* <DEDUP_REMOVED lines=24> */
.L_x_1061:
[----:B------:R-:W0:Y:S02]  /*8a50*/  F2I.FTZ.TRUNC.NTZ R5, R0 ;  /* 0x0000000000057305 */ /* 0x000e24000021f100 */
[----:B0-----:R-:W-:Y:S01]  /*8a60*/  STG.E.U8 desc[UR36][R2.64], R5 ;  /* 0x0000000502007986 */ /* 0x001fe2000c101124 */
[----:B------:R-:W-:Y:S05]  /*8a70*/  EXIT ;  /* 0x000000000000794d */ /* 0x000fea0003800000 */
.L_x_1059:
        /* <DEDUP_REMOVED lines=8> */
.L_x_1062:
[----:B------:R-:W0:Y:S02]  /*8b00*/  F2I.S64.TRUNC R4, R4 ;  /* 0x0000000400047311 */ /* 0x000e24000020d900 */
[----:B0-----:R-:W-:-:S05]  /*8b10*/  IMAD.MOV.U32 R7, RZ, RZ, R4 ;  /* 0x000000ffff077224 */ /* 0x001fca00078e0004 */
[----:B------:R-:W-:Y:S01]  /*8b20*/  STG.E.U8 desc[UR36][R2.64], R7 ;  /* 0x0000000702007986 */ /* 0x000fe2000c101124 */
[----:B------:R-:W-:Y:S05]  /*8b30*/  EXIT ;  /* 0x000000000000794d */ /* 0x000fea0003800000 */
.L_x_1058:
        /* <DEDUP_REMOVED lines=14> */
.L_x_1065:
[----:B------:R-:W0:Y:S02]  /*8c20*/  F2I.S64.TRUNC R4, R4 ;  /* 0x0000000400047311 */ /* 0x000e24000020d900 */
[----:B0-----:R-:W-:Y:S01]  /*8c30*/  STG.E.64 desc[UR36][R2.64], R4 ;  /* 0x0000000402007986 */ /* 0x001fe2000c101b24 */
[----:B------:R-:W-:Y:S05]  /*8c40*/  EXIT ;  /* 0x000000000000794d */ /* 0x000fea0003800000 */
.L_x_1064:
        /* <DEDUP_REMOVED lines=8> */
.L_x_1066:
[----:B------:R-:W0:Y:S02]  /*8cd0*/  F2I.FTZ.TRUNC.NTZ R5, R0 ;  /* 0x0000000000057305 */ /* 0x000e24000021f100 */
[----:B0-----:R-:W-:Y:S01]  /*8ce0*/  STG.E desc[UR36][R2.64], R5 ;  /* 0x0000000502007986 */ /* 0x001fe2000c101924 */
[----:B------:R-:W-:Y:S05]  /*8cf0*/  EXIT ;  /* 0x000000000000794d */ /* 0x000fea0003800000 */
.L_x_1063:
        /* <DEDUP_REMOVED lines=8> */
.L_x_1067:
[----:B------:R-:W0:Y:S02]  /*8d80*/  F2I.FTZ.TRUNC.NTZ R5, R0 ;  /* 0x0000000000057305 */ /* 0x000e24000021f100 */
[----:B0-----:R-:W-:Y:S01]  /*8d90*/  STG.E.U16 desc[UR36][R2.64], R5 ;  /* 0x0000000502007986 */ /* 0x001fe2000c101524 */
[----:B------:R-:W-:Y:S05]  /*8da0*/  EXIT ;  /* 0x000000000000794d */ /* 0x000fea0003800000 */
.L_x_1057:
        /* <DEDUP_REMOVED lines=14> */
.L_x_1070:
[----:B------:R-:W-:Y:S01]  /*8e90*/  STG.E desc[UR36][R2.64], R7 ;  /* 0x0000000702007986 */ /* 0x000fe2000c101924 */
[----:B------:R-:W-:Y:S05]  /*8ea0*/  EXIT ;  /* 0x000000000000794d */ /* 0x000fea0003800000 */
.L_x_1069:
        /* <DEDUP_REMOVED lines=8> */
.L_x_1071:
[----:B------:R-:W-:-:S05]  /*8f30*/  F2FP.F16.F32.PACK_AB R0, RZ, R0 ;  /* 0x00000000ff00723e */ /* 0x000fca00000000ff */
[----:B------:R-:W-:Y:S01]  /*8f40*/  STG.E.U16 desc[UR36][R2.64], R0 ;  /* 0x0000000002007986 */ /* 0x000fe2000c101524 */
[----:B------:R-:W-:Y:S05]  /*8f50*/  EXIT ;  /* 0x000000000000794d */ /* 0x000fea0003800000 */
.L_x_1068:
        /* <DEDUP_REMOVED lines=15> */
.L_x_1074:
[----:B------:R-:W-:Y:S01]  /*9050*/  STG.E.64 desc[UR36][R2.64], R6 ;  /* 0x0000000602007986 */ /* 0x000fe2000c101b24 */
[----:B------:R-:W-:Y:S05]  /*9060*/  EXIT ;  /* 0x000000000000794d */ /* 0x000fea0003800000 */
.L_x_1073:
        /* <DEDUP_REMOVED lines=8> */
.L_x_1075:
[----:B------:R-:W-:-:S04]  /*90f0*/  F2FP.F16.F32.PACK_AB R0, RZ, R0 ;  /* 0x00000000ff00723e */ /* 0x000fc800000000ff */
[----:B------:R-:W-:-:S05]  /*9100*/  PRMT R0, R0, 0x5410, RZ ;  /* 0x0000541000007816 */ /* 0x000fca00000000ff */
[----:B------:R-:W-:Y:S01]  /*9110*/  STG.E desc[UR36][R2.64], R0 ;  /* 0x0000000002007986 */ /* 0x000fe2000c101924 */
[----:B------:R-:W-:Y:S05]  /*9120*/  EXIT ;  /* 0x000000000000794d */ /* 0x000fea0003800000 */
.L_x_1072:
[----:B------:R-:W-:Y:S01]  /*9130*/  ISETP.NE.AND P0, PT, R5, RZ, PT ;  /* 0x000000ff0500720c */ /* 0x000fe20003f05270 */
[----:B------:R-:W-:Y:S02]  /*9140*/  IMAD.MOV.U32 R6, RZ, RZ, 0x0 ;  /* 0x00000000ff067424 */ /* 0x000fe400078e00ff */
[----:B------:R-:W-:-:S10]  /*9150*/  IMAD.MOV.U32 R7, RZ, RZ, 0x38000000 ;  /* 0x38000000ff077424 */ /* 0x000fd400078e00ff */
[----:B------:R-:W-:Y:S05]  /*9160*/  @!P0 BRA `(.L_x_1076) ;  /* 0x0000000000208947 */ /* 0x000fea0003800000 */
[----:B------:R-:W-:-:S04]  /*9170*/  PRMT R0, R5, 0x9910, RZ ;  /* 0x0000991005007816 */ /* 0x000fc800000000ff */
[----:B------:R-:W-:-:S13]  /*9180*/  ISETP.NE.AND P0, PT, R0, 0xff, PT ;  /* 0x000000ff0000780c */ /* 0x000fda0003f05270 */
[----:B------:R-:W-:Y:S02]  /*9190*/  @P0 IMAD.SHL.U32 R5, R5, 0x800000, RZ ;  /* 0x0080000005050824 */ /* 0x000fe400078e00ff */
[----:B------:R-:W-:Y:S02]  /*91a0*/  @!P0 IMAD.MOV.U32 R6, RZ, RZ, 0x20000000 ;  /* 0x20000000ff068424 */ /* 0x000fe400078e00ff */
[----:B------:R-:W-:Y:S01]  /*91b0*/  @!P0 IMAD.MOV.U32 R7, RZ, RZ, 0x7ff00000 ;  /* 0x7ff00000ff078424 */ /* 0x000fe200078e00ff */
[----:B------:R-:W-:-:S05]  /*91c0*/  @P0 LOP3.LUT R0, R5, 0x7f800000, RZ, 0xc0, !PT ;  /* 0x7f80000005000812 */ /* 0x000fca00078ec0ff */
[----:B------:R-:W-:-:S04]  /*91d0*/  @P0 FMUL.FTZ R0, R0, 1 ;  /* 0x3f80000000000820 */ /* 0x000fc80000410000 */
[----:B------:R0:W1:Y:S03]  /*91e0*/  @P0 F2F.F64.F32 R6, R0 ;  /* 0x0000000000060310 */ /* 0x0000660000201800 */
.L_x_1076:
[----:B-1----:R-:W-:Y:S01]  /*91f0*/  STG.E.64 desc[UR36][R2.64], R6 ;  /* 0x0000000602007986 */ /* 0x002fe2000c101b24 */
[----:B------:R-:W-:Y:S05]  /*9200*/  EXIT ;  /* 0x000000000000794d */ /* 0x000fea0003800000 */
.L_x_1056:
        /* <DEDUP_REMOVED lines=9> */
[----:B------:R-:W-:-:S11]  /*92a0*/  PRMT R0, RZ, 0x7610, R0 ;  /* 0x00007610ff007816 */ /* 0x000fd60000000000 */
[----:B------:R-:W-:Y:S05]  /*92b0*/  @!P0 BRA `(.L_x_1080) ;  /* 0x0000000000208947 */ /* 0x000fea0003800000 */
[----:B------:R-:W-:-:S04]  /*92c0*/  PRMT R0, R5, 0x9910, RZ ;  /* 0x0000991005007816 */ /* 0x000fc800000000ff */
[----:B------:R-:W-:Y:S01]  /*92d0*/  ISETP.NE.AND P1, PT, R0, 0xff, PT ;  /* 0x000000ff0000780c */ /* 0x000fe20003f25270 */
[----:B------:R-:W-:-:S12]  /*92e0*/  IMAD.MOV.U32 R0, RZ, RZ, 0x1 ;  /* 0x00000001ff007424 */ /* 0x000fd800078e00ff */
[----:B------:R-:W-:-:S05]  /*92f0*/  @P1 IMAD.SHL.U32 R5, R5, 0x800000, RZ ;  /* 0x0080000005051824 */ /* 0x000fca00078e00ff */
[----:B------:R-:W-:-:S04]  /*9300*/  @P1 LOP3.LUT R5, R5, 0x7f800000, RZ, 0xc0, !PT ;  /* 0x7f80000005051812 */ /* 0x000fc800078ec0ff */
[----:B------:R-:W-:-:S04]  /*9310*/  @P1 FSETP.NEU.FTZ.AND P0, PT, R5, RZ, PT ;  /* 0x000000ff0500120b */ /* 0x000fc80003f1d000 */
[----:B------:R-:W-:-:S04]  /*9320*/  @P1 SEL R4, RZ, 0x1, !P0 ;  /* 0x00000001ff041807 */ /* 0x000fc80004000000 */
[----:B------:R-:W-:-:S07]  /*9330*/  @P1 PRMT R0, R4, 0x7610, R0 ;  /* 0x0000761004001816 */ /* 0x000fce0000000000 */
.L_x_1080:
[----:B------:R-:W-:Y:S01]  /*9340*/  STG.E.U8 desc[UR36][R2.64], R0 ;  /* 0x0000000002007986 */ /* 0x000fe2000c101124 */
[----:B------:R-:W-:Y:S05]  /*9350*/  EXIT ;  /* 0x000000000000794d */ /* 0x000fea0003800000 */
.L_x_1079:
[----:B------:R-:W-:Y:S01]  /*9360*/  ISETP.NE.AND P0, PT, R5, RZ, PT ;  /* 0x000000ff0500720c */ /* 0x000fe20003f05270 */
[----:B------:R-:W-:Y:S01]  /*9370*/  HFMA2.MMA R9, -RZ, RZ, 0.5, 0 ;  /* 0x38000000ff097435 */ /* 0x000fe200000001ff */
[----:B------:R-:W-:Y:S01]  /*9380*/  CS2R R10, SRZ ;  /* 0x00000000000a7805 */ /* 0x000fe2000001ff00 */
        /* <DEDUP_REMOVED lines=10> */
.L_x_1081:
[----:B-1----:R-:W-:Y:S01]  /*9430*/  STG.E.128 desc[UR36][R2.64], R8 ;  /* 0x0000000802007986 */ /* 0x002fe2000c101d24 */
[----:B------:R-:W-:Y:S05]  /*9440*/  EXIT ;  /* 0x000000000000794d */ /* 0x000fea0003800000 */
.L_x_1078:
        /* <DEDUP_REMOVED lines=14> */
.L_x_1084:
        /* <DEDUP_REMOVED lines=9> */
.L_x_1085:
[----:B------:R-:W-:Y:S01]  /*95c0*/  STG.E.U8 desc[UR36][R2.64], R5 ;  /* 0x0000000502007986 */ /* 0x000fe2000c101124 */
[----:B------:R-:W-:Y:S05]  /*95d0*/  EXIT ;  /* 0x000000000000794d */ /* 0x000fea0003800000 */
.L_x_1083:
        /* <DEDUP_REMOVED lines=8> */
.L_x_1086:
[----:B------:R-:W-:-:S04]  /*9660*/  LOP3.LUT R4, R0, 0x7fc00001, RZ, 0xc0, !PT ;  /* 0x7fc0000100047812 */ /* 0x000fc800078ec0ff */
[----:B------:R-:W-:-:S13]  /*9670*/  ISETP.GT.U32.AND P0, PT, R4, 0x477fffff, PT ;  /* 0x477fffff0400780c */ /* 0x000fda0003f04070 */
[----:B------:R-:W-:Y:S05]  /*9680*/  @P0 BRA `(.L_x_1087) ;  /* 0x0000000000240947 */ /* 0x000fea0003800000 */
[----:B------:R-:W-:-:S13]  /*9690*/  ISETP.GE.U32.AND P0, PT, R4, 0x38800000, PT ;  /* 0x388000000400780c */ /* 0x000fda0003f06070 */
[----:B------:R-:W-:-:S05]  /*96a0*/  @P0 VIADD R0, R0, 0x80fffff ;  /* 0x080fffff00000836 */ /* 0x000fca0000000000 */
[----:B------:R-:W-:-:S05]  /*96b0*/  @P0 SHF.R.U32.HI R5, RZ, 0x15, R0 ;  /* 0x00000015ff050819 */ /* 0x000fca0000011600 */
[----:B------:R0:W-:Y:S01]  /*96c0*/  @P0 STG.E.U8 desc[UR36][R2.64], R5 ;  /* 0x0000000502000986 */ /* 0x0001e2000c101124 */
[----:B------:R-:W-:Y:S05]  /*96d0*/  @P0 EXIT ;  /* 0x000000000000094d */ /* 0x000fea0003800000 */
[----:B------:R-:W-:-:S04]  /*96e0*/  FADD.FTZ R0, R4, 128 ;  /* 0x4300000004007421 */ /* 0x000fc80000010000 */
[----:B0-----:R-:W-:-:S05]  /*96f0*/  VIADD R5, R0, 0xbd000000 ;  /* 0xbd00000000057836 */ /* 0x001fca0000000000 */
[----:B------:R-:W-:Y:S01]  /*9700*/  STG.E.U8 desc[UR36][R2.64], R5 ;  /* 0x0000000502007986 */ /* 0x000fe2000c101124 */
[----:B------:R-:W-:Y:S05]  /*9710*/  EXIT ;  /* 0x000000000000794d */ /* 0x000fea0003800000 */
.L_x_1087:
[----:B------:R-:W-:Y:S01]  /*9720*/  IMAD.MOV.U32 R5, RZ, RZ, 0x7f ;  /* 0x0000007fff057424 */ /* 0x000fe200078e00ff */
[----:B------:R-:W-:-:S04]  /*9730*/  ISETP.GT.U32.AND P0, PT, R4, 0x7f800000, PT ;  /* 0x7f8000000400780c */ /* 0x000fc80003f04070 */
[----:B------:R-:W-:-:S05]  /*9740*/  SEL R5, R5, 0x7c, P0 ;  /* 0x0000007c05057807 */ /* 0x000fca0000000000 */
[----:B------:R-:W-:Y:S01]  /*9750*/  STG.E.U8 desc[UR36][R2.64], R5 ;  /* 0x0000000502007986 */ /* 0x000fe2000c101124 */
[----:B------:R-:W-:Y:S05]  /*9760*/  EXIT ;  /* 0x000000000000794d */ /* 0x000fea0003800000 */
.L_x_1082:
        /* <DEDUP_REMOVED lines=8> */
.L_x_1088:
[----:B------:R-:W-:-:S05]  /*97f0*/  F2FP.BF16.F32.PACK_AB R0, RZ, R0 ;  /* 0x00000000ff00723e */ /* 0x000fca00000010ff */
[----:B------:R-:W-:Y:S01]  /*9800*/  STG.E.U16 desc[UR36][R2.64], R0 ;  /* 0x0000000002007986 */ /* 0x000fe2000c101524 */
[----:B------:R-:W-:Y:S05]  /*9810*/  EXIT ;  /* 0x000000000000794d */ /* 0x000fea0003800000 */
.L_x_1077:
        /* <DEDUP_REMOVED lines=16> */
.L_x_1092:
[----:B------:R-:W0:Y:S02]  /*9920*/  F2I.FTZ.U32.TRUNC.NTZ R5, R0 ;  /* 0x0000000000057305 */ /* 0x000e24000021f000 */
[----:B0-----:R-:W-:Y:S01]  /*9930*/  STG.E.U16 desc[UR36][R2.64], R5 ;  /* 0x0000000502007986 */ /* 0x001fe2000c101524 */
[----:B------:R-:W-:Y:S05]  /*9940*/  EXIT ;  /* 0x000000000000794d */ /* 0x000fea0003800000 */
.L_x_1091:
        /* <DEDUP_REMOVED lines=8> */
.L_x_1093:
        /* <DEDUP_REMOVED lines=13> */
.L_x_1095:
[----:B------:R-:W-:-:S07]  /*9aa0*/  PRMT R4, R0, 0x7610, R4 ;  /* 0x0000761000047816 */ /* 0x000fce0000000004 */
.L_x_1094:
[----:B------:R-:W-:Y:S01]  /*9ab0*/  STG.E.U8 desc[UR36][R2.64], R4 ;  /* 0x0000000402007986 */ /* 0x000fe2000c101124 */
[----:B------:R-:W-:Y:S05]  /*9ac0*/  EXIT ;  /* 0x000000000000794d */ /* 0x000fea0003800000 */
.L_x_1090:
        /* <DEDUP_REMOVED lines=8> */
.L_x_1096:
        /* <DEDUP_REMOVED lines=13> */
.L_x_1098:
[----:B------:R-:W-:-:S07]  /*9c20*/  PRMT R4, R0, 0x7610, R4 ;  /* 0x0000761000047816 */ /* 0x000fce0000000004 */
.L_x_1097:
[----:B------:R-:W-:Y:S01]  /*9c30*/  STG.E.U8 desc[UR36][R2.64], R4 ;  /* 0x0000000402007986 */ /* 0x000fe2000c101124 */
[----:B------:R-:W-:Y:S05]  /*9c40*/  EXIT ;  /* 0x000000000000794d */ /* 0x000fea0003800000 */
.L_x_1089:
[----:B------:R-:W-:-:S13]  /*9c50*/  ISETP.NE.AND P0, PT, R4, 0x1c, PT ;  /* 0x0000001c0400780c */ /* 0x000fda0003f05270 */
[----:B------:R-:W-:Y:S05]  /*9c60*/  @!P0 BRA `(.L_x_1099) ;  /* 0x0000000000848947 */ /* 0x000fea0003800000 */
[----:B------:R-:W-:-:S13]  /*9c70*/  ISETP.NE.AND P0, PT, R4, 0x1d, PT ;  /* 0x0000001d0400780c */ /* 0x000fda0003f05270 */
[----:B------:R-:W-:Y:S05]  /*9c80*/  @!P0 BRA `(.L_x_1100) ;  /* 0x0000000000508947 */ /* 0x000fea0003800000 */
[----:B------:R-:W-:-:S13]  /*9c90*/  ISETP.NE.AND P0, PT, R4, 0x2c, PT ;  /* 0x0000002c0400780c */ /* 0x000fda0003f05270 */
[----:B------:R0:W-:Y:S01]  /*9ca0*/  @!P0 STG.E.U8 desc[UR36][R2.64], R5 ;  /* 0x0000000502008986 */ /* 0x0001e2000c101124 */
[----:B------:R-:W-:Y:S05]  /*9cb0*/  @!P0 EXIT ;  /* 0x000000000000894d */ /* 0x000fea0003800000 */
.L_x_1060:
[----:B------:R-:W-:Y:S01]  /*9cc0*/  MOV R0, 0x0 ;  /* 0x0000000000007802 */ /* 0x000fe20000000f00 */
[----:B------:R-:W-:Y:S01]  /*9cd0*/  ULDC.64 UR4, c[0x4][0x190] ;  /* 0x0100640000047ab9 */ /* 0x000fe20000000a00 */
[----:B------:R-:W-:Y:S01]  /*9ce0*/  ULDC.64 UR6, c[0x4][0x90] ;  /* 0x0100240000067ab9 */ /* 0x000fe20000000a00 */
[----:B------:R-:W-:Y:S01]  /*9cf0*/  IMAD.U32 R4, RZ, RZ, UR4 ;  /* 0x00000004ff047e24 */ /* 0x000fe2000f8e00ff */
[----:B0-----:R0:W1:Y:S01]  /*9d00*/  LDC.64 R2, c[0x4][R0] ;  /* 0x0100000000027b82 */ /* 0x0010620000000a00 */
[----:B------:R-:W-:Y:S01]  /*9d10*/  IMAD.U32 R5, RZ, RZ, UR5 ;  /* 0x00000005ff057e24 */ /* 0x000fe2000f8e00ff */
[----:B------:R-:W-:Y:S01]  /*9d20*/  ULDC.64 UR4, c[0x4][0x198] ;  /* 0x0100660000047ab9 */ /* 0x000fe20000000a00 */
[----:B------:R-:W-:Y:S01]  /*9d30*/  MOV R10, UR6 ;  /* 0x00000006000a7c02 */ /* 0x000fe20008000f00 */
        /* <DEDUP_REMOVED lines=8> */
.L_x_1101:
[----:B------:R-:W-:Y:S05]  /*9dc0*/  EXIT ;  /* 0x000000000000794d */ /* 0x000fea0003800000 */
.L_x_1100:
        /* <DEDUP_REMOVED lines=8> */
.L_x_1102:
[----:B------:R-:W0:Y:S02]  /*9e50*/  F2I.U64.TRUNC R4, R4 ;  /* 0x0000000400047311 */ /* 0x000e24000020d800 */
[----:B0-----:R-:W-:Y:S01]  /*9e60*/  STG.E.64 desc[UR36][R2.64], R4 ;  /* 0x0000000402007986 */ /* 0x001fe2000c101b24 */
[----:B------:R-:W-:Y:S05]  /*9e70*/  EXIT ;  /* 0x000000000000794d */ /* 0x000fea0003800000 */
.L_x_1099:
        /* <DEDUP_REMOVED lines=8> */
.L_x_1103:
[----:B------:R-:W0:Y:S02]  /*9f00*/  F2I.FTZ.U32.TRUNC.NTZ R5, R0 ;  /* 0x0000000000057305 */ /* 0x000e24000021f000 */
[----:B0-----:R-:W-:Y:S01]  /*9f10*/  STG.E desc[UR36][R2.64], R5 ;  /* 0x0000000502007986 */ /* 0x001fe2000c101924 */
[----:B------:R-:W-:Y:S05]  /*9f20*/  EXIT ;  /* 0x000000000000794d */ /* 0x000fea0003800000 */
.L_x_1104:
        /* <DEDUP_REMOVED lines=13> */
.L_x_7283:


//--------------------- .text._ZN2at6native27unrolled_elementwise_kernelINS0_11FillFunctorIN3c1014Float8_e8m0fnuEEESt5arrayIPcLm1EELi4E23TrivialOffsetCalculatorILi0EjES9_ILi1EjENS0_6memory12LoadWithCastILi0EEENSC_13StoreWithCastILi1EEEEEviT_T0_T2_T3_T4_T5_ --------------------------
	.section	.text._ZN2at6native27unrolled_elementwise_kernelINS0_11FillFunctorIN3c1014Float8_e8m0fnuEEESt5arrayIPcLm1EELi4E23TrivialOffsetCalculatorILi0EjES9_ILi1EjENS0_6memory12LoadWithCastILi0EEENSC_13StoreWithCastILi1EEEEEviT_T0_T2_T3_T4_T5_,"ax",@progbits
	.align	128
        .global         _ZN2at6native27unrolled_elementwise_kernelINS0_11FillFunctorIN3c1014Float8_e8m0fnuEEESt5arrayIPcLm1EELi4E23TrivialOffsetCalculatorILi0EjES9_ILi1EjENS0_6memory12LoadWithCastILi0EEENSC_13StoreWithCastILi1EEEEEviT_T0_T2_T3_T4_T5_
        .type           _ZN2at6native27unrolled_elementwise_kernelINS0_11FillFunctorIN3c1014Float8_e8m0fnuEEESt5arrayIPcLm1EELi4E23TrivialOffsetCalculatorILi0EjES9_ILi1EjENS0_6memory12LoadWithCastILi0EEENSC_13StoreWithCastILi1EEEEEviT_T0_T2_T3_T4_T5_,@function
        .size           _ZN2at6native27unrolled_elementwise_kernelINS0_11FillFunctorIN3c1014Float8_e8m0fnuEEESt5arrayIPcLm1EELi4E23TrivialOffsetCalculatorILi0EjES9_ILi1EjENS0_6memory12LoadWithCastILi0EEENSC_13StoreWithCastILi1EEEEEviT_T0_T2_T3_T4_T5_,(.L_x_7284 - _ZN2at6native27unrolled_elementwise_kernelINS0_11FillFunctorIN3c1014Float8_e8m0fnuEEESt5arrayIPcLm1EELi4E23TrivialOffsetCalculatorILi0EjES9_ILi1EjENS0_6memory12LoadWithCastILi0EEENSC_13StoreWithCastILi1EEEEEviT_T0_T2_T3_T4_T5_)
        .other          _ZN2at6native27unrolled_elementwise_kernelINS0_11FillFunctorIN3c1014Float8_e8m0fnuEEESt5arrayIPcLm1EELi4E23TrivialOffsetCalculatorILi0EjES9_ILi1EjENS0_6memory12LoadWithCastILi0EEENSC_13StoreWithCastILi1EEEEEviT_T0_T2_T3_T4_T5_,@"STO_CUDA_ENTRY STV_DEFAULT"
_ZN2at6native27unrolled_elementwise_kernelINS0_11FillFunctorIN3c1014Float8_e8m0fnuEEESt5arrayIPcLm1EELi4E23TrivialOffsetCalculatorILi0EjES9_ILi1EjENS0_6memory12LoadWithCastILi0EEENSC_13StoreWithCastILi1EEEEEviT_T0_T2_T3_T4_T5_:
.text._ZN2at6native27unrolled_elementwise_kernelINS0_11FillFunctorIN3c1014Float8_e8m0fnuEEESt5arrayIPcLm1EELi4E23TrivialOffsetCalculatorILi0EjES9_ILi1EjENS0_6memory12LoadWithCastILi0EEENSC_13StoreWithCastILi1EEEEEviT_T0_T2_T3_T4_T5_:
[----:B------:R-:W0:Y:S01]  /*0000*/  LDC R1, c[0x0][0x28] ;  /* 0x00000a00ff017b82 */ /* 0x000e220000000800 */
[----:B------:R-:W1:Y:S07]  /*0010*/  S2R R16, SR_CTAID.X ;  /* 0x0000000000107919 */ /* 0x000e6e0000002500 */
[----:B------:R-:W1:Y:S01]  /*0020*/  LDC R19, c[0x0][0x210] ;  /* 0x00008400ff137b82 */ /* 0x000e620000000800 */
[----:B------:R-:W-:Y:S01]  /*0030*/  ULDC.64 UR36, c[0x0][0x208] ;  /* 0x0000820000247ab9 */ /* 0x000fe20000000a00 */
[----:B------:R-:W-:Y:S01]  /*0040*/  BSSY B6, `(.L_x_1105) ;  /* 0x0000167000067945 */ /* 0x000fe20003800000 */
[----:B------:R-:W2:Y:S05]  /*0050*/  S2R R22, SR_TID.X ;  /* 0x0000000000167919 */ /* 0x000eaa0000002100 */
[----:B------:R-:W3:Y:S08]  /*0060*/  LDC.U8 R17, c[0x0][0x22c] ;  /* 0x00008b00ff117b82 */ /* 0x000ef00000000000 */
[----:B------:R-:W4:Y:S01]  /*0070*/  LDC.U8 R18, c[0x0][0x214] ;  /* 0x00008500ff127b82 */ /* 0x000f220000000000 */
[----:B-1----:R-:W-:-:S05]  /*0080*/  IMAD R19, R16, -0x200, R19 ;  /* 0xfffffe0010137824 */ /* 0x002fca00078e0213 */
[----:B--2---:R-:W-:-:S13]  /*0090*/  ISETP.GE.AND P0, PT, R22, R19, PT ;  /* 0x000000131600720c */ /* 0x004fda0003f06270 */
[----:B0--34-:R-:W-:Y:S05]  /*00a0*/  @P0 BRA `(.L_x_1106) ;  /* 0x0000001400800947 */ /* 0x019fea0003800000 */
        /* <DEDUP_REMOVED lines=27> */
.L_x_1112:
[----:B------:R-:W0:Y:S02]  /*0260*/  F2I.FTZ.TRUNC.NTZ R5, R0 ;  /* 0x0000000000057305 */ /* 0x000e24000021f100 */
[----:B0-----:R4:W-:Y:S01]  /*0270*/  STG.E.U8 desc[UR36][R2.64], R5 ;  /* 0x0000000502007986 */ /* 0x0019e2000c101124 */
[----:B------:R-:W-:Y:S05]  /*0280*/  BRA `(.L_x_1106) ;  /* 0x0000001400087947 */ /* 0x000fea0003800000 */
.L_x_1110:
        /* <DEDUP_REMOVED lines=8> */
.L_x_1113:
[----:B------:R-:W0:Y:S02]  /*0310*/  F2I.S64.TRUNC R4, R4 ;  /* 0x0000000400047311 */ /* 0x000e24000020d900 */
[----:B0-----:R-:W-:-:S05]  /*0320*/  IMAD.MOV.U32 R7, RZ, RZ, R4 ;  /* 0x000000ffff077224 */ /* 0x001fca00078e0004 */
[----:B------:R3:W-:Y:S01]  /*0330*/  STG.E.U8 desc[UR36][R2.64], R7 ;  /* 0x0000000702007986 */ /* 0x0007e2000c101124 */
[----:B------:R-:W-:Y:S05]  /*0340*/  BRA `(.L_x_1106) ;  /* 0x0000001000d87947 */ /* 0x000fea0003800000 */
.L_x_1109:
        /* <DEDUP_REMOVED lines=14> */
.L_x_1116:
[----:B------:R-:W0:Y:S02]  /*0430*/  F2I.S64.TRUNC R4, R4 ;  /* 0x0000000400047311 */ /* 0x000e24000020d900 */
[----:B0-----:R2:W-:Y:S01]  /*0440*/  STG.E.64 desc[UR36][R2.64], R4 ;  /* 0x0000000402007986 */ /* 0x0015e2000c101b24 */
[----:B------:R-:W-:Y:S05]  /*0450*/  BRA `(.L_x_1106) ;  /* 0x0000001000947947 */ /* 0x000fea0003800000 */
.L_x_1115:
        /* <DEDUP_REMOVED lines=8> */
.L_x_1117:
[----:B------:R-:W0:Y:S02]  /*04e0*/  F2I.FTZ.TRUNC.NTZ R5, R0 ;  /* 0x0000000000057305 */ /* 0x000e24000021f100 */
[----:B0-----:R1:W-:Y:S01]  /*04f0*/  STG.E desc[UR36][R2.64], R5 ;  /* 0x0000000502007986 */ /* 0x0013e2000c101924 */
[----:B------:R-:W-:Y:S05]  /*0500*/  BRA `(.L_x_1106) ;  /* 0x0000001000687947 */ /* 0x000fea0003800000 */
.L_x_1114:
        /* <DEDUP_REMOVED lines=8> */
.L_x_1118:
[----:B------:R-:W0:Y:S02]  /*0590*/  F2I.FTZ.TRUNC.NTZ R5, R0 ;  /* 0x0000000000057305 */ /* 0x000e24000021f100 */
[----:B0-----:R0:W-:Y:S01]  /*05a0*/  STG.E.U16 desc[UR36][R2.64], R5 ;  /* 0x0000000502007986 */ /* 0x0011e2000c101524 */
[----:B------:R-:W-:Y:S05]  /*05b0*/  BRA `(.L_x_1106) ;  /* 0x00000010003c7947 */ /* 0x000fea0003800000 */
.L_x_1108:
        /* <DEDUP_REMOVED lines=14> */
.L_x_1121:
[----:B------:R0:W-:Y:S01]  /*06a0*/  STG.E desc[UR36][R2.64], R5 ;  /* 0x0000000502007986 */ /* 0x0001e2000c101924 */
[----:B------:R-:W-:Y:S05]  /*06b0*/  BRA `(.L_x_1106) ;  /* 0x0000000c00fc7947 */ /* 0x000fea0003800000 */
.L_x_1120:
        /* <DEDUP_REMOVED lines=8> */
.L_x_1122:
[----:B------:R-:W-:-:S05]  /*0740*/  F2FP.F16.F32.PACK_AB R0, RZ, R0 ;  /* 0x00000000ff00723e */ /* 0x000fca00000000ff */
[----:B------:R0:W-:Y:S01]  /*0750*/  STG.E.U16 desc[UR36][R2.64], R0 ;  /* 0x0000000002007986 */ /* 0x0001e2000c101524 */
[----:B------:R-:W-:Y:S05]  /*0760*/  BRA `(.L_x_1106) ;  /* 0x0000000c00d07947 */ /* 0x000fea0003800000 */
.L_x_1119:
        /* <DEDUP_REMOVED lines=15> */
.L_x_1125:
[----:B------:R0:W-:Y:S01]  /*0860*/  STG.E.64 desc[UR36][R2.64], R4 ;  /* 0x0000000402007986 */ /* 0x0001e2000c101b24 */
[----:B------:R-:W-:Y:S05]  /*0870*/  BRA `(.L_x_1106) ;  /* 0x0000000c008c7947 */ /* 0x000fea0003800000 */
.L_x_1124:
        /* <DEDUP_REMOVED lines=8> */
.L_x_1126:
[----:B------:R-:W-:-:S04]  /*0900*/  F2FP.F16.F32.PACK_AB R0, RZ, R0 ;  /* 0x00000000ff00723e */ /* 0x000fc800000000ff */
[----:B------:R-:W-:-:S05]  /*0910*/  PRMT R0, R0, 0x5410, RZ ;  /* 0x0000541000007816 */ /* 0x000fca00000000ff */
[----:B------:R0:W-:Y:S01]  /*0920*/  STG.E desc[UR36][R2.64], R0 ;  /* 0x0000000002007986 */ /* 0x0001e2000c101924 */
[----:B------:R-:W-:Y:S05]  /*0930*/  BRA `(.L_x_1106) ;  /* 0x0000000c005c7947 */ /* 0x000fea0003800000 */
.L_x_1123:
        /* <DEDUP_REMOVED lines=8> */
.L_x_1127:
[----:B------:R-:W-:-:S04]  /*09c0*/  FMUL.FTZ R0, R0, 1 ;  /* 0x3f80000000007820 */ /* 0x000fc80000410000 */
[----:B------:R-:W0:Y:S02]  /*09d0*/  F2F.F64.F32 R4, R0 ;  /* 0x0000000000047310 */ /* 0x000e240000201800 */
[----:B0-----:R5:W-:Y:S01]  /*09e0*/  STG.E.64 desc[UR36][R2.64], R4 ;  /* 0x0000000402007986 */ /* 0x001be2000c101b24 */
[----:B------:R-:W-:Y:S05]  /*09f0*/  BRA `(.L_x_1106) ;  /* 0x0000000c002c7947 */ /* 0x000fea0003800000 */
.L_x_1107:
        /* <DEDUP_REMOVED lines=16> */
.L_x_1131:
[----:B------:R-:W-:-:S04]  /*0b00*/  FSETP.NEU.FTZ.AND P0, PT, R0, RZ, PT ;  /* 0x000000ff0000720b */ /* 0x000fc80003f1d000 */
[----:B------:R-:W-:-:S05]  /*0b10*/  SEL R5, RZ, 0x1, !P0 ;  /* 0x00000001ff057807 */ /* 0x000fca0004000000 */
[----:B------:R0:W-:Y:S01]  /*0b20*/  STG.E.U8 desc[UR36][R2.64], R5 ;  /* 0x0000000502007986 */ /* 0x0001e2000c101124 */
[----:B------:R-:W-:Y:S05]  /*0b30*/  BRA `(.L_x_1106) ;  /* 0x0000000800dc7947 */ /* 0x000fea0003800000 */
.L_x_1130:
        /* <DEDUP_REMOVED lines=8> */
.L_x_1132:
[----:B------:R-:W-:Y:S01]  /*0bc0*/  FMUL.FTZ R0, R0, 1 ;  /* 0x3f80000000007820 */ /* 0x000fe20000410000 */
[----:B------:R-:W-:-:S03]  /*0bd0*/  CS2R R6, SRZ ;  /* 0x0000000000067805 */ /* 0x000fc6000001ff00 */
[----:B------:R-:W0:Y:S02]  /*0be0*/  F2F.F64.F32 R4, R0 ;  /* 0x0000000000047310 */ /* 0x000e240000201800 */
[----:B0-----:R0:W-:Y:S01]  /*0bf0*/  STG.E.128 desc[UR36][R2.64], R4 ;  /* 0x0000000402007986 */ /* 0x0011e2000c101d24 */
[----:B------:R-:W-:Y:S05]  /*0c00*/  BRA `(.L_x_1106) ;  /* 0x0000000800a87947 */ /* 0x000fea0003800000 */
.L_x_1129:
        /* <DEDUP_REMOVED lines=14> */
.L_x_1135:
        /* <DEDUP_REMOVED lines=9> */
.L_x_1136:
[----:B------:R0:W-:Y:S01]  /*0d80*/  STG.E.U8 desc[UR36][R2.64], R5 ;  /* 0x0000000502007986 */ /* 0x0001e2000c101124 */
[----:B------:R-:W-:Y:S05]  /*0d90*/  BRA `(.L_x_1106) ;  /* 0x0000000800447947 */ /* 0x000fea0003800000 */
.L_x_1134:
        /* <DEDUP_REMOVED lines=8> */
.L_x_1137:
[----:B------:R-:W-:-:S04]  /*0e20*/  LOP3.LUT R4, R0, 0x7fc00001, RZ, 0xc0, !PT ;  /* 0x7fc0000100047812 */ /* 0x000fc800078ec0ff */
[----:B------:R-:W-:-:S13]  /*0e30*/  ISETP.GT.U32.AND P0, PT, R4, 0x477fffff, PT ;  /* 0x477fffff0400780c */ /* 0x000fda0003f04070 */
[----:B------:R-:W-:Y:S05]  /*0e40*/  @P0 BRA `(.L_x_1138) ;  /* 0x0000000000180947 */ /* 0x000fea0003800000 */
[----:B------:R-:W-:-:S13]  /*0e50*/  ISETP.GE.U32.AND P0, PT, R4, 0x38800000, PT ;  /* 0x388000000400780c */ /* 0x000fda0003f06070 */
[----:B------:R-:W-:Y:S02]  /*0e60*/  @P0 VIADD R5, R0, 0x80fffff ;  /* 0x080fffff00050836 */ /* 0x000fe40000000000 */
[----:B------:R-:W-:-:S03]  /*0e70*/  @!P0 FADD.FTZ R0, R4, 128 ;  /* 0x4300000004008421 */ /* 0x000fc60000010000 */
[----:B------:R-:W-:Y:S01]  /*0e80*/  @P0 SHF.R.U32.HI R5, RZ, 0x15, R5 ;  /* 0x00000015ff050819 */ /* 0x000fe20000011605 */
[----:B------:R-:W-:Y:S01]  /*0e90*/  @!P0 VIADD R5, R0, 0xbd000000 ;  /* 0xbd00000000058836 */ /* 0x000fe20000000000 */
[----:B------:R-:W-:Y:S06]  /*0ea0*/  BRA `(.L_x_1139) ;  /* 0x00000000000c7947 */ /* 0x000fec0003800000 */
.L_x_1138:
[----:B------:R-:W-:Y:S01]  /*0eb0*/  IMAD.MOV.U32 R5, RZ, RZ, 0x7f ;  /* 0x0000007fff057424 */ /* 0x000fe200078e00ff */
[----:B------:R-:W-:-:S04]  /*0ec0*/  ISETP.GT.U32.AND P0, PT, R4, 0x7f800000, PT ;  /* 0x7f8000000400780c */ /* 0x000fc80003f04070 */
[----:B------:R-:W-:-:S09]  /*0ed0*/  SEL R5, R5, 0x7c, P0 ;  /* 0x0000007c05057807 */ /* 0x000fd20000000000 */
.L_x_1139:
[----:B------:R0:W-:Y:S01]  /*0ee0*/  STG.E.U8 desc[UR36][R2.64], R5 ;  /* 0x0000000502007986 */ /* 0x0001e2000c101124 */
[----:B------:R-:W-:Y:S05]  /*0ef0*/  BRA `(.L_x_1106) ;  /* 0x0000000400ec7947 */ /* 0x000fea0003800000 */
.L_x_1133:
        /* <DEDUP_REMOVED lines=8> */
.L_x_1140:
[----:B------:R-:W-:-:S05]  /*0f80*/  F2FP.BF16.F32.PACK_AB R0, RZ, R0 ;  /* 0x00000000ff00723e */ /* 0x000fca00000010ff */
[----:B------:R0:W-:Y:S01]  /*0f90*/  STG.E.U16 desc[UR36][R2.64], R0 ;  /* 0x0000000002007986 */ /* 0x0001e2000c101524 */
[----:B------:R-:W-:Y:S05]  /*0fa0*/  BRA `(.L_x_1106) ;  /* 0x0000000400c07947 */ /* 0x000fea0003800000 */
.L_x_1128:
        /* <DEDUP_REMOVED lines=16> */
.L_x_1144:
[----:B------:R-:W0:Y:S02]  /*10b0*/  F2I.FTZ.U32.TRUNC.NTZ R5, R0 ;  /* 0x0000000000057305 */ /* 0x000e24000021f000 */
[----:B0-----:R0:W-:Y:S01]  /*10c0*/  STG.E.U16 desc[UR36][R2.64], R5 ;  /* 0x0000000502007986 */ /* 0x0011e2000c101524 */
[----:B------:R-:W-:Y:S05]  /*10d0*/  BRA `(.L_x_1106) ;  /* 0x0000000400747947 */ /* 0x000fea0003800000 */
.L_x_1143:
        /* <DEDUP_REMOVED lines=8> */
.L_x_1145:
        /* <DEDUP_REMOVED lines=13> */
.L_x_1147:
[----:B------:R-:W-:-:S07]  /*1230*/  PRMT R4, R0, 0x7610, R4 ;  /* 0x0000761000047816 */ /* 0x000fce0000000004 */
.L_x_1146:
[----:B------:R0:W-:Y:S01]  /*1240*/  STG.E.U8 desc[UR36][R2.64], R4 ;  /* 0x0000000402007986 */ /* 0x0001e2000c101124 */
[----:B------:R-:W-:Y:S05]  /*1250*/  BRA `(.L_x_1106) ;  /* 0x0000000400147947 */ /* 0x000fea0003800000 */
.L_x_1142:
        /* <DEDUP_REMOVED lines=8> */
.L_x_1148:
        /* <DEDUP_REMOVED lines=13> */
.L_x_1150:
[----:B------:R-:W-:-:S07]  /*13b0*/  PRMT R4, R0, 0x7610, R4 ;  /* 0x0000761000047816 */ /* 0x000fce0000000004 */
.L_x_1149:
[----:B------:R0:W-:Y:S01]  /*13c0*/  STG.E.U8 desc[UR36][R2.64], R4 ;  /* 0x0000000402007986 */ /* 0x0001e2000c101124 */
[----:B------:R-:W-:Y:S05]  /*13d0*/  BRA `(.L_x_1106) ;  /* 0x0000000000b47947 */ /* 0x000fea0003800000 */
.L_x_1141:
[----:B------:R-:W-:-:S13]  /*13e0*/  ISETP.NE.AND P0, PT, R0, 0x1c, PT ;  /* 0x0000001c0000780c */ /* 0x000fda0003f05270 */
[----:B------:R-:W-:Y:S05]  /*13f0*/  @!P0 BRA `(.L_x_1151) ;  /* 0x0000000000848947 */ /* 0x000fea0003800000 */
[----:B------:R-:W-:-:S13]  /*1400*/  ISETP.NE.AND P0, PT, R0, 0x1d, PT ;  /* 0x0000001d0000780c */ /* 0x000fda0003f05270 */
[----:B------:R-:W-:Y:S05]  /*1410*/  @!P0 BRA `(.L_x_1152) ;  /* 0x0000000000508947 */ /* 0x000fea0003800000 */
[----:B------:R-:W-:-:S13]  /*1420*/  ISETP.NE.AND P0, PT, R0, 0x2c, PT ;  /* 0x0000002c0000780c */ /* 0x000fda0003f05270 */
[----:B------:R0:W-:Y:S01]  /*1430*/  @!P0 STG.E.U8 desc[UR36][R2.64], R18 ;  /* 0x0000001202008986 */ /* 0x0001e2000c101124 */
[----:B------:R-:W-:Y:S05]  /*1440*/  @!P0 BRA `(.L_x_1106) ;  /* 0x0000000000988947 */ /* 0x000fea0003800000 */
.L_x_1111:
        /* <DEDUP_REMOVED lines=16> */
.L_x_1153:
[----:B------:R-:W-:Y:S05]  /*1550*/  BRA `(.L_x_1106) ;  /* 0x0000000000547947 */ /* 0x000fea0003800000 */
.L_x_1152:
        /* <DEDUP_REMOVED lines=8> */
.L_x_1154:
[----:B------:R-:W0:Y:S02]  /*15e0*/  F2I.U64.TRUNC R4, R4 ;  /* 0x0000000400047311 */ /* 0x000e24000020d800 */
[----:B0-----:R0:W-:Y:S01]  /*15f0*/  STG.E.64 desc[UR36][R2.64], R4 ;  /* 0x0000000402007986 */ /* 0x0011e2000c101b24 */
[----:B------:R-:W-:Y:S05]  /*1600*/  BRA `(.L_x_1106) ;  /* 0x0000000000287947 */ /* 0x000fea0003800000 */
.L_x_1151:
        /* <DEDUP_REMOVED lines=8> */
.L_x_1155:
[----:B------:R-:W0:Y:S02]  /*1690*/  F2I.FTZ.U32.TRUNC.NTZ R5, R0 ;  /* 0x0000000000057305 */ /* 0x000e24000021f000 */
[----:B0-----:R0:W-:Y:S02]  /*16a0*/  STG.E desc[UR36][R2.64], R5 ;  /* 0x0000000502007986 */ /* 0x0011e4000c101924 */
.L_x_1106:
[----:B------:R-:W-:Y:S05]  /*16b0*/  BSYNC B6 ;  /* 0x0000000000067941 */ /* 0x000fea0003800000 */
.L_x_1105:
        /* <DEDUP_REMOVED lines=29> */
.L_x_1163:
[----:B------:R-:W0:Y:S02]  /*1890*/  F2I.FTZ.TRUNC.NTZ R5, R0 ;  /* 0x0000000000057305 */ /* 0x000e24000021f100 */
[----:B0-----:R0:W-:Y:S01]  /*18a0*/  STG.E.U8 desc[UR36][R2.64], R5 ;  /* 0x0000000502007986 */ /* 0x0011e2000c101124 */
[----:B------:R-:W-:Y:S05]  /*18b0*/  BRA `(.L_x_1164) ;  /* 0x0000001400107947 */ /* 0x000fea0003800000 */
.L_x_1161:
        /* <DEDUP_REMOVED lines=8> */
.L_x_1165:
[----:B------:R-:W0:Y:S02]  /*1940*/  F2I.S64.TRUNC R4, R4 ;  /* 0x0000000400047311 */ /* 0x000e24000020d900 */
[----:B0-----:R-:W-:-:S05]  /*1950*/  IMAD.MOV.U32 R7, RZ, RZ, R4 ;  /* 0x000000ffff077224 */ /* 0x001fca00078e0004 */
[----:B------:R0:W-:Y:S01]  /*1960*/  STG.E.U8 desc[UR36][R2.64], R7 ;  /* 0x0000000702007986 */ /* 0x0001e2000c101124 */
[----:B------:R-:W-:Y:S05]  /*1970*/  BRA `(.L_x_1164) ;  /* 0x0000001000e07947 */ /* 0x000fea0003800000 */
.L_x_1160:
        /* <DEDUP_REMOVED lines=14> */
.L_x_1168:
[----:B------:R-:W0:Y:S02]  /*1a60*/  F2I.S64.TRUNC R4, R4 ;  /* 0x0000000400047311 */ /* 0x000e24000020d900 */
[----:B0-----:R0:W-:Y:S01]  /*1a70*/  STG.E.64 desc[UR36][R2.64], R4 ;  /* 0x0000000402007986 */ /* 0x0011e2000c101b24 */
[----:B------:R-:W-:Y:S05]  /*1a80*/  BRA `(.L_x_1164) ;  /* 0x00000010009c7947 */ /* 0x000fea0003800000 */
.L_x_1167:
        /* <DEDUP_REMOVED lines=8> */
.L_x_1169:
[----:B------:R-:W0:Y:S02]  /*1b10*/  F2I.FTZ.TRUNC.NTZ R5, R0 ;  /* 0x0000000000057305 */ /* 0x000e24000021f100 */
[----:B0-----:R0:W-:Y:S01]  /*1b20*/  STG.E desc[UR36][R2.64], R5 ;  /* 0x0000000502007986 */ /* 0x0011e2000c101924 */
[----:B------:R-:W-:Y:S05]  /*1b30*/  BRA `(.L_x_1164) ;  /* 0x0000001000707947 */ /* 0x000fea0003800000 */
.L_x_1166:
        /* <DEDUP_REMOVED lines=8> */
.L_x_1170:
[----:B------:R-:W0:Y:S02]  /*1bc0*/  F2I.FTZ.TRUNC.NTZ R5, R0 ;  /* 0x0000000000057305 */ /* 0x000e24000021f100 */
[----:B0-----:R0:W-:Y:S01]  /*1bd0*/  STG.E.U16 desc[UR36][R2.64], R5 ;  /* 0x0000000502007986 */ /* 0x0011e2000c101524 */
[----:B------:R-:W-:Y:S05]  /*1be0*/  BRA `(.L_x_1164) ;  /* 0x0000001000447947 */ /* 0x000fea0003800000 */
.L_x_1159:
        /* <DEDUP_REMOVED lines=14> */
.L_x_1173:
[----:B------:R0:W-:Y:S01]  /*1cd0*/  STG.E desc[UR36][R2.64], R5 ;  /* 0x0000000502007986 */ /* 0x0001e2000c101924 */
[----:B------:R-:W-:Y:S05]  /*1ce0*/  BRA `(.L_x_1164) ;  /* 0x0000001000047947 */ /* 0x000fea0003800000 */
.L_x_1172:
        /* <DEDUP_REMOVED lines=8> */
.L_x_1174:
[----:B------:R-:W-:-:S05]  /*1d70*/  F2FP.F16.F32.PACK_AB R0, RZ, R0 ;  /* 0x00000000ff00723e */ /* 0x000fca00000000ff */
[----:B------:R0:W-:Y:S01]  /*1d80*/  STG.E.U16 desc[UR36][R2.64], R0 ;  /* 0x0000000002007986 */ /* 0x0001e2000c101524 */
[----:B------:R-:W-:Y:S05]  /*1d90*/  BRA `(.L_x_1164) ;  /* 0x0000000c00d87947 */ /* 0x000fea0003800000 */
.L_x_1171:
        /* <DEDUP_REMOVED lines=15> */
.L_x_1177:
[----:B------:R0:W-:Y:S01]  /*1e90*/  STG.E.64 desc[UR36][R2.64], R4 ;  /* 0x0000000402007986 */ /* 0x0001e2000c101b24 */
[----:B------:R-:W-:Y:S05]  /*1ea0*/  BRA `(.L_x_1164) ;  /* 0x0000000c00947947 */ /* 0x000fea0003800000 */
.L_x_1176:
        /* <DEDUP_REMOVED lines=8> */
.L_x_1178:
[----:B------:R-:W-:-:S04]  /*1f30*/  F2FP.F16.F32.PACK_AB R0, RZ, R0 ;  /* 0x00000000ff00723e */ /* 0x000fc800000000ff */
[----:B------:R-:W-:-:S05]  /*1f40*/  PRMT R0, R0, 0x5410, RZ ;  /* 0x0000541000007816 */ /* 0x000fca00000000ff */
[----:B------:R0:W-:Y:S01]  /*1f50*/  STG.E desc[UR36][R2.64], R0 ;  /* 0x0000000002007986 */ /* 0x0001e2000c101924 */
[----:B------:R-:W-:Y:S05]  /*1f60*/  BRA `(.L_x_1164) ;  /* 0x0000000c00647947 */ /* 0x000fea0003800000 */
.L_x_1175:
        /* <DEDUP_REMOVED lines=8> */
.L_x_1179:
[----:B------:R-:W-:-:S04]  /*1ff0*/  FMUL.FTZ R0, R0, 1 ;  /* 0x3f80000000007820 */ /* 0x000fc80000410000 */
[----:B------:R-:W0:Y:S02]  /*2000*/  F2F.F64.F32 R4, R0 ;  /* 0x0000000000047310 */ /* 0x000e240000201800 */
[----:B0-----:R0:W-:Y:S01]  /*2010*/  STG.E.64 desc[UR36][R2.64], R4 ;  /* 0x0000000402007986 */ /* 0x0011e2000c101b24 */
[----:B------:R-:W-:Y:S05]  /*2020*/  BRA `(.L_x_1164) ;  /* 0x0000000c00347947 */ /* 0x000fea0003800000 */
.L_x_1158:
        /* <DEDUP_REMOVED lines=16> */
.L_x_1183:
[----:B------:R-:W-:-:S04]  /*2130*/  FSETP.NEU.FTZ.AND P0, PT, R0, RZ, PT ;  /* 0x000000ff0000720b */ /* 0x000fc80003f1d000 */
[----:B------:R-:W-:-:S05]  /*2140*/  SEL R5, RZ, 0x1, !P0 ;  /* 0x00000001ff057807 */ /* 0x000fca0004000000 */
[----:B------:R0:W-:Y:S01]  /*2150*/  STG.E.U8 desc[UR36][R2.64], R5 ;  /* 0x0000000502007986 */ /* 0x0001e2000c101124 */
[----:B------:R-:W-:Y:S05]  /*2160*/  BRA `(.L_x_1164) ;  /* 0x0000000800e47947 */ /* 0x000fea0003800000 */
.L_x_1182:
        /* <DEDUP_REMOVED lines=8> */
.L_x_1184:
[----:B------:R-:W-:Y:S01]  /*21f0*/  FMUL.FTZ R0, R0, 1 ;  /* 0x3f80000000007820 */ /* 0x000fe20000410000 */
[----:B------:R-:W-:-:S03]  /*2200*/  CS2R R6, SRZ ;  /* 0x0000000000067805 */ /* 0x000fc6000001ff00 */
[----:B------:R-:W0:Y:S02]  /*2210*/  F2F.F64.F32 R4, R0 ;  /* 0x0000000000047310 */ /* 0x000e240000201800 */
[----:B0-----:R0:W-:Y:S01]  /*2220*/  STG.E.128 desc[UR36][R2.64], R4 ;  /* 0x0000000402007986 */ /* 0x0011e2000c101d24 */
[----:B------:R-:W-:Y:S05]  /*2230*/  BRA `(.L_x_1164) ;  /* 0x0000000800b07947 */ /* 0x000fea0003800000 */
.L_x_1181:
        /* <DEDUP_REMOVED lines=14> */
.L_x_1187:
        /* <DEDUP_REMOVED lines=9> */
.L_x_1188:
[----:B------:R0:W-:Y:S01]  /*23b0*/  STG.E.U8 desc[UR36][R2.64], R5 ;  /* 0x0000000502007986 */ /* 0x0001e2000c101124 */
[----:B------:R-:W-:Y:S05]  /*23c0*/  BRA `(.L_x_1164) ;  /* 0x00000008004c7947 */ /* 0x000fea0003800000 */
.L_x_1186:
        /* <DEDUP_REMOVED lines=8> */
.L_x_1189:
        /* <DEDUP_REMOVED lines=11> */
.L_x_1190:
[----:B------:R-:W-:Y:S01]  /*2500*/  ISETP.GT.U32.AND P0, PT, R5, 0x7f800000, PT ;  /* 0x7f8000000500780c */ /* 0x000fe20003f04070 */
[----:B------:R-:W-:-:S05]  /*2510*/  IMAD.MOV.U32 R5, RZ, RZ, 0x7f ;  /* 0x0000007fff057424 */ /* 0x000fca00078e00ff */
[----:B------:R-:W-:-:S05]  /*2520*/  SEL R5, R5, 0x7c, P0 ;  /* 0x0000007c05057807 */ /* 0x000fca0000000000 */
[----:B------:R0:W-:Y:S01]  /*2530*/  STG.E.U8 desc[UR36][R2.64], R5 ;  /* 0x0000000502007986 */ /* 0x0001e2000c101124 */
[----:B------:R-:W-:Y:S05]  /*2540*/  BRA `(.L_x_1164) ;  /* 0x0000000400ec7947 */ /* 0x000fea0003800000 */
.L_x_1185:
        /* <DEDUP_REMOVED lines=8> */
.L_x_1191:
[----:B------:R-:W-:-:S05]  /*25d0*/  F2FP.BF16.F32.PACK_AB R0, RZ, R0 ;  /* 0x00000000ff00723e */ /* 0x000fca00000010ff */
[----:B------:R0:W-:Y:S01]  /*25e0*/  STG.E.U16 desc[UR36][R2.64], R0 ;  /* 0x0000000002007986 */ /* 0x0001e2000c101524 */
[----:B------:R-:W-:Y:S05]  /*25f0*/  BRA `(.L_x_1164) ;  /* 0x0000000400c07947 */ /* 0x000fea0003800000 */
.L_x_1180:
        /* <DEDUP_REMOVED lines=16> */
.L_x_1195:
[----:B------:R-:W0:Y:S02]  /*2700*/  F2I.FTZ.U32.TRUNC.NTZ R5, R0 ;  /* 0x0000000000057305 */ /* 0x000e24000021f000 */
[----:B0-----:R2:W-:Y:S01]  /*2710*/  STG.E.U16 desc[UR36][R2.64], R5 ;  /* 0x0000000502007986 */ /* 0x0015e2000c101524 */
[----:B------:R-:W-:Y:S05]  /*2720*/  BRA `(.L_x_1164) ;  /* 0x0000000400747947 */ /* 0x000fea0003800000 */
.L_x_1194:
        /* <DEDUP_REMOVED lines=8> */
.L_x_1196:
        /* <DEDUP_REMOVED lines=13> */
.L_x_1198:
[----:B------:R-:W-:-:S07]  /*2880*/  PRMT R4, R0, 0x7610, R4 ;  /* 0x0000761000047816 */ /* 0x000fce0000000004 */
.L_x_1197:
[----:B------:R1:W-:Y:S01]  /*2890*/  STG.E.U8 desc[UR36][R2.64], R4 ;  /* 0x0000000402007986 */ /* 0x0003e2000c101124 */
[----:B------:R-:W-:Y:S05]  /*28a0*/  BRA `(.L_x_1164) ;  /* 0x0000000400147947 */ /* 0x000fea0003800000 */
.L_x_1193:
        /* <DEDUP_REMOVED lines=8> */
.L_x_1199:
        /* <DEDUP_REMOVED lines=13> */
.L_x_1201:
[----:B------:R-:W-:-:S07]  /*2a00*/  PRMT R4, R0, 0x7610, R4 ;  /* 0x0000761000047816 */ /* 0x000fce0000000004 */
.L_x_1200:
[----:B------:R0:W-:Y:S01]  /*2a10*/  STG.E.U8 desc[UR36][R2.64], R4 ;  /* 0x0000000402007986 */ /* 0x0001e2000c101124 */
[----:B------:R-:W-:Y:S05]  /*2a20*/  BRA `(.L_x_1164) ;  /* 0x0000000000b47947 */ /* 0x000fea0003800000 */
.L_x_1192:
[----:B------:R-:W-:-:S13]  /*2a30*/  ISETP.NE.AND P0, PT, R0, 0x1c, PT ;  /* 0x0000001c0000780c */ /* 0x000fda0003f05270 */
[----:B------:R-:W-:Y:S05]  /*2a40*/  @!P0 BRA `(.L_x_1202) ;  /* 0x0000000000848947 */ /* 0x000fea0003800000 */
[----:B------:R-:W-:-:S13]  /*2a50*/  ISETP.NE.AND P0, PT, R0, 0x1d, PT ;  /* 0x0000001d0000780c */ /* 0x000fda0003f05270 */
[----:B------:R-:W-:Y:S05]  /*2a60*/  @!P0 BRA `(.L_x_1203) ;  /* 0x0000000000508947 */ /* 0x000fea0003800000 */
[----:B------:R-:W-:-:S13]  /*2a70*/  ISETP.NE.AND P0, PT, R0, 0x2c, PT ;  /* 0x0000002c0000780c */ /* 0x000fda0003f05270 */
[----:B------:R3:W-:Y:S01]  /*2a80*/  @!P0 STG.E.U8 desc[UR36][R2.64], R18 ;  /* 0x0000001202008986 */ /* 0x0007e2000c101124 */
[----:B------:R-:W-:Y:S05]  /*2a90*/  @!P0 BRA `(.L_x_1164) ;  /* 0x0000000000988947 */ /* 0x000fea0003800000 */
.L_x_1162:
[----:B---3--:R-:W-:Y:S01]  /*2aa0*/  MOV R2, 0x0 ;  /* 0x0000000000027802 */ /* 0x008fe20000000f00 */
        /* <DEDUP_REMOVED lines=15> */
.L_x_1204:
[----:B------:R-:W-:Y:S05]  /*2ba0*/  BRA `(.L_x_1164) ;  /* 0x0000000000547947 */ /* 0x000fea0003800000 */
.L_x_1203:
        /* <DEDUP_REMOVED lines=8> */
.L_x_1205:
[----:B------:R-:W0:Y:S02]  /*2c30*/  F2I.U64.TRUNC R4, R4 ;  /* 0x0000000400047311 */ /* 0x000e24000020d800 */
[----:B0-----:R4:W-:Y:S01]  /*2c40*/  STG.E.64 desc[UR36][R2.64], R4 ;  /* 0x0000000402007986 */ /* 0x0019e2000c101b24 */
[----:B------:R-:W-:Y:S05]  /*2c50*/  BRA `(.L_x_1164) ;  /* 0x0000000000287947 */ /* 0x000fea0003800000 */
.L_x_1202:
        /* <DEDUP_REMOVED lines=8> */
.L_x_1206:
[----:B------:R-:W0:Y:S02]  /*2ce0*/  F2I.FTZ.U32.TRUNC.NTZ R5, R0 ;  /* 0x0000000000057305 */ /* 0x000e24000021f000 */
[----:B0-----:R5:W-:Y:S02]  /*2cf0*/  STG.E desc[UR36][R2.64], R5 ;  /* 0x0000000502007986 */ /* 0x001be4000c101924 */
.L_x_1164:
        /* <DEDUP_REMOVED lines=29> */
.L_x_1212:
[----:B------:R-:W0:Y:S02]  /*2ed0*/  F2I.FTZ.TRUNC.NTZ R5, R0 ;  /* 0x0000000000057305 */ /* 0x000e24000021f100 */
[----:B0-----:R0:W-:Y:S01]  /*2ee0*/  STG.E.U8 desc[UR36][R2.64], R5 ;  /* 0x0000000502007986 */ /* 0x0011e2000c101124 */
[----:B------:R-:W-:Y:S05]  /*2ef0*/  BRA `(.L_x_1213) ;  /* 0x0000001400107947 */ /* 0x000fea0003800000 */
.L_x_1210:
        /* <DEDUP_REMOVED lines=8> */
.L_x_1214:
[----:B------:R-:W0:Y:S02]  /*2f80*/  F2I.S64.TRUNC R4, R4 ;  /* 0x0000000400047311 */ /* 0x000e24000020d900 */
[----:B0-----:R-:W-:-:S05]  /*2f90*/  IMAD.MOV.U32 R7, RZ, RZ, R4 ;  /* 0x000000ffff077224 */ /* 0x001fca00078e0004 */
[----:B------:R0:W-:Y:S01]  /*2fa0*/  STG.E.U8 desc[UR36][R2.64], R7 ;  /* 0x0000000702007986 */ /* 0x0001e2000c101124 */
[----:B------:R-:W-:Y:S05]  /*2fb0*/  BRA `(.L_x_1213) ;  /* 0x0000001000e07947 */ /* 0x000fea0003800000 */
.L_x_1209:
        /* <DEDUP_REMOVED lines=14> */
.L_x_1217:
[----:B------:R-:W0:Y:S02]  /*30a0*/  F2I.S64.TRUNC R4, R4 ;  /* 0x0000000400047311 */ /* 0x000e24000020d900 */
[----:B0-----:R0:W-:Y:S01]  /*30b0*/  STG.E.64 desc[UR36][R2.64], R4 ;  /* 0x0000000402007986 */ /* 0x0011e2000c101b24 */
[----:B------:R-:W-:Y:S05]  /*30c0*/  BRA `(.L_x_1213) ;  /* 0x00000010009c7947 */ /* 0x000fea0003800000 */
.L_x_1216:
        /* <DEDUP_REMOVED lines=8> */
.L_x_1218:
[----:B------:R-:W0:Y:S02]  /*3150*/  F2I.FTZ.TRUNC.NTZ R5, R0 ;  /* 0x0000000000057305 */ /* 0x000e24000021f100 */
[----:B0-----:R0:W-:Y:S01]  /*3160*/  STG.E desc[UR36][R2.64], R5 ;  /* 0x0000000502007986 */ /* 0x0011e2000c101924 */
[----:B------:R-:W-:Y:S05]  /*3170*/  BRA `(.L_x_1213) ;  /* 0x0000001000707947 */ /* 0x000fea0003800000 */
.L_x_1215:
        /* <DEDUP_REMOVED lines=8> */
.L_x_1219:
[----:B------:R-:W0:Y:S02]  /*3200*/  F2I.FTZ.TRUNC.NTZ R5, R0 ;  /* 0x0000000000057305 */ /* 0x000e24000021f100 */
[----:B0-----:R0:W-:Y:S01]  /*3210*/  STG.E.U16 desc[UR36][R2.64], R5 ;  /* 0x0000000502007986 */ /* 0x0011e2000c101524 */
[----:B------:R-:W-:Y:S05]  /*3220*/  BRA `(.L_x_1213) ;  /* 0x0000001000447947 */ /* 0x000fea0003800000 */
.L_x_1208:
        /* <DEDUP_REMOVED lines=14> */
.L_x_1222:
[----:B------:R0:W-:Y:S01]  /*3310*/  STG.E desc[UR36][R2.64], R5 ;  /* 0x0000000502007986 */ /* 0x0001e2000c101924 */
[----:B------:R-:W-:Y:S05]  /*3320*/  BRA `(.L_x_1213) ;  /* 0x0000001000047947 */ /* 0x000fea0003800000 */
.L_x_1221:
        /* <DEDUP_REMOVED lines=8> */
.L_x_1223:
[----:B------:R-:W-:-:S05]  /*33b0*/  F2FP.F16.F32.PACK_AB R0, RZ, R0 ;  /* 0x00000000ff00723e */ /* 0x000fca00000000ff */
[----:B------:R0:W-:Y:S01]  /*33c0*/  STG.E.U16 desc[UR36][R2.64], R0 ;  /* 0x0000000002007986 */ /* 0x0001e2000c101524 */
[----:B------:R-:W-:Y:S05]  /*33d0*/  BRA `(.L_x_1213) ;  /* 0x0000000c00d87947 */ /* 0x000fea0003800000 */
.L_x_1220:
        /* <DEDUP_REMOVED lines=15> */
.L_x_1226:
[----:B------:R0:W-:Y:S01]  /*34d0*/  STG.E.64 desc[UR36][R2.64], R4 ;  /* 0x0000000402007986 */ /* 0x0001e2000c101b24 */
[----:B------:R-:W-:Y:S05]  /*34e0*/  BRA `(.L_x_1213) ;  /* 0x0000000c00947947 */ /* 0x000fea0003800000 */
.L_x_1225:
        /* <DEDUP_REMOVED lines=8> */
.L_x_1227:
[----:B------:R-:W-:-:S04]  /*3570*/  F2FP.F16.F32.PACK_AB R0, RZ, R0 ;  /* 0x00000000ff00723e */ /* 0x000fc800000000ff */
[----:B------:R-:W-:-:S05]  /*3580*/  PRMT R0, R0, 0x5410, RZ ;  /* 0x0000541000007816 */ /* 0x000fca00000000ff */
[----:B------:R0:W-:Y:S01]  /*3590*/  STG.E desc[UR36][R2.64], R0 ;  /* 0x0000000002007986 */ /* 0x0001e2000c101924 */
[----:B------:R-:W-:Y:S05]  /*35a0*/  BRA `(.L_x_1213) ;  /* 0x0000000c00647947 */ /* 0x000fea0003800000 */
.L_x_1224:
        /* <DEDUP_REMOVED lines=8> */
.L_x_1228:
[----:B------:R-:W-:-:S04]  /*3630*/  FMUL.FTZ R0, R0, 1 ;  /* 0x3f80000000007820 */ /* 0x000fc80000410000 */
[----:B------:R-:W0:Y:S02]  /*3640*/  F2F.F64.F32 R4, R0 ;  /* 0x0000000000047310 */ /* 0x000e240000201800 */
[----:B0-----:R0:W-:Y:S01]  /*3650*/  STG.E.64 desc[UR36][R2.64], R4 ;  /* 0x0000000402007986 */ /* 0x0011e2000c101b24 */
[----:B------:R-:W-:Y:S05]  /*3660*/  BRA `(.L_x_1213) ;  /* 0x0000000c00347947 */ /* 0x000fea0003800000 */
.L_x_1207:
        /* <DEDUP_REMOVED lines=16> */
.L_x_1232:
[----:B------:R-:W-:-:S04]  /*3770*/  FSETP.NEU.FTZ.AND P0, PT, R0, RZ, PT ;  /* 0x000000ff0000720b */ /* 0x000fc80003f1d000 */
[----:B------:R-:W-:-:S05]  /*3780*/  SEL R5, RZ, 0x1, !P0 ;  /* 0x00000001ff057807 */ /* 0x000fca0004000000 */
[----:B------:R4:W-:Y:S01]  /*3790*/  STG.E.U8 desc[UR36][R2.64], R5 ;  /* 0x0000000502007986 */ /* 0x0009e2000c101124 */
[----:B------:R-:W-:Y:S05]  /*37a0*/  BRA `(.L_x_1213) ;  /* 0x0000000800e47947 */ /* 0x000fea0003800000 */
.L_x_1231:
        /* <DEDUP_REMOVED lines=8> */
.L_x_1233:
[----:B------:R-:W-:Y:S01]  /*3830*/  FMUL.FTZ R0, R0, 1 ;  /* 0x3f80000000007820 */ /* 0x000fe20000410000 */
[----:B------:R-:W-:-:S03]  /*3840*/  CS2R R6, SRZ ;  /* 0x0000000000067805 */ /* 0x000fc6000001ff00 */
[----:B------:R-:W0:Y:S02]  /*3850*/  F2F.F64.F32 R4, R0 ;  /* 0x0000000000047310 */ /* 0x000e240000201800 */
[----:B0-----:R5:W-:Y:S01]  /*3860*/  STG.E.128 desc[UR36][R2.64], R4 ;  /* 0x0000000402007986 */ /* 0x001be2000c101d24 */
[----:B------:R-:W-:Y:S05]  /*3870*/  BRA `(.L_x_1213) ;  /* 0x0000000800b07947 */ /* 0x000fea0003800000 */
.L_x_1230:
        /* <DEDUP_REMOVED lines=14> */
.L_x_1236:
        /* <DEDUP_REMOVED lines=9> */
.L_x_1237:
[----:B------:R0:W-:Y:S01]  /*39f0*/  STG.E.U8 desc[UR36][R2.64], R5 ;  /* 0x0000000502007986 */ /* 0x0001e2000c101124 */
[----:B------:R-:W-:Y:S05]  /*3a00*/  BRA `(.L_x_1213) ;  /* 0x00000008004c7947 */ /* 0x000fea0003800000 */
.L_x_1235:
        /* <DEDUP_REMOVED lines=8> */
.L_x_1238:
        /* <DEDUP_REMOVED lines=11> */
.L_x_1239:
[----:B------:R-:W-:Y:S01]  /*3b40*/  ISETP.GT.U32.AND P0, PT, R5, 0x7f800000, PT ;  /* 0x7f8000000500780c */ /* 0x000fe20003f04070 */
[----:B------:R-:W-:-:S05]  /*3b50*/  IMAD.MOV.U32 R5, RZ, RZ, 0x7f ;  /* 0x0000007fff057424 */ /* 0x000fca00078e00ff */
[----:B------:R-:W-:-:S05]  /*3b60*/  SEL R5, R5, 0x7c, P0 ;  /* 0x0000007c05057807 */ /* 0x000fca0000000000 */
[----:B------:R1:W-:Y:S01]  /*3b70*/  STG.E.U8 desc[UR36][R2.64], R5 ;  /* 0x0000000502007986 */ /* 0x0003e2000c101124 */
[----:B------:R-:W-:Y:S05]  /*3b80*/  BRA `(.L_x_1213) ;  /* 0x0000000400ec7947 */ /* 0x000fea0003800000 */
.L_x_1234:
        /* <DEDUP_REMOVED lines=8> */
.L_x_1240:
[----:B------:R-:W-:-:S05]  /*3c10*/  F2FP.BF16.F32.PACK_AB R0, RZ, R0 ;  /* 0x00000000ff00723e */ /* 0x000fca00000010ff */
[----:B------:R3:W-:Y:S01]  /*3c20*/  STG.E.U16 desc[UR36][R2.64], R0 ;  /* 0x0000000002007986 */ /* 0x0007e2000c101524 */
[----:B------:R-:W-:Y:S05]  /*3c30*/  BRA `(.L_x_1213) ;  /* 0x0000000400c07947 */ /* 0x000fea0003800000 */
.L_x_1229:
        /* <DEDUP_REMOVED lines=16> */
.L_x_1244:
[----:B------:R-:W0:Y:S02]  /*3d40*/  F2I.FTZ.U32.TRUNC.NTZ R5, R0 ;  /* 0x0000000000057305 */ /* 0x000e24000021f000 */
[----:B0-----:R0:W-:Y:S01]  /*3d50*/  STG.E.U16 desc[UR36][R2.64], R5 ;  /* 0x0000000502007986 */ /* 0x0011e2000c101524 */
[----:B------:R-:W-:Y:S05]  /*3d60*/  BRA `(.L_x_1213) ;  /* 0x0000000400747947 */ /* 0x000fea0003800000 */
.L_x_1243:
        /* <DEDUP_REMOVED lines=8> */
.L_x_1245:
        /* <DEDUP_REMOVED lines=13> */
.L_x_1247:
[----:B------:R-:W-:-:S07]  /*3ec0*/  PRMT R4, R0, 0x7610, R4 ;  /* 0x0000761000047816 */ /* 0x000fce0000000004 */
.L_x_1246:
[----:B------:R0:W-:Y:S01]  /*3ed0*/  STG.E.U8 desc[UR36][R2.64], R4 ;  /* 0x0000000402007986 */ /* 0x0001e2000c101124 */
[----:B------:R-:W-:Y:S05]  /*3ee0*/  BRA `(.L_x_1213) ;  /* 0x0000000400147947 */ /* 0x000fea0003800000 */
.L_x_1242:
        /* <DEDUP_REMOVED lines=8> */
.L_x_1248:
        /* <DEDUP_REMOVED lines=13> */
.L_x_1250:
[----:B------:R-:W-:-:S07]  /*4040*/  PRMT R4, R0, 0x7610, R4 ;  /* 0x0000761000047816 */ /* 0x000fce0000000004 */
.L_x_1249:
[----:B------:R0:W-:Y:S01]  /*4050*/  STG.E.U8 desc[UR36][R2.64], R4 ;  /* 0x0000000402007986 */ /* 0x0001e2000c101124 */
[----:B------:R-:W-:Y:S05]  /*4060*/  BRA `(.L_x_1213) ;  /* 0x0000000000b47947 */ /* 0x000fea0003800000 */
.L_x_1241:
[----:B------:R-:W-:-:S13]  /*4070*/  ISETP.NE.AND P0, PT, R0, 0x1c, PT ;  /* 0x0000001c0000780c */ /* 0x000fda0003f05270 */
[----:B------:R-:W-:Y:S05]  /*4080*/  @!P0 BRA `(.L_x_1251) ;  /* 0x0000000000848947 */ /* 0x000fea0003800000 */
[----:B------:R-:W-:-:S13]  /*4090*/  ISETP.NE.AND P0, PT, R0, 0x1d, PT ;  /* 0x0000001d0000780c */ /* 0x000fda0003f05270 */
[----:B------:R-:W-:Y:S05]  /*40a0*/  @!P0 BRA `(.L_x_1252) ;  /* 0x0000000000508947 */ /* 0x000fea0003800000 */
[----:B------:R-:W-:-:S13]  /*40b0*/  ISETP.NE.AND P0, PT, R0, 0x2c, PT ;  /* 0x0000002c0000780c */ /* 0x000fda0003f05270 */
[----:B------:R0:W-:Y:S01]  /*40c0*/  @!P0 STG.E.U8 desc[UR36][R2.64], R18 ;  /* 0x0000001202008986 */ /* 0x0001e2000c101124 */
[----:B------:R-:W-:Y:S05]  /*40d0*/  @!P0 BRA `(.L_x_1213) ;  /* 0x0000000000988947 */ /* 0x000fea0003800000 */
.L_x_1211:
        /* <DEDUP_REMOVED lines=16> */
.L_x_1253:
[----:B------:R-:W-:Y:S05]  /*41e0*/  BRA `(.L_x_1213) ;  /* 0x0000000000547947 */ /* 0x000fea0003800000 */
.L_x_1252:
        /* <DEDUP_REMOVED lines=8> */
.L_x_1254:
[----:B------:R-:W0:Y:S02]  /*4270*/  F2I.U64.TRUNC R4, R4 ;  /* 0x0000000400047311 */ /* 0x000e24000020d800 */
[----:B0-----:R0:W-:Y:S01]  /*4280*/  STG.E.64 desc[UR36][R2.64], R4 ;  /* 0x0000000402007986 */ /* 0x0011e2000c101b24 */
[----:B------:R-:W-:Y:S05]  /*4290*/  BRA `(.L_x_1213) ;  /* 0x0000000000287947 */ /* 0x000fea0003800000 */
.L_x_1251:
        /* <DEDUP_REMOVED lines=8> */
.L_x_1255:
[----:B------:R-:W0:Y:S02]  /*4320*/  F2I.FTZ.U32.TRUNC.NTZ R5, R0 ;  /* 0x0000000000057305 */ /* 0x000e24000021f000 */
[----:B0-----:R0:W-:Y:S02]  /*4330*/  STG.E desc[UR36][R2.64], R5 ;  /* 0x0000000502007986 */ /* 0x0011e4000c101924 */
.L_x_1213:
[----:B------:R-:W-:-:S07]  /*4340*/  VIADD R22, R22, 0x80 ;  /* 0x0000008016167836 */ /* 0x000fce0000000000 */
.L_x_1157:
[----:B------:R-:W-:Y:S05]  /*4350*/  BSYNC B6 ;  /* 0x0000000000067941 */ /* 0x000fea0003800000 */
.L_x_1156:
        /* <DEDUP_REMOVED lines=27> */
.L_x_1261:
[----:B------:R-:W0:Y:S02]  /*4510*/  F2I.FTZ.TRUNC.NTZ R5, R0 ;  /* 0x0000000000057305 */ /* 0x000e24000021f100 */
[----:B0-----:R-:W-:Y:S01]  /*4520*/  STG.E.U8 desc[UR36][R2.64], R5 ;  /* 0x0000000502007986 */ /* 0x001fe2000c101124 */
[----:B------:R-:W-:Y:S05]  /*4530*/  EXIT ;  /* 0x000000000000794d */ /* 0x000fea0003800000 */
.L_x_1259:
        /* <DEDUP_REMOVED lines=8> */
.L_x_1262:
[----:B------:R-:W0:Y:S02]  /*45c0*/  F2I.S64.TRUNC R4, R4 ;  /* 0x0000000400047311 */ /* 0x000e24000020d900 */
[----:B0-----:R-:W-:-:S05]  /*45d0*/  IMAD.MOV.U32 R7, RZ, RZ, R4 ;  /* 0x000000ffff077224 */ /* 0x001fca00078e0004 */
[----:B------:R-:W-:Y:S01]  /*45e0*/  STG.E.U8 desc[UR36][R2.64], R7 ;  /* 0x0000000702007986 */ /* 0x000fe2000c101124 */
[----:B------:R-:W-:Y:S05]  /*45f0*/  EXIT ;  /* 0x000000000000794d */ /* 0x000fea0003800000 */
.L_x_1258:
        /* <DEDUP_REMOVED lines=14> */
.L_x_1265:
[----:B------:R-:W0:Y:S02]  /*46e0*/  F2I.S64.TRUNC R4, R4 ;  /* 0x0000000400047311 */ /* 0x000e24000020d900 */
[----:B0-----:R-:W-:Y:S01]  /*46f0*/  STG.E.64 desc[UR36][R2.64], R4 ;  /* 0x0000000402007986 */ /* 0x001fe2000c101b24 */
[----:B------:R-:W-:Y:S05]  /*4700*/  EXIT ;  /* 0x000000000000794d */ /* 0x000fea0003800000 */
.L_x_1264:
        /* <DEDUP_REMOVED lines=8> */
.L_x_1266:
[----:B------:R-:W0:Y:S02]  /*4790*/  F2I.FTZ.TRUNC.NTZ R5, R0 ;  /* 0x0000000000057305 */ /* 0x000e24000021f100 */
[----:B0-----:R-:W-:Y:S01]  /*47a0*/  STG.E desc[UR36][R2.64], R5 ;  /* 0x0000000502007986 */ /* 0x001fe2000c101924 */
[----:B------:R-:W-:Y:S05]  /*47b0*/  EXIT ;  /* 0x000000000000794d */ /* 0x000fea0003800000 */
.L_x_1263:
        /* <DEDUP_REMOVED lines=8> */
.L_x_1267:
[----:B------:R-:W0:Y:S02]  /*4840*/  F2I.FTZ.TRUNC.NTZ R5, R0 ;  /* 0x0000000000057305 */ /* 0x000e24000021f100 */
[----:B0-----:R-:W-:Y:S01]  /*4850*/  STG.E.U16 desc[UR36][R2.64], R5 ;  /* 0x0000000502007986 */ /* 0x001fe2000c101524 */
[----:B------:R-:W-:Y:S05]  /*4860*/  EXIT ;  /* 0x000000000000794d */ /* 0x000fea0003800000 */
.L_x_1257:
        /* <DEDUP_REMOVED lines=14> */
.L_x_1270:
[----:B------:R-:W-:Y:S01]  /*4950*/  STG.E desc[UR36][R2.64], R5 ;  /* 0x0000000502007986 */ /* 0x000fe2000c101924 */
[----:B------:R-:W-:Y:S05]  /*4960*/  EXIT ;  /* 0x000000000000794d */ /* 0x000fea0003800000 */
.L_x_1269:
        /* <DEDUP_REMOVED lines=8> */
.L_x_1271:
[----:B------:R-:W-:-:S05]  /*49f0*/  F2FP.F16.F32.PACK_AB R0, RZ, R0 ;  /* 0x00000000ff00723e */ /* 0x000fca00000000ff */
[----:B------:R-:W-:Y:S01]  /*4a00*/  STG.E.U16 desc[UR36][R2.64], R0 ;  /* 0x0000000002007986 */ /* 0x000fe2000c101524 */
[----:B------:R-:W-:Y:S05]  /*4a10*/  EXIT ;  /* 0x000000000000794d */ /* 0x000fea0003800000 */
.L_x_1268:
        /* <DEDUP_REMOVED lines=15> */
.L_x_1274:
[----:B------:R-:W-:Y:S01]  /*4b10*/  STG.E.64 desc[UR36][R2.64], R4 ;  /* 0x0000000402007986 */ /* 0x000fe2000c101b24 */
[----:B------:R-:W-:Y:S05]  /*4b20*/  EXIT ;  /* 0x000000000000794d */ /* 0x000fea0003800000 */
.L_x_1273:
        /* <DEDUP_REMOVED lines=8> */
.L_x_1275:
[----:B------:R-:W-:-:S04]  /*4bb0*/  F2FP.F16.F32.PACK_AB R0, RZ, R0 ;  /* 0x00000000ff00723e */ /* 0x000fc800000000ff */
[----:B------:R-:W-:-:S05]  /*4bc0*/  PRMT R0, R0, 0x5410, RZ ;  /* 0x0000541000007816 */ /* 0x000fca00000000ff */
[----:B------:R-:W-:Y:S01]  /*4bd0*/  STG.E desc[UR36][R2.64], R0 ;  /* 0x0000000002007986 */ /* 0x000fe2000c101924 */
[----:B------:R-:W-:Y:S05]  /*4be0*/  EXIT ;  /* 0x000000000000794d */ /* 0x000fea0003800000 */
.L_x_1272:
        /* <DEDUP_REMOVED lines=12> */
.L_x_1276:
[----:B-1----:R-:W-:Y:S01]  /*4cb0*/  STG.E.64 desc[UR36][R2.64], R4 ;  /* 0x0000000402007986 */ /* 0x002fe2000c101b24 */
[----:B------:R-:W-:Y:S05]  /*4cc0*/  EXIT ;  /* 0x000000000000794d */ /* 0x000fea0003800000 */
.L_x_1256:
        /* <DEDUP_REMOVED lines=19> */
.L_x_1280:
[----:B------:R-:W-:Y:S01]  /*4e00*/  STG.E.U8 desc[UR36][R2.64], R0 ;  /* 0x0000000002007986 */ /* 0x000fe2000c101124 */
[----:B------:R-:W-:Y:S05]  /*4e10*/  EXIT ;  /* 0x000000000000794d */ /* 0x000fea0003800000 */
.L_x_1279:
[----:B------:R-:W-:Y:S02]  /*4e20*/  ISETP.NE.AND P0, PT, R18, RZ, PT ;  /* 0x000000ff1200720c */ /* 0x000fe40003f05270 */
[----:B------:R-:W-:Y:S01]  /*4e30*/  CS2R R6, SRZ ;  /* 0x0000000000067805 */ /* 0x000fe2000001ff00 */
[----:B------:R-:W-:Y:S02]  /*4e40*/  IMAD.MOV.U32 R4, RZ, RZ, 0x0 ;  /* 0x00000000ff047424 */ /* 0x000fe400078e00ff */
[----:B------:R-:W-:-:S08]  /*4e50*/  IMAD.MOV.U32 R5, RZ, RZ, 0x38000000 ;  /* 0x38000000ff057424 */ /* 0x000fd000078e00ff */
        /* <DEDUP_REMOVED lines=9> */
.L_x_1281:
[----:B-1----:R-:W-:Y:S01]  /*4ef0*/  STG.E.128 desc[UR36][R2.64], R4 ;  /* 0x0000000402007986 */ /* 0x002fe2000c101d24 */
[----:B------:R-:W-:Y:S05]  /*4f00*/  EXIT ;  /* 0x000000000000794d */ /* 0x000fea0003800000 */
.L_x_1278:
        /* <DEDUP_REMOVED lines=14> */
.L_x_1284:
        /* <DEDUP_REMOVED lines=9> */
.L_x_1285:
[----:B------:R-:W-:Y:S01]  /*5080*/  STG.E.U8 desc[UR36][R2.64], R5 ;  /* 0x0000000502007986 */ /* 0x000fe2000c101124 */
[----:B------:R-:W-:Y:S05]  /*5090*/  EXIT ;  /* 0x000000000000794d */ /* 0x000fea0003800000 */
.L_x_1283:
        /* <DEDUP_REMOVED lines=8> */
.L_x_1286:
        /* <DEDUP_REMOVED lines=12> */
.L_x_1287:
[----:B------:R-:W-:Y:S01]  /*51e0*/  IMAD.MOV.U32 R5, RZ, RZ, 0x7f ;  /* 0x0000007fff057424 */ /* 0x000fe200078e00ff */
[----:B------:R-:W-:-:S04]  /*51f0*/  ISETP.GT.U32.AND P0, PT, R4, 0x7f800000, PT ;  /* 0x7f8000000400780c */ /* 0x000fc80003f04070 */
[----:B------:R-:W-:-:S05]  /*5200*/  SEL R5, R5, 0x7c, P0 ;  /* 0x0000007c05057807 */ /* 0x000fca0000000000 */
[----:B------:R-:W-:Y:S01]  /*5210*/  STG.E.U8 desc[UR36][R2.64], R5 ;  /* 0x0000000502007986 */ /* 0x000fe2000c101124 */
[----:B------:R-:W-:Y:S05]  /*5220*/  EXIT ;  /* 0x000000000000794d */ /* 0x000fea0003800000 */
.L_x_1282:
        /* <DEDUP_REMOVED lines=8> */
.L_x_1288:
[----:B------:R-:W-:-:S05]  /*52b0*/  F2FP.BF16.F32.PACK_AB R0, RZ, R0 ;  /* 0x00000000ff00723e */ /* 0x000fca00000010ff */
[----:B------:R-:W-:Y:S01]  /*52c0*/  STG.E.U16 desc[UR36][R2.64], R0 ;  /* 0x0000000002007986 */ /* 0x000fe2000c101524 */
[----:B------:R-:W-:Y:S05]  /*52d0*/  EXIT ;  /* 0x000000000000794d */ /* 0x000fea0003800000 */
.L_x_1277:
        /* <DEDUP_REMOVED lines=16> */
.L_x_1292:
[----:B------:R-:W0:Y:S02]  /*53e0*/  F2I.FTZ.U32.TRUNC.NTZ R5, R0 ;  /* 0x0000000000057305 */ /* 0x000e24000021f000 */
[----:B0-----:R-:W-:Y:S01]  /*53f0*/  STG.E.U16 desc[UR36][R2.64], R5 ;  /* 0x0000000502007986 */ /* 0x001fe2000c101524 */
[----:B------:R-:W-:Y:S05]  /*5400*/  EXIT ;  /* 0x000000000000794d */ /* 0x000fea0003800000 */
.L_x_1291:
        /* <DEDUP_REMOVED lines=8> */
.L_x_1293:
        /* <DEDUP_REMOVED lines=13> */
.L_x_1295:
[----:B------:R-:W-:-:S07]  /*5560*/  PRMT R4, R0, 0x7610, R4 ;  /* 0x0000761000047816 */ /* 0x000fce0000000004 */
.L_x_1294:
[----:B------:R-:W-:Y:S01]  /*5570*/  STG.E.U8 desc[UR36][R2.64], R4 ;  /* 0x0000000402007986 */ /* 0x000fe2000c101124 */
[----:B------:R-:W-:Y:S05]  /*5580*/  EXIT ;  /* 0x000000000000794d */ /* 0x000fea0003800000 */
.L_x_1290:
        /* <DEDUP_REMOVED lines=8> */
.L_x_1296:
        /* <DEDUP_REMOVED lines=13> */
.L_x_1298:
[----:B------:R-:W-:-:S07]  /*56e0*/  PRMT R4, R0, 0x7610, R4 ;  /* 0x0000761000047816 */ /* 0x000fce0000000004 */
.L_x_1297:
[----:B------:R-:W-:Y:S01]  /*56f0*/  STG.E.U8 desc[UR36][R2.64], R4 ;  /* 0x0000000402007986 */ /* 0x000fe2000c101124 */
[----:B------:R-:W-:Y:S05]  /*5700*/  EXIT ;  /* 0x000000000000794d */ /* 0x000fea0003800000 */
.L_x_1289:
[----:B------:R-:W-:-:S13]  /*5710*/  ISETP.NE.AND P0, PT, R0, 0x1c, PT ;  /* 0x0000001c0000780c */ /* 0x000fda0003f05270 */
[----:B------:R-:W-:Y:S05]  /*5720*/  @!P0 BRA `(.L_x_1299) ;  /* 0x0000000000848947 */ /* 0x000fea0003800000 */
[----:B------:R-:W-:-:S13]  /*5730*/  ISETP.NE.AND P0, PT, R0, 0x1d, PT ;  /* 0x0000001d0000780c */ /* 0x000fda0003f05270 */
[----:B------:R-:W-:Y:S05]  /*5740*/  @!P0 BRA `(.L_x_1300) ;  /* 0x0000000000508947 */ /* 0x000fea0003800000 */
[----:B------:R-:W-:-:S13]  /*5750*/  ISETP.NE.AND P0, PT, R0, 0x2c, PT ;  /* 0x0000002c0000780c */ /* 0x000fda0003f05270 */
[----:B------:R0:W-:Y:S01]  /*5760*/  @!P0 STG.E.U8 desc[UR36][R2.64], R18 ;  /* 0x0000001202008986 */ /* 0x0001e2000c101124 */
[----:B------:R-:W-:Y:S05]  /*5770*/  @!P0 EXIT ;  /* 0x000000000000894d */ /* 0x000fea0003800000 */
.L_x_1260:
[----:B------:R-:W-:Y:S01]  /*5780*/  MOV R0, 0x0 ;  /* 0x0000000000007802 */ /* 0x000fe20000000f00 */
[----:B------:R-:W-:Y:S01]  /*5790*/  ULDC.64 UR4, c[0x4][0x190] ;  /* 0x0100640000047ab9 */ /* 0x000fe20000000a00 */
[----:B------:R-:W-:Y:S01]  /*57a0*/  ULDC.64 UR6, c[0x4][0x90] ;  /* 0x0100240000067ab9 */ /* 0x000fe20000000a00 */
[----:B------:R-:W-:Y:S01]  /*57b0*/  IMAD.U32 R4, RZ, RZ, UR4 ;  /* 0x00000004ff047e24 */ /* 0x000fe2000f8e00ff */
[----:B0-----:R0:W1:Y:S01]  /*57c0*/  LDC.64 R2, c[0x4][R0] ;  /* 0x0100000000027b82 */ /* 0x0010620000000a00 */
        /* <DEDUP_REMOVED lines=11> */
.L_x_1301:
[----:B------:R-:W-:Y:S05]  /*5880*/  EXIT ;  /* 0x000000000000794d */ /* 0x000fea0003800000 */
.L_x_1300:
        /* <DEDUP_REMOVED lines=8> */
.L_x_1302:
[----:B------:R-:W0:Y:S02]  /*5910*/  F2I.U64.TRUNC R4, R4 ;  /* 0x0000000400047311 */ /* 0x000e24000020d800 */
[----:B0-----:R-:W-:Y:S01]  /*5920*/  STG.E.64 desc[UR36][R2.64], R4 ;  /* 0x0000000402007986 */ /* 0x001fe2000c101b24 */
[----:B------:R-:W-:Y:S05]  /*5930*/  EXIT ;  /* 0x000000000000794d */ /* 0x000fea0003800000 */
.L_x_1299:
        /* <DEDUP_REMOVED lines=8> */
.L_x_1303:
[----:B------:R-:W0:Y:S02]  /*59c0*/  F2I.FTZ.U32.TRUNC.NTZ R5, R0 ;  /* 0x0000000000057305 */ /* 0x000e24000021f000 */
[----:B0-----:R-:W-:Y:S01]  /*59d0*/  STG.E desc[UR36][R2.64], R5 ;  /* 0x0000000502007986 */ /* 0x001fe2000c101924 */
[----:B------:R-:W-:Y:S05]  /*59e0*/  EXIT ;  /* 0x000000000000794d */ /* 0x000fea0003800000 */
.L_x_1304:
        /* <DEDUP_REMOVED lines=9> */
.L_x_7284:


//--------------------- .text._ZN2at6native18elementwise_kernelILi128ELi4EZNS0_22gpu_kernel_impl_nocastINS0_11FillFunctorIN3c1014Float8_e8m0fnuEEEEEvRNS_18TensorIteratorBaseERKT_EUliE_EEviT1_ --------------------------
	.section	.text._ZN2at6native18elementwise_kernelILi128ELi4EZNS0_22gpu_kernel_impl_nocastINS0_11FillFunctorIN3c1014Float8_e8m0fnuEEEEEvRNS_18TensorIteratorBaseERKT_EUliE_EEviT1_,"ax",@progbits
	.align	128
        .global         _ZN2at6native18elementwise_kernelILi128ELi4EZNS0_22gpu_kernel_impl_nocastINS0_11FillFunctorIN3c1014Float8_e8m0fnuEEEEEvRNS_18TensorIteratorBaseERKT_EUliE_EEviT1_
        .type           _ZN2at6native18elementwise_kernelILi128ELi4EZNS0_22gpu_kernel_impl_nocastINS0_11FillFunctorIN3c1014Float8_e8m0fnuEEEEEvRNS_18TensorIteratorBaseERKT_EUliE_EEviT1_,@function
        .size           _ZN2at6native18elementwise_kernelILi128ELi4EZNS0_22gpu_kernel_impl_nocastINS0_11FillFunctorIN3c1014Float8_e8m0fnuEEEEEvRNS_18TensorIteratorBaseERKT_EUliE_EEviT1_,(.L_x_7285 - _ZN2at6native18elementwise_kernelILi128ELi4EZNS0_22gpu_kernel_impl_nocastINS0_11FillFunctorIN3c1014Float8_e8m0fnuEEEEEvRNS_18TensorIteratorBaseERKT_EUliE_EEviT1_)
        .other          _ZN2at6native18elementwise_kernelILi128ELi4EZNS0_22gpu_kernel_impl_nocastINS0_11FillFunctorIN3c1014Float8_e8m0fnuEEEEEvRNS_18TensorIteratorBaseERKT_EUliE_EEviT1_,@"STO_CUDA_ENTRY STV_DEFAULT"
_ZN2at6native18elementwise_kernelILi128ELi4EZNS0_22gpu_kernel_impl_nocastINS0_11FillFunctorIN3c1014Float8_e8m0fnuEEEEEvRNS_18TensorIteratorBaseERKT_EUliE_EEviT1_:
.text._ZN2at6native18elementwise_kernelILi128ELi4EZNS0_22gpu_kernel_impl_nocastINS0_11FillFunctorIN3c1014Float8_e8m0fnuEEEEEvRNS_18TensorIteratorBaseERKT_EUliE_EEviT1_:
[----:B------:R-:W-:Y:S08]  /*0000*/  LDC R1, c[0x0][0x28] ;  /* 0x00000a00ff017b82 */ /* 0x000ff00000000800 */
[----:B------:R-:W0:Y:S01]  /*0010*/  LDC R8, c[0x0][0x218] ;  /* 0x00008600ff087b82 */ /* 0x000e220000000800 */
[----:B------:R-:W1:Y:S01]  /*0020*/  S2R R2, SR_CTAID.X ;  /* 0x0000000000027919 */ /* 0x000e620000002500 */
[----:B------:R-:W-:Y:S01]  /*0030*/  ULDC.64 UR4, c[0x0][0x208] ;  /* 0x0000820000047ab9 */ /* 0x000fe20000000a00 */
[----:B------:R-:W1:Y:S05]  /*0040*/  S2R R3, SR_TID.X ;  /* 0x0000000000037919 */ /* 0x000e6a0000002100 */
[----:B------:R-:W2:Y:S01]  /*0050*/  LDC.U8 R0, c[0x0][0x3b8] ;  /* 0x0000ee00ff007b82 */ /* 0x000ea20000000000 */
[----:B0-----:R-:W-:-:S02]  /*0060*/  ISETP.NE.AND P0, PT, R8, RZ, PT ;  /* 0x000000ff0800720c */ /* 0x001fc40003f05270 */
[----:B-1----:R-:W-:-:S11]  /*0070*/  LEA R2, R2, R3, 0x9 ;  /* 0x0000000302027211 */ /* 0x002fd600078e48ff */
[----:B--2---:R-:W-:Y:S05]  /*0080*/  @!P0 BRA `(.L_x_1305) ;  /* 0x0000004400b08947 */ /* 0x004fea0003800000 */
        /* <DEDUP_REMOVED lines=279> */
.L_x_1309:
[----:B------:R-:W-:Y:S01]  /*1200*/  ULDC.64 UR8, c[0x0][0x3b0] ;  /* 0x0000ec0000087ab9 */ /* 0x000fe20000000a00 */
[----:B------:R-:W-:Y:S01]  /*1210*/  VIADD R2, R2, 0x80 ;  /* 0x0000008002027836 */ /* 0x000fe20000000000 */
[----:B------:R-:W-:-:S04]  /*1220*/  IADD3 R4, P0, R3, UR8, RZ ;  /* 0x0000000803047c10 */ /* 0x000fc8000ff1e0ff */
[----:B------:R-:W-:Y:S02]  /*1230*/  IADD3.X R5, RZ, UR9, RZ, P0, !PT ;  /* 0x00000009ff057c10 */ /* 0x000fe400087fe4ff */
[----:B------:R-:W-:-:S03]  /*1240*/  ISETP.GE.AND P0, PT, R2, UR6, PT ;  /* 0x0000000602007c0c */ /* 0x000fc6000bf06270 */
[----:B------:R0:W-:Y:S10]  /*1250*/  STG.E.U8 desc[UR4][R4.64], R0 ;  /* 0x0000000004007986 */ /* 0x0001f4000c101104 */
[----:B------:R-:W-:Y:S05]  /*1260*/  @P0 BREAK B1 ;  /* 0x0000000000010942 */ /* 0x000fea0003800000 */
[----:B0-----:R-:W-:Y:S05]  /*1270*/  @P0 BRA `(.L_x_1310) ;  /* 0x0000002000c80947 */ /* 0x001fea0003800000 */
[----:B------:R-:W-:Y:S01]  /*1280*/  MOV R4, RZ ;  /* 0x000000ff00047202 */ /* 0x000fe20000000f00 */
        /* <DEDUP_REMOVED lines=273> */
.L_x_1311:
[----:B------:R-:W-:Y:S01]  /*23a0*/  ULDC.64 UR8, c[0x0][0x3b0] ;  /* 0x0000ec0000087ab9 */ /* 0x000fe20000000a00 */
[----:B------:R-:W-:Y:S02]  /*23b0*/  IADD3 R2, R2, 0x80, RZ ;  /* 0x0000008002027810 */ /* 0x000fe40007ffe0ff */
[----:B------:R-:W-:-:S04]  /*23c0*/  IADD3 R4, P0, R3, UR8, RZ ;  /* 0x0000000803047c10 */ /* 0x000fc8000ff1e0ff */
[----:B------:R-:W-:-:S05]  /*23d0*/  IADD3.X R5, RZ, UR9, RZ, P0, !PT ;  /* 0x00000009ff057c10 */ /* 0x000fca00087fe4ff */
[----:B------:R0:W-:Y:S04]  /*23e0*/  STG.E.U8 desc[UR4][R4.64], R0 ;  /* 0x0000000004007986 */ /* 0x0001e8000c101104 */
.L_x_1308:
[----:B------:R-:W-:-:S13]  /*23f0*/  ISETP.GE.AND P0, PT, R2, UR6, PT ;  /* 0x0000000602007c0c */ /* 0x000fda000bf06270 */
[----:B------:R-:W-:Y:S05]  /*2400*/  @P0 BREAK B1 ;  /* 0x0000000000010942 */ /* 0x000fea0003800000 */
[----:B------:R-:W-:Y:S05]  /*2410*/  @P0 BRA `(.L_x_1310) ;  /* 0x0000001000600947 */ /* 0x000fea0003800000 */
[----:B------:R-:W-:Y:S05]  /*2420*/  BSYNC B1 ;  /* 0x0000000000017941 */ /* 0x000fea0003800000 */
.L_x_1307:
        /* <DEDUP_REMOVED lines=267> */
[----:B------:R-:W-:-:S08]  /*34e0*/  ULDC UR7, c[0x0][0x33c] ;  /* 0x0000cf0000077ab9 */ /* 0x000fd00000000800 */
[----:B------:R-:W-:-:S05]  /*34f0*/  IMAD.HI.U32 R4, R7, UR8, R6 ;  /* 0x0000000807047c27 */ /* 0x000fca000f8e0006 */
[----:B------:R-:W-:-:S04]  /*3500*/  SHF.R.U32.HI R4, RZ, UR9, R4 ;  /* 0x00000009ff047c19 */ /* 0x000fc80008011604 */
[----:B------:R-:W-:-:S05]  /*3510*/  IADD3 R6, -R4, RZ, RZ ;  /* 0x000000ff04067210 */ /* 0x000fca0007ffe1ff */
[----:B------:R-:W-:Y:S01]  /*3520*/  IMAD R6, R6, UR7, R7 ;  /* 0x0000000706067c24 */ /* 0x000fe2000f8e0207 */
[----:B------:R-:W-:-:S03]  /*3530*/  ULDC UR7, c[0x0][0x3a8] ;  /* 0x0000ea0000077ab9 */ /* 0x000fc60000000800 */
[----:B------:R-:W-:-:S07]  /*3540*/  IMAD R3, R6, UR7, R3 ;  /* 0x0000000706037c24 */ /* 0x000fce000f8e0203 */
.L_x_1312:
[----:B------:R-:W-:Y:S01]  /*3550*/  ULDC.64 UR8, c[0x0][0x3b0] ;  /* 0x0000ec0000087ab9 */ /* 0x000fe20000000a00 */
[----:B------:R-:W-:Y:S01]  /*3560*/  VIADD R2, R2, 0x80 ;  /* 0x0000008002027836 */ /* 0x000fe20000000000 */
[----:B------:R-:W-:-:S04]  /*3570*/  IADD3 R4, P0, R3, UR8, RZ ;  /* 0x0000000803047c10 */ /* 0x000fc8000ff1e0ff */
[----:B------:R-:W-:-:S05]  /*3580*/  IADD3.X R5, RZ, UR9, RZ, P0, !PT ;  /* 0x00000009ff057c10 */ /* 0x000fca00087fe4ff */
[----:B------:R1:W-:Y:S04]  /*3590*/  STG.E.U8 desc[UR4][R4.64], R0 ;  /* 0x0000000004007986 */ /* 0x0003e8000c101104 */
.L_x_1310:
[----:B------:R-:W-:Y:S05]  /*35a0*/  BSYNC B0 ;  /* 0x0000000000007941 */ /* 0x000fea0003800000 */
.L_x_1306:
[----:B------:R-:W-:Y:S05]  /*35b0*/  WARPSYNC.ALL ;  /* 0x0000000000007948 */ /* 0x000fea0003800000 */
[----:B------:R-:W-:-:S13]  /*35c0*/  ISETP.GE.AND P0, PT, R2, UR6, PT ;  /* 0x0000000602007c0c */ /* 0x000fda000bf06270 */
[----:B------:R-:W-:Y:S05]  /*35d0*/  @P0 EXIT ;  /* 0x000000000000094d */ /* 0x000fea0003800000 */
[----:B01----:R-:W-:Y:S01]  /*35e0*/  MOV R4, RZ ;  /* 0x000000ff00047202 */ /* 0x003fe20000000f00 */
[----:B------:R-:W-:Y:S01]  /*35f0*/  ULDC.64 UR6, c[0x0][0x220] ;  /* 0x0000880000067ab9 */ /* 0x000fe20000000a00 */
[----:B------:R-:W-:Y:S02]  /*3600*/  MOV R5, R2 ;  /* 0x0000000200057202 */ /* 0x000fe40000000f00 */
[----:B------:R-:W-:Y:S01]  /*3610*/  ISETP.NE.AND P0, PT, R8, 0x1, PT ;  /* 0x000000010800780c */ /* 0x000fe20003f05270 */
        /* <DEDUP_REMOVED lines=270> */
.L_x_1313:
[----:B------:R-:W-:Y:S02]  /*4700*/  ULDC.64 UR6, c[0x0][0x3b0] ;  /* 0x0000ec0000067ab9 */ /* 0x000fe40000000a00 */
[----:B------:R-:W-:-:S05]  /*4710*/  IADD3 R2, P0, R2, UR6, RZ ;  /* 0x0000000602027c10 */ /* 0x000fca000ff1e0ff */
[----:B------:R-:W-:-:S05]  /*4720*/  IMAD.X R3, RZ, RZ, UR7, P0 ;  /* 0x00000007ff037e24 */ /* 0x000fca00080e06ff */
[----:B------:R-:W-:Y:S01]  /*4730*/  STG.E.U8 desc[UR4][R2.64], R0 ;  /* 0x0000000002007986 */ /* 0x000fe2000c101104 */
[----:B------:R-:W-:Y:S05]  /*4740*/  EXIT ;  /* 0x000000000000794d */ /* 0x000fea0003800000 */
.L_x_1305:
[----:B------:R-:W-:Y:S01]  /*4750*/  ULDC UR6, c[0x0][0x210] ;  /* 0x0000840000067ab9 */ /* 0x000fe20000000800 */
[C---:B------:R-:W-:Y:S02]  /*4760*/  IADD3 R3, R2.reuse, 0x80, RZ ;  /* 0x0000008002037810 */ /* 0x040fe40007ffe0ff */
[----:B------:R-:W-:-:S04]  /*4770*/  ISETP.GE.AND P0, PT, R2, UR6, PT ;  /* 0x0000000602007c0c */ /* 0x000fc8000bf06270 */
[----:B------:R-:W-:-:S04]  /*4780*/  SEL R3, R3, R2, !P0 ;  /* 0x0000000203037207 */ /* 0x000fc80004000000 */
[----:B------:R-:W-:-:S13]  /*4790*/  ISETP.GE.AND P0, PT, R3, UR6, PT ;  /* 0x0000000603007c0c */ /* 0x000fda000bf06270 */
[----:B------:R-:W-:Y:S02]  /*47a0*/  @!P0 IADD3 R3, R3, 0x80, RZ ;  /* 0x0000008003038810 */ /* 0x000fe40007ffe0ff */
[----:B------:R-:W-:Y:S02]  /*47b0*/  ISETP.LT.OR P0, PT, R2, UR6, !P0 ;  /* 0x0000000602007c0c */ /* 0x000fe4000c701670 */
[C---:B------:R-:W-:Y:S02]  /*47c0*/  ISETP.GE.AND P1, PT, R3.reuse, UR6, PT ;  /* 0x0000000603007c0c */ /* 0x040fe4000bf26270 */
[C---:B------:R-:W-:Y:S02]  /*47d0*/  IADD3 R4, R3.reuse, 0x80, RZ ;  /* 0x0000008003047810 */ /* 0x040fe40007ffe0ff */
[----:B------:R-:W-:Y:S02]  /*47e0*/  ISETP.LT.OR P0, PT, R3, UR6, P0 ;  /* 0x0000000603007c0c */ /* 0x000fe40008701670 */
[----:B------:R-:W-:-:S04]  /*47f0*/  SEL R4, R4, R3, !P1 ;  /* 0x0000000304047207 */ /* 0x000fc80004800000 */
[----:B------:R-:W-:-:S13]  /*4800*/  ISETP.GE.AND P1, PT, R4, UR6, PT ;  /* 0x0000000604007c0c */ /* 0x000fda000bf26270 */
[----:B------:R-:W-:Y:S05]  /*4810*/  @!P0 EXIT P1 ;  /* 0x000000000000894d */ /* 0x000fea0000800000 */
[----:B------:R-:W0:Y:S02]  /*4820*/  LDC.64 R2, c[0x0][0x3b0] ;  /* 0x0000ec00ff027b82 */ /* 0x000e240000000a00 */
[----:B0-----:R-:W-:Y:S01]  /*4830*/  STG.E.U8 desc[UR4][R2.64], R0 ;  /* 0x0000000002007986 */ /* 0x001fe2000c101104 */
[----:B------:R-:W-:Y:S05]  /*4840*/  EXIT ;  /* 0x000000000000794d */ /* 0x000fea0003800000 */
.L_x_1314:
        /* <DEDUP_REMOVED lines=11> */
.L_x_7285:


//--------------------- .text._ZN2at6native27unrolled_elementwise_kernelINS0_11FillFunctorIN3c1014Float8_e8m0fnuEEESt5arrayIPcLm1EELi4E23TrivialOffsetCalculatorILi0EjES9_ILi1EjENS0_6memory15LoadWithoutCastENSC_16StoreWithoutCastEEEviT_T0_T2_T3_T4_T5_ --------------------------
	.section	.text._ZN2at6native27unrolled_elementwise_kernelINS0_11FillFunctorIN3c1014Float8_e8m0fnuEEESt5arrayIPcLm1EELi4E23TrivialOffsetCalculatorILi0EjES9_ILi1EjENS0_6memory15LoadWithoutCastENSC_16StoreWithoutCastEEEviT_T0_T2_T3_T4_T5_,"ax",@progbits
	.align	128
        .global         _ZN2at6native27unrolled_elementwise_kernelINS0_11FillFunctorIN3c1014Float8_e8m0fnuEEESt5arrayIPcLm1EELi4E23TrivialOffsetCalculatorILi0EjES9_ILi1EjENS0_6memory15LoadWithoutCastENSC_16StoreWithoutCastEEEviT_T0_T2_T3_T4_T5_
        .type           _ZN2at6native27unrolled_elementwise_kernelINS0_11FillFunctorIN3c1014Float8_e8m0fnuEEESt5arrayIPcLm1EELi4E23TrivialOffsetCalculatorILi0EjES9_ILi1EjENS0_6memory15LoadWithoutCastENSC_16StoreWithoutCastEEEviT_T0_T2_T3_T4_T5_,@function
        .size           _ZN2at6native27unrolled_elementwise_kernelINS0_11FillFunctorIN3c1014Float8_e8m0fnuEEESt5arrayIPcLm1EELi4E23TrivialOffsetCalculatorILi0EjES9_ILi1EjENS0_6memory15LoadWithoutCastENSC_16StoreWithoutCastEEEviT_T0_T2_T3_T4_T5_,(.L_x_7286 - _ZN2at6native27unrolled_elementwise_kernelINS0_11FillFunctorIN3c1014Float8_e8m0fnuEEESt5arrayIPcLm1EELi4E23TrivialOffsetCalculatorILi0EjES9_ILi1EjENS0_6memory15LoadWithoutCastENSC_16StoreWithoutCastEEEviT_T0_T2_T3_T4_T5_)
        .other          _ZN2at6native27unrolled_elementwise_kernelINS0_11FillFunctorIN3c1014Float8_e8m0fnuEEESt5arrayIPcLm1EELi4E23TrivialOffsetCalculatorILi0EjES9_ILi1EjENS0_6memory15LoadWithoutCastENSC_16StoreWithoutCastEEEviT_T0_T2_T3_T4_T5_,@"STO_CUDA_ENTRY STV_DEFAULT"
_ZN2at6native27unrolled_elementwise_kernelINS0_11FillFunctorIN3c1014Float8_e8m0fnuEEESt5arrayIPcLm1EELi4E23TrivialOffsetCalculatorILi0EjES9_ILi1EjENS0_6memory15LoadWithoutCastENSC_16StoreWithoutCastEEEviT_T0_T2_T3_T4_T5_:
.text._ZN2at6native27unrolled_elementwise_kernelINS0_11FillFunctorIN3c1014Float8_e8m0fnuEEESt5arrayIPcLm1EELi4E23TrivialOffsetCalculatorILi0EjES9_ILi1EjENS0_6memory15LoadWithoutCastENSC_16StoreWithoutCastEEEviT_T0_T2_T3_T4_T5_:
[----:B------:R-:W-:Y:S01]  /*0000*/  LDC R1, c[0x0][0x28] ;  /* 0x00000a00ff017b82 */ /* 0x000fe20000000800 */
[----:B------:R-:W0:Y:S07]  /*0010*/  S2R R6, SR_CTAID.X ;  /* 0x0000000000067919 */ /* 0x000e2e0000002500 */
[----:B------:R-:W0:Y:S01]  /*0020*/  LDC R3, c[0x0][0x210] ;  /* 0x00008400ff037b82 */ /* 0x000e220000000800 */
[----:B------:R-:W-:Y:S01]  /*0030*/  ULDC.64 UR4, c[0x0][0x208] ;  /* 0x0000820000047ab9 */ /* 0x000fe20000000a00 */
[----:B------:R-:W-:Y:S01]  /*0040*/  BSSY B0, `(.L_x_1315) ;  /* 0x0000019000007945 */ /* 0x000fe20003800000 */
[----:B------:R-:W1:Y:S05]  /*0050*/  S2R R7, SR_TID.X ;  /* 0x0000000000077919 */ /* 0x000e6a0000002100 */
[----:B------:R-:W2:Y:S01]  /*0060*/  LDC.U8 R9, c[0x0][0x214] ;  /* 0x00008500ff097b82 */ /* 0x000ea20000000000 */
[----:B0-----:R-:W-:-:S05]  /*0070*/  IMAD R0, R6, -0x200, R3 ;  /* 0xfffffe0006007824 */ /* 0x001fca00078e0203 */
[----:B-1----:R-:W-:-:S13]  /*0080*/  ISETP.GE.AND P0, PT, R7, R0, PT ;  /* 0x000000000700720c */ /* 0x002fda0003f06270 */
[----:B------:R-:W0:Y:S01]  /*0090*/  @!P0 LDC.64 R4, c[0x0][0x218] ;  /* 0x00008600ff048b82 */ /* 0x000e220000000a00 */
[----:B------:R-:W-:Y:S02]  /*00a0*/  @!P0 IMAD R3, R6, 0x200, R7 ;  /* 0x0000020006038824 */ /* 0x000fe400078e0207 */
[----:B------:R-:W-:-:S05]  /*00b0*/  @!P0 VIADD R7, R7, 0x80 ;  /* 0x0000008007078836 */ /* 0x000fca0000000000 */
[----:B------:R-:W-:Y:S02]  /*00c0*/  ISETP.GE.AND P1, PT, R7, R0, PT ;  /* 0x000000000700720c */ /* 0x000fe40003f26270 */
[----:B0-----:R-:W-:-:S05]  /*00d0*/  @!P0 IADD3 R2, P2, R3, R4, RZ ;  /* 0x0000000403028210 */ /* 0x001fca0007f5e0ff */
[----:B------:R-:W-:-:S05]  /*00e0*/  @!P0 IMAD.X R3, RZ, RZ, R5, P2 ;  /* 0x000000ffff038224 */ /* 0x000fca00010e0605 */
[----:B--2---:R0:W-:Y:S01]  /*00f0*/  @!P0 STG.E.U8 desc[UR4][R2.64], R9 ;  /* 0x0000000902008986 */ /* 0x0041e2000c101104 */
[----:B------:R-:W-:Y:S05]  /*0100*/  @P1 BRA `(.L_x_1316) ;  /* 0x0000000000301947 */ /* 0x000fea0003800000 */
[----:B0-----:R-:W-:Y:S01]  /*0110*/  LEA R2, R6, R7, 0x9 ;  /* 0x0000000706027211 */ /* 0x001fe200078e48ff */
[----:B------:R-:W-:Y:S01]  /*0120*/  VIADD R7, R7, 0x80 ;  /* 0x0000008007077836 */ /* 0x000fe20000000000 */
[----:B------:R-:W-:Y:S02]  /*0130*/  ULDC.64 UR6, c[0x0][0x218] ;  /* 0x0000860000067ab9 */ /* 0x000fe40000000a00 */
[----:B------:R-:W-:Y:S02]  /*0140*/  IADD3 R2, P0, R2, UR6, RZ ;  /* 0x0000000602027c10 */ /* 0x000fe4000ff1e0ff */
[----:B------:R-:W-:Y:S02]  /*0150*/  ISETP.GE.AND P1, PT, R7, R0, PT ;  /* 0x000000000700720c */ /* 0x000fe40003f26270 */
[----:B------:R-:W-:-:S05]  /*0160*/  IADD3.X R3, RZ, UR7, RZ, P0, !PT ;  /* 0x00000007ff037c10 */ /* 0x000fca00087fe4ff */
[----:B------:R1:W-:Y:S06]  /*0170*/  STG.E.U8 desc[UR4][R2.64], R9 ;  /* 0x0000000902007986 */ /* 0x0003ec000c101104 */
[----:B------:R-:W-:Y:S02]  /*0180*/  @!P1 IMAD R4, R6, 0x200, R7 ;  /* 0x0000020006049824 */ /* 0x000fe400078e0207 */
[----:B------:R-:W-:-:S03]  /*0190*/  @!P1 VIADD R7, R7, 0x80 ;  /* 0x0000008007079836 */ /* 0x000fc60000000000 */
[----:B------:R-:W-:-:S05]  /*01a0*/  @!P1 IADD3 R4, P2, R4, UR6, RZ ;  /* 0x0000000604049c10 */ /* 0x000fca000ff5e0ff */
[----:B------:R-:W-:-:S05]  /*01b0*/  @!P1 IMAD.X R5, RZ, RZ, UR7, P2 ;  /* 0x00000007ff059e24 */ /* 0x000fca00090e06ff */
[----:B------:R1:W-:Y:S03]  /*01c0*/  @!P1 STG.E.U8 desc[UR4][R4.64], R9 ;  /* 0x0000000904009986 */ /* 0x0003e6000c101104 */
.L_x_1316:
[----:B------:R-:W-:Y:S05]  /*01d0*/  BSYNC B0 ;  /* 0x0000000000007941 */ /* 0x000fea0003800000 */
.L_x_1315:
[----:B------:R-:W-:-:S13]  /*01e0*/  ISETP.GE.AND P0, PT, R7, R0, PT ;  /* 0x000000000700720c */ /* 0x000fda0003f06270 */
[----:B------:R-:W-:Y:S05]  /*01f0*/  @P0 EXIT ;  /* 0x000000000000094d */ /* 0x000fea0003800000 */
[----:B01----:R-:W-:Y:S01]  /*0200*/  LEA R2, R6, R7, 0x9 ;  /* 0x0000000706027211 */ /* 0x003fe200078e48ff */
[----:B------:R-:W-:-:S03]  /*0210*/  ULDC.64 UR6, c[0x0][0x218] ;  /* 0x0000860000067ab9 */ /* 0x000fc60000000a00 */
[----:B------:R-:W-:-:S05]  /*0220*/  IADD3 R2, P0, R2, UR6, RZ ;  /* 0x0000000602027c10 */ /* 0x000fca000ff1e0ff */
[----:B------:R-:W-:-:S05]  /*0230*/  IMAD.X R3, RZ, RZ, UR7, P0 ;  /* 0x00000007ff037e24 */ /* 0x000fca00080e06ff */
[----:B------:R-:W-:Y:S01]  /*0240*/  STG.E.U8 desc[UR4][R2.64], R9 ;  /* 0x0000000902007986 */ /* 0x000fe2000c101104 */
[----:B------:R-:W-:Y:S05]  /*0250*/  EXIT ;  /* 0x000000000000794d */ /* 0x000fea0003800000 */
.L_x_1317:
        /* <DEDUP_REMOVED lines=10> */
.L_x_7286:


//--------------------- .text._ZN2at6native29vectorized_elementwise_kernelILi2ENS0_11FillFunctorIN3c1014Float8_e8m0fnuEEESt5arrayIPcLm1EEEEviT0_T1_ --------------------------
	.section	.text._ZN2at6native29vectorized_elementwise_kernelILi2ENS0_11FillFunctorIN3c1014Float8_e8m0fnuEEESt5arrayIPcLm1EEEEviT0_T1_,"ax",@progbits
	.align	128
        .global         _ZN2at6native29vectorized_elementwise_kernelILi2ENS0_11FillFunctorIN3c1014Float8_e8m0fnuEEESt5arrayIPcLm1EEEEviT0_T1_
        .type           _ZN2at6native29vectorized_elementwise_kernelILi2ENS0_11FillFunctorIN3c1014Float8_e8m0fnuEEESt5arrayIPcLm1EEEEviT0_T1_,@function
        .size           _ZN2at6native29vectorized_elementwise_kernelILi2ENS0_11FillFunctorIN3c1014Float8_e8m0fnuEEESt5arrayIPcLm1EEEEviT0_T1_,(.L_x_7287 - _ZN2at6native29vectorized_elementwise_kernelILi2ENS0_11FillFunctorIN3c1014Float8_e8m0fnuEEESt5arrayIPcLm1EEEEviT0_T1_)
        .other          _ZN2at6native29vectorized_elementwise_kernelILi2ENS0_11FillFunctorIN3c1014Float8_e8m0fnuEEESt5arrayIPcLm1EEEEviT0_T1_,@"STO_CUDA_ENTRY STV_DEFAULT"
_ZN2at6native29vectorized_elementwise_kernelILi2ENS0_11FillFunctorIN3c1014Float8_e8m0fnuEEESt5arrayIPcLm1EEEEviT0_T1_:
.text._ZN2at6native29vectorized_elementwise_kernelILi2ENS0_11FillFunctorIN3c1014Float8_e8m0fnuEEESt5arrayIPcLm1EEEEviT0_T1_:
[----:B------:R-:W-:Y:S08]  /*0000*/  LDC R1, c[0x0][0x28] ;  /* 0x00000a00ff017b82 */ /* 0x000ff00000000800 */
[----:B------:R-:W0:Y:S01]  /*0010*/  S2UR UR4, SR_CTAID.X ;  /* 0x00000000000479c3 */ /* 0x000e220000002500 */
[----:B------:R-:W-:-:S07]  /*0020*/  ULDC.64 UR8, c[0x0][0x208] ;  /* 0x0000820000087ab9 */ /* 0x000fce0000000a00 */
[----:B------:R-:W1:Y:S08]  /*0030*/  LDC R2, c[0x0][0x210] ;  /* 0x00008400ff027b82 */ /* 0x000e700000000800 */
[----:B------:R-:W2:Y:S01]  /*0040*/  LDC.U8 R0, c[0x0][0x214] ;  /* 0x00008500ff007b82 */ /* 0x000ea20000000000 */
[----:B0-----:R-:W-:-:S06]  /*0050*/  USHF.L.U32 UR4, UR4, 0xb, URZ ;  /* 0x0000000b04047899 */ /* 0x001fcc000800063f */
[----:B-1----:R-:W-:-:S05]  /*0060*/  VIADD R2, R2, -UR4 ;  /* 0x8000000402027c36 */ /* 0x002fca0008000000 */
[----:B------:R-:W-:-:S13]  /*0070*/  ISETP.GE.U32.AND P0, PT, R2, 0x800, PT ;  /* 0x000008000200780c */ /* 0x000fda0003f06070 */
[----:B--2---:R-:W-:Y:S05]  /*0080*/  @!P0 BRA `(.L_x_1318) ;  /* 0x0000000000448947 */ /* 0x004fea0003800000 */
[----:B------:R-:W0:Y:S01]  /*0090*/  S2R R7, SR_TID.X ;  /* 0x0000000000077919 */ /* 0x000e220000002100 */
[----:B------:R-:W-:Y:S01]  /*00a0*/  ULDC.64 UR6, c[0x0][0x218] ;  /* 0x0000860000067ab9 */ /* 0x000fe20000000a00 */
[----:B------:R-:W-:Y:S01]  /*00b0*/  PRMT R5, R0, 0x7604, R0 ;  /* 0x0000760400057816 */ /* 0x000fe20000000000 */
[----:B------:R-:W-:-:S04]  /*00c0*/  UIADD3 UR5, UP0, UR4, UR6, URZ ;  /* 0x0000000604057290 */ /* 0x000fc8000ff1e03f */
[----:B------:R-:W-:Y:S02]  /*00d0*/  UIADD3.X UR6, URZ, UR7, URZ, UP0, !UPT ;  /* 0x000000073f067290 */ /* 0x000fe400087fe43f */
[----:B------:R-:W-:-:S04]  /*00e0*/  IMAD.U32 R2, RZ, RZ, UR5 ;  /* 0x00000005ff027e24 */ /* 0x000fc8000f8e00ff */
[----:B------:R-:W-:Y:S02]  /*00f0*/  IMAD.U32 R3, RZ, RZ, UR6 ;  /* 0x00000006ff037e24 */ /* 0x000fe4000f8e00ff */
[----:B0-----:R-:W-:-:S05]  /*0100*/  IMAD.WIDE R2, R7, 0x2, R2 ;  /* 0x0000000207027825 */ /* 0x001fca00078e0202 */
[----:B------:R-:W-:Y:S04]  /*0110*/  STG.E.U16 desc[UR8][R2.64], R5 ;  /* 0x0000000502007986 */ /* 0x000fe8000c101508 */
[----:B------:R-:W-:Y:S04]  /*0120*/  STG.E.U16 desc[UR8][R2.64+0x100], R5 ;  /* 0x0001000502007986 */ /* 0x000fe8000c101508 */
[----:B------:R-:W-:Y:S04]  /*0130*/  STG.E.U16 desc[UR8][R2.64+0x200], R5 ;  /* 0x0002000502007986 */ /* 0x000fe8000c101508 */
[----:B------:R-:W-:Y:S04]  /*0140*/  STG.E.U16 desc[UR8][R2.64+0x300], R5 ;  /* 0x0003000502007986 */ /* 0x000fe8000c101508 */
[----:B------:R-:W-:Y:S04]  /*0150*/  STG.E.U16 desc[UR8][R2.64+0x400], R5 ;  /* 0x0004000502007986 */ /* 0x000fe8000c101508 */
[----:B------:R-:W-:Y:S04]  /*0160*/  STG.E.U16 desc[UR8][R2.64+0x500], R5 ;  /* 0x0005000502007986 */ /* 0x000fe8000c101508 */
[----:B------:R-:W-:Y:S04]  /*0170*/  STG.E.U16 desc[UR8][R2.64+0x600], R5 ;  /* 0x0006000502007986 */ /* 0x000fe8000c101508 */
[----:B------:R-:W-:Y:S01]  /*0180*/  STG.E.U16 desc[UR8][R2.64+0x700], R5 ;  /* 0x0007000502007986 */ /* 0x000fe2000c101508 */
[----:B------:R-:W-:Y:S05]  /*0190*/  EXIT ;  /* 0x000000000000794d */ /* 0x000fea0003800000 */
.L_x_1318:
[----:B------:R-:W0:Y:S01]  /*01a0*/  S2R R3, SR_TID.X ;  /* 0x0000000000037919 */ /* 0x000e220000002100 */
[----:B------:R-:W-:Y:S04]  /*01b0*/  BSSY B0, `(.L_x_1319) ;  /* 0x000007a000007945 */ /* 0x000fe80003800000 */
[----:B------:R-:W-:Y:S01]  /*01c0*/  BSSY B1, `(.L_x_1320) ;  /* 0x0000071000017945 */ /* 0x000fe20003800000 */
[----:B0-----:R-:W-:-:S13]  /*01d0*/  ISETP.GE.AND P0, PT, R3, R2, PT ;  /* 0x000000020300720c */ /* 0x001fda0003f06270 */
[----:B------:R-:W0:Y:S01]  /*01e0*/  @!P0 LDC.64 R6, c[0x0][0x218] ;  /* 0x00008600ff068b82 */ /* 0x000e220000000a00 */
[C---:B------:R-:W-:Y:S01]  /*01f0*/  @!P0 VIADD R5, R3.reuse, UR4 ;  /* 0x0000000403058c36 */ /* 0x040fe20008000000 */
[----:B------:R-:W-:-:S04]  /*0200*/  @!P0 IADD3 R3, R3, 0x80, RZ ;  /* 0x0000008003038810 */ /* 0x000fc80007ffe0ff */
[----:B0-----:R-:W-:-:S05]  /*0210*/  @!P0 IADD3 R4, P1, R5, R6, RZ ;  /* 0x0000000605048210 */ /* 0x001fca0007f3e0ff */
[----:B------:R-:W-:-:S05]  /*0220*/  @!P0 IMAD.X R5, RZ, RZ, R7, P1 ;  /* 0x000000ffff058224 */ /* 0x000fca00008e0607 */
[----:B------:R0:W-:Y:S01]  /*0230*/  @!P0 STG.E.U8 desc[UR8][R4.64], R0 ;  /* 0x0000000004008986 */ /* 0x0001e2000c101108 */
[----:B------:R-:W-:-:S13]  /*0240*/  ISETP.GE.AND P0, PT, R3, R2, PT ;  /* 0x000000020300720c */ /* 0x000fda0003f06270 */
[----:B0-----:R-:W-:Y:S05]  /*0250*/  @P0 BRA `(.L_x_1321) ;  /* 0x0000000000380947 */ /* 0x001fea0003800000 */
[C---:B------:R-:W-:Y:S01]  /*0260*/  VIADD R4, R3.reuse, UR4 ;  /* 0x0000000403047c36 */ /* 0x040fe20008000000 */
[----:B------:R-:W-:Y:S01]  /*0270*/  ULDC.64 UR6, c[0x0][0x218] ;  /* 0x0000860000067ab9 */ /* 0x000fe20000000a00 */
[----:B------:R-:W-:-:S03]  /*0280*/  VIADD R3, R3, 0x80 ;  /* 0x0000008003037836 */ /* 0x000fc60000000000 */
[----:B------:R-:W-:-:S05]  /*0290*/  IADD3 R4, P0, R4, UR6, RZ ;  /* 0x0000000604047c10 */ /* 0x000fca000ff1e0ff */
[----:B------:R-:W-:Y:S01]  /*02a0*/  IMAD.X R5, RZ, RZ, UR7, P0 ;  /* 0x00000007ff057e24 */ /* 0x000fe200080e06ff */
[----:B------:R-:W-:-:S04]  /*02b0*/  ISETP.GE.AND P0, PT, R3, R2, PT ;  /* 0x000000020300720c */ /* 0x000fc80003f06270 */
[----:B------:R0:W-:Y:S09]  /*02c0*/  STG.E.U8 desc[UR8][R4.64], R0 ;  /* 0x0000000004007986 */ /* 0x0001f2000c101108 */
[----:B------:R-:W-:Y:S05]  /*02d0*/  @P0 BRA `(.L_x_1322) ;  /* 0x0000000000380947 */ /* 0x000fea0003800000 */
[C---:B0-----:R-:W-:Y:S01]  /*02e0*/  VIADD R4, R3.reuse, UR4 ;  /* 0x0000000403047c36 */ /* 0x041fe20008000000 */
[----:B------:R-:W-:Y:S01]  /*02f0*/  ULDC.64 UR6, c[0x0][0x218] ;  /* 0x0000860000067ab9 */ /* 0x000fe20000000a00 */
[----:B------:R-:W-:-:S03]  /*0300*/  VIADD R3, R3, 0x80 ;  /* 0x0000008003037836 */ /* 0x000fc60000000000 */
[----:B------:R-:W-:-:S04]  /*0310*/  IADD3 R4, P0, R4, UR6, RZ ;  /* 0x0000000604047c10 */ /* 0x000fc8000ff1e0ff */
[----:B------:R-:W-:-:S05]  /*0320*/  IADD3.X R5, RZ, UR7, RZ, P0, !PT ;  /* 0x00000007ff057c10 */ /* 0x000fca00087fe4ff */
[----:B------:R0:W-:Y:S04]  /*0330*/  STG.E.U8 desc[UR8][R4.64], R0 ;  /* 0x0000000004007986 */ /* 0x0001e8000c101108 */
.L_x_1321:
[----:B------:R-:W-:-:S13]  /*0340*/  ISETP.GE.AND P0, PT, R3, R2, PT ;  /* 0x000000020300720c */ /* 0x000fda0003f06270 */
[----:B------:R-:W-:Y:S05]  /*0350*/  @P0 BRA `(.L_x_1323) ;  /* 0x0000000000380947 */ /* 0x000fea0003800000 */
[C---:B0-----:R-:W-:Y:S01]  /*0360*/  VIADD R4, R3.reuse, UR4 ;  /* 0x0000000403047c36 */ /* 0x041fe20008000000 */
[----:B------:R-:W-:Y:S01]  /*0370*/  ULDC.64 UR6, c[0x0][0x218] ;  /* 0x0000860000067ab9 */ /* 0x000fe20000000a00 */
[----:B------:R-:W-:-:S03]  /*0380*/  VIADD R3, R3, 0x80 ;  /* 0x0000008003037836 */ /* 0x000fc60000000000 */
[----:B------:R-:W-:-:S05]  /*0390*/  IADD3 R4, P0, R4, UR6, RZ ;  /* 0x0000000604047c10 */ /* 0x000fca000ff1e0ff */
[----:B------:R-:W-:-:S05]  /*03a0*/  IMAD.X R5, RZ, RZ, UR7, P0 ;  /* 0x00000007ff057e24 */ /* 0x000fca00080e06ff */
[----:B------:R1:W-:Y:S03]  /*03b0*/  STG.E.U8 desc[UR8][R4.64], R0 ;  /* 0x0000000004007986 */ /* 0x0003e6000c101108 */
.L_x_1322:
[----:B------:R-:W-:-:S13]  /*03c0*/  ISETP.GE.AND P0, PT, R3, R2, PT ;  /* 0x000000020300720c */ /* 0x000fda0003f06270 */
[----:B------:R-:W-:Y:S05]  /*03d0*/  @P0 BRA `(.L_x_1324) ;  /* 0x0000000000380947 */ /* 0x000fea0003800000 */
[C---:B01----:R-:W-:Y:S01]  /*03e0*/  IADD3 R4, R3.reuse, UR4, RZ ;  /* 0x0000000403047c10 */ /* 0x043fe2000fffe0ff */
[----:B------:R-:W-:Y:S01]  /*03f0*/  ULDC.64 UR6, c[0x0][0x218] ;  /* 0x0000860000067ab9 */ /* 0x000fe20000000a00 */
[----:B------:R-:W-:Y:S02]  /*0400*/  VIADD R3, R3, 0x80 ;  /* 0x0000008003037836 */ /* 0x000fe40000000000 */
[----:B------:R-:W-:-:S05]  /*0410*/  IADD3 R4, P0, R4, UR6, RZ ;  /* 0x0000000604047c10 */ /* 0x000fca000ff1e0ff */
[----:B------:R-:W-:-:S05]  /*0420*/  IMAD.X R5, RZ, RZ, UR7, P0 ;  /* 0x00000007ff057e24 */ /* 0x000fca00080e06ff */
[----:B------:R1:W-:Y:S03]  /*0430*/  STG.E.U8 desc[UR8][R4.64], R0 ;  /* 0x0000000004007986 */ /* 0x0003e6000c101108 */
.L_x_1323:
[----:B------:R-:W-:-:S13]  /*0440*/  ISETP.GE.AND P0, PT, R3, R2, PT ;  /* 0x000000020300720c */ /* 0x000fda0003f06270 */
[----:B------:R-:W-:Y:S05]  /*0450*/  @P0 BRA `(.L_x_1325) ;  /* 0x0000000000380947 */ /* 0x000fea0003800000 */
[C---:B01----:R-:W-:Y:S01]  /*0460*/  VIADD R4, R3.reuse, UR4 ;  /* 0x0000000403047c36 */ /* 0x043fe20008000000 */
[----:B------:R-:W-:Y:S01]  /*0470*/  ULDC.64 UR6, c[0x0][0x218] ;  /* 0x0000860000067ab9 */ /* 0x000fe20000000a00 */
[----:B------:R-:W-:-:S03]  /*0480*/  IADD3 R3, R3, 0x80, RZ ;  /* 0x0000008003037810 */ /* 0x000fc60007ffe0ff */
[----:B------:R-:W-:-:S05]  /*0490*/  IADD3 R4, P0, R4, UR6, RZ ;  /* 0x0000000604047c10 */ /* 0x000fca000ff1e0ff */
[----:B------:R-:W-:-:S05]  /*04a0*/  IMAD.X R5, RZ, RZ, UR7, P0 ;  /* 0x00000007ff057e24 */ /* 0x000fca00080e06ff */
[----:B------:R2:W-:Y:S03]  /*04b0*/  STG.E.U8 desc[UR8][R4.64], R0 ;  /* 0x0000000004007986 */ /* 0x0005e6000c101108 */
.L_x_1324:
[----:B------:R-:W-:-:S13]  /*04c0*/  ISETP.GE.AND P0, PT, R3, R2, PT ;  /* 0x000000020300720c */ /* 0x000fda0003f06270 */
[----:B------:R-:W-:Y:S05]  /*04d0*/  @P0 BRA `(.L_x_1326) ;  /* 0x0000000000380947 */ /* 0x000fea0003800000 */
[C---:B012---:R-:W-:Y:S01]  /*04e0*/  VIADD R4, R3.reuse, UR4 ;  /* 0x0000000403047c36 */ /* 0x047fe20008000000 */
[----:B------:R-:W-:Y:S01]  /*04f0*/  ULDC.64 UR6, c[0x0][0x218] ;  /* 0x0000860000067ab9 */ /* 0x000fe20000000a00 */
[----:B------:R-:W-:-:S03]  /*0500*/  VIADD R3, R3, 0x80 ;  /* 0x0000008003037836 */ /* 0x000fc60000000000 */
[----:B------:R-:W-:-:S05]  /*0510*/  IADD3 R4, P0, R4, UR6, RZ ;  /* 0x0000000604047c10 */ /* 0x000fca000ff1e0ff */
[----:B------:R-:W-:-:S05]  /*0520*/  IMAD.X R5, RZ, RZ, UR7, P0 ;  /* 0x00000007ff057e24 */ /* 0x000fca00080e06ff */
[----:B------:R2:W-:Y:S03]  /*0530*/  STG.E.U8 desc[UR8][R4.64], R0 ;  /* 0x0000000004007986 */ /* 0x0005e6000c101108 */
.L_x_1325:
[----:B------:R-:W-:-:S13]  /*0540*/  ISETP.GE.AND P0, PT, R3, R2, PT ;  /* 0x000000020300720c */ /* 0x000fda0003f06270 */
[----:B------:R-:W-:Y:S05]  /*0550*/  @P0 BRA `(.L_x_1327) ;  /* 0x0000000000380947 */ /* 0x000fea0003800000 */
[C---:B012---:R-:W-:Y:S01]  /*0560*/  VIADD R4, R3.reuse, UR4 ;  /* 0x0000000403047c36 */ /* 0x047fe20008000000 */
[----:B------:R-:W-:Y:S01]  /*0570*/  ULDC.64 UR6, c[0x0][0x218] ;  /* 0x0000860000067ab9 */ /* 0x000fe20000000a00 */
[----:B------:R-:W-:-:S03]  /*0580*/  VIADD R3, R3, 0x80 ;  /* 0x0000008003037836 */ /* 0x000fc60000000000 */
[----:B------:R-:W-:-:S04]  /*0590*/  IADD3 R4, P0, R4, UR6, RZ ;  /* 0x0000000604047c10 */ /* 0x000fc8000ff1e0ff */
[----:B------:R-:W-:-:S05]  /*05a0*/  IADD3.X R5, RZ, UR7, RZ, P0, !PT ;  /* 0x00000007ff057c10 */ /* 0x000fca00087fe4ff */
[----:B------:R3:W-:Y:S04]  /*05b0*/  STG.E.U8 desc[UR8][R4.64], R0 ;  /* 0x0000000004007986 */ /* 0x0007e8000c101108 */
.L_x_1326:
[----:B------:R-:W-:-:S13]  /*05c0*/  ISETP.GE.AND P0, PT, R3, R2, PT ;  /* 0x000000020300720c */ /* 0x000fda0003f06270 */
[----:B------:R-:W-:Y:S05]  /*05d0*/  @P0 BRA `(.L_x_1328) ;  /* 0x0000000000380947 */ /* 0x000fea0003800000 */
[C---:B0123--:R-:W-:Y:S01]  /*05e0*/  VIADD R4, R3.reuse, UR4 ;  /* 0x0000000403047c36 */ /* 0x04ffe20008000000 */
[----:B------:R-:W-:Y:S01]  /*05f0*/  ULDC.64 UR6, c[0x0][0x218] ;  /* 0x0000860000067ab9 */ /* 0x000fe20000000a00 */
[----:B------:R-:W-:-:S03]  /*0600*/  VIADD R3, R3, 0x80 ;  /* 0x0000008003037836 */ /* 0x000fc60000000000 */
[----:B------:R-:W-:-:S05]  /*0610*/  IADD3 R4, P0, R4, UR6, RZ ;  /* 0x0000000604047c10 */ /* 0x000fca000ff1e0ff */
[----:B------:R-:W-:-:S05]  /*0620*/  IMAD.X R5, RZ, RZ, UR7, P0 ;  /* 0x00000007ff057e24 */ /* 0x000fca00080e06ff */
[----:B------:R3:W-:Y:S03]  /*0630*/  STG.E.U8 desc[UR8][R4.64], R0 ;  /* 0x0000000004007986 */ /* 0x0007e6000c101108 */
.L_x_1327:
[----:B------:R-:W-:-:S13]  /*0640*/  ISETP.GE.AND P0, PT, R3, R2, PT ;  /* 0x000000020300720c */ /* 0x000fda0003f06270 */
[----:B------:R-:W-:Y:S05]  /*0650*/  @P0 BRA `(.L_x_1329) ;  /* 0x0000000000380947 */ /* 0x000fea0003800000 */
[C---:B0123--:R-:W-:Y:S01]  /*0660*/  IADD3 R4, R3.reuse, UR4, RZ ;  /* 0x0000000403047c10 */ /* 0x04ffe2000fffe0ff */
[----:B------:R-:W-:Y:S01]  /*0670*/  ULDC.64 UR6, c[0x0][0x218] ;  /* 0x0000860000067ab9 */ /* 0x000fe20000000a00 */
[----:B------:R-:W-:Y:S02]  /*0680*/  VIADD R3, R3, 0x80 ;  /* 0x0000008003037836 */ /* 0x000fe40000000000 */
[----:B------:R-:W-:-:S05]  /*0690*/  IADD3 R4, P0, R4, UR6, RZ ;  /* 0x0000000604047c10 */ /* 0x000fca000ff1e0ff */
[----:B------:R-:W-:-:S05]  /*06a0*/  IMAD.X R5, RZ, RZ, UR7, P0 ;  /* 0x00000007ff057e24 */ /* 0x000fca00080e06ff */
[----:B------:R4:W-:Y:S03]  /*06b0*/  STG.E.U8 desc[UR8][R4.64], R0 ;  /* 0x0000000004007986 */ /* 0x0009e6000c101108 */
.L_x_1328:
[----:B------:R-:W-:-:S13]  /*06c0*/  ISETP.GE.AND P0, PT, R3, R2, PT ;  /* 0x000000020300720c */ /* 0x000fda0003f06270 */
[----:B------:R-:W-:Y:S05]  /*06d0*/  @P0 BRA `(.L_x_1330) ;  /* 0x0000000000380947 */ /* 0x000fea0003800000 */
[C---:B01234-:R-:W-:Y:S01]  /*06e0*/  VIADD R4, R3.reuse, UR4 ;  /* 0x0000000403047c36 */ /* 0x05ffe20008000000 */
[----:B------:R-:W-:Y:S01]  /*06f0*/  ULDC.64 UR6, c[0x0][0x218] ;  /* 0x0000860000067ab9 */ /* 0x000fe20000000a00 */
[----:B------:R-:W-:-:S03]  /*0700*/  IADD3 R3, R3, 0x80, RZ ;  /* 0x0000008003037810 */ /* 0x000fc60007ffe0ff */
[----:B------:R-:W-:-:S05]  /*0710*/  IADD3 R4, P0, R4, UR6, RZ ;  /* 0x0000000604047c10 */ /* 0x000fca000ff1e0ff */
[----:B------:R-:W-:-:S05]  /*0720*/  IMAD.X R5, RZ, RZ, UR7, P0 ;  /* 0x00000007ff057e24 */ /* 0x000fca00080e06ff */
[----:B------:R4:W-:Y:S03]  /*0730*/  STG.E.U8 desc[UR8][R4.64], R0 ;  /* 0x0000000004007986 */ /* 0x0009e6000c101108 */
.L_x_1329:
[----:B------:R-:W-:-:S13]  /*0740*/  ISETP.GE.AND P0, PT, R3, R2, PT ;  /* 0x000000020300720c */ /* 0x000fda0003f06270 */
[----:B------:R-:W-:Y:S05]  /*0750*/  @P0 BRA `(.L_x_1331) ;  /* 0x0000000000380947 */ /* 0x000fea0003800000 */
[C---:B01234-:R-:W-:Y:S01]  /*0760*/  VIADD R4, R3.reuse, UR4 ;  /* 0x0000000403047c36 */ /* 0x05ffe20008000000 */
[----:B------:R-:W-:Y:S01]  /*0770*/  ULDC.64 UR6, c[0x0][0x218] ;  /* 0x0000860000067ab9 */ /* 0x000fe20000000a00 */
[----:B------:R-:W-:-:S03]  /*0780*/  VIADD R3, R3, 0x80 ;  /* 0x0000008003037836 */ /* 0x000fc60000000000 */
[----:B------:R-:W-:-:S05]  /*0790*/  IADD3 R4, P0, R4, UR6, RZ ;  /* 0x0000000604047c10 */ /* 0x000fca000ff1e0ff */
[----:B------:R-:W-:-:S05]  /*07a0*/  IMAD.X R5, RZ, RZ, UR7, P0 ;  /* 0x00000007ff057e24 */ /* 0x000fca00080e06ff */
[----:B------:R5:W-:Y:S03]  /*07b0*/  STG.E.U8 desc[UR8][R4.64], R0 ;  /* 0x0000000004007986 */ /* 0x000be6000c101108 */
.L_x_1330:
[----:B------:R-:W-:-:S13]  /*07c0*/  ISETP.GE.AND P0, PT, R3, R2, PT ;  /* 0x000000020300720c */ /* 0x000fda0003f06270 */
[----:B------:R-:W-:Y:S05]  /*07d0*/  @P0 BRA `(.L_x_1332) ;  /* 0x00000000003c0947 */ /* 0x000fea0003800000 */
[C---:B012345:R-:W-:Y:S01]  /*07e0*/  IADD3 R4, R3.reuse, UR4, RZ ;  /* 0x0000000403047c10 */ /* 0x07ffe2000fffe0ff */
[----:B------:R-:W-:Y:S01]  /*07f0*/  ULDC.64 UR6, c[0x0][0x218] ;  /* 0x0000860000067ab9 */ /* 0x000fe20000000a00 */
[----:B------:R-:W-:Y:S02]  /*0800*/  VIADD R3, R3, 0x80 ;  /* 0x0000008003037836 */ /* 0x000fe40000000000 */
[----:B------:R-:W-:-:S05]  /*0810*/  IADD3 R4, P0, R4, UR6, RZ ;  /* 0x0000000604047c10 */ /* 0x000fca000ff1e0ff */
[----:B------:R-:W-:-:S05]  /*0820*/  IMAD.X R5, RZ, RZ, UR7, P0 ;  /* 0x00000007ff057e24 */ /* 0x000fca00080e06ff */
[----:B------:R5:W-:Y:S03]  /*0830*/  STG.E.U8 desc[UR8][R4.64], R0 ;  /* 0x0000000004007986 */ /* 0x000be6000c101108 */
.L_x_1331:
[----:B------:R-:W-:-:S13]  /*0840*/  ISETP.GE.AND P0, PT, R3, R2, PT ;  /* 0x000000020300720c */ /* 0x000fda0003f06270 */
[----:B------:R-:W-:Y:S05]  /*0850*/  @P0 BREAK B1 ;  /* 0x0000000000010942 */ /* 0x000fea0003800000 */
[----:B------:R-:W-:Y:S05]  /*0860*/  @P0 BRA `(.L_x_1333) ;  /* 0x0000000000380947 */ /* 0x000fea0003800000 */
[C---:B012345:R-:W-:Y:S01]  /*0870*/  VIADD R4, R3.reuse, UR4 ;  /* 0x0000000403047c36 */ /* 0x07ffe20008000000 */
[----:B------:R-:W-:Y:S01]  /*0880*/  ULDC.64 UR6, c[0x0][0x218] ;  /* 0x0000860000067ab9 */ /* 0x000fe20000000a00 */
[----:B------:R-:W-:-:S03]  /*0890*/  VIADD R3, R3, 0x80 ;  /* 0x0000008003037836 */ /* 0x000fc60000000000 */
[----:B------:R-:W-:-:S04]  /*08a0*/  IADD3 R4, P0, R4, UR6, RZ ;  /* 0x0000000604047c10 */ /* 0x000fc8000ff1e0ff */
[----:B------:R-:W-:-:S05]  /*08b0*/  IADD3.X R5, RZ, UR7, RZ, P0, !PT ;  /* 0x00000007ff057c10 */ /* 0x000fca00087fe4ff */
[----:B------:R0:W-:Y:S04]  /*08c0*/  STG.E.U8 desc[UR8][R4.64], R0 ;  /* 0x0000000004007986 */ /* 0x0001e8000c101108 */
.L_x_1332:
[----:B------:R-:W-:Y:S05]  /*08d0*/  BSYNC B1 ;  /* 0x0000000000017941 */ /* 0x000fea0003800000 */
.L_x_1320:
[----:B------:R-:W-:-:S13]  /*08e0*/  ISETP.GE.AND P0, PT, R3, R2, PT ;  /* 0x000000020300720c */ /* 0x000fda0003f06270 */
[----:B------:R-:W0:Y:S02]  /*08f0*/  @!P0 LDC.64 R6, c[0x0][0x218] ;  /* 0x00008600ff068b82 */ /* 0x000e240000000a00 */
[C---:B012345:R-:W-:Y:S01]  /*0900*/  @!P0 VIADD R5, R3.reuse, UR4 ;  /* 0x0000000403058c36 */ /* 0x07ffe20008000000 */
[----:B------:R-:W-:-:S04]  /*0910*/  @!P0 IADD3 R3, R3, 0x80, RZ ;  /* 0x0000008003038810 */ /* 0x000fc80007ffe0ff */
[----:B------:R-:W-:-:S05]  /*0920*/  @!P0 IADD3 R4, P1, R5, R6, RZ ;  /* 0x0000000605048210 */ /* 0x000fca0007f3e0ff */
[----:B------:R-:W-:-:S05]  /*0930*/  @!P0 IMAD.X R5, RZ, RZ, R7, P1 ;  /* 0x000000ffff058224 */ /* 0x000fca00008e0607 */
[----:B------:R0:W-:Y:S03]  /*0940*/  @!P0 STG.E.U8 desc[UR8][R4.64], R0 ;  /* 0x0000000004008986 */ /* 0x0001e6000c101108 */
.L_x_1333:
[----:B------:R-:W-:Y:S05]  /*0950*/  BSYNC B0 ;  /* 0x0000000000007941 */ /* 0x000fea0003800000 */
.L_x_1319:
[----:B------:R-:W-:Y:S05]  /*0960*/  WARPSYNC.ALL ;  /* 0x0000000000007948 */ /* 0x000fea0003800000 */
[----:B------:R-:W-:-:S13]  /*0970*/  ISETP.GE.AND P0, PT, R3, R2, PT ;  /* 0x000000020300720c */ /* 0x000fda0003f06270 */
[----:B------:R-:W-:Y:S05]  /*0980*/  @P0 EXIT ;  /* 0x000000000000094d */ /* 0x000fea0003800000 */
[----:B------:R-:W-:Y:S01]  /*0990*/  VIADD R3, R3, UR4 ;  /* 0x0000000403037c36 */ /* 0x000fe20008000000 */
[----:B------:R-:W-:-:S04]  /*09a0*/  ULDC.64 UR6, c[0x0][0x218] ;  /* 0x0000860000067ab9 */ /* 0x000fc80000000a00 */
[----:B------:R-:W-:-:S05]  /*09b0*/  IADD3 R2, P0, R3, UR6, RZ ;  /* 0x0000000603027c10 */ /* 0x000fca000ff1e0ff */
[----:B------:R-:W-:-:S05]  /*09c0*/  IMAD.X R3, RZ, RZ, UR7, P0 ;  /* 0x00000007ff037e24 */ /* 0x000fca00080e06ff */
[----:B------:R-:W-:Y:S01]  /*09d0*/  STG.E.U8 desc[UR8][R2.64], R0 ;  /* 0x0000000002007986 */ /* 0x000fe2000c101108 */
[----:B------:R-:W-:Y:S05]  /*09e0*/  EXIT ;  /* 0x000000000000794d */ /* 0x000fea0003800000 */
.L_x_1334:
        /* <DEDUP_REMOVED lines=9> */
.L_x_7287:


//--------------------- .text._ZN2at6native29vectorized_elementwise_kernelILi4ENS0_11FillFunctorIN3c1014Float8_e8m0fnuEEESt5arrayIPcLm1EEEEviT0_T1_ --------------------------
	.section	.text._ZN2at6native29vectorized_elementwise_kernelILi4ENS0_11FillFunctorIN3c1014Float8_e8m0fnuEEESt5arrayIPcLm1EEEEviT0_T1_,"ax",@progbits
	.align	128
        .global         _ZN2at6native29vectorized_elementwise_kernelILi4ENS0_11FillFunctorIN3c1014Float8_e8m0fnuEEESt5arrayIPcLm1EEEEviT0_T1_
        .type           _ZN2at6native29vectorized_elementwise_kernelILi4ENS0_11FillFunctorIN3c1014Float8_e8m0fnuEEESt5arrayIPcLm1EEEEviT0_T1_,@function
        .size           _ZN2at6native29vectorized_elementwise_kernelILi4ENS0_11FillFunctorIN3c1014Float8_e8m0fnuEEESt5arrayIPcLm1EEEEviT0_T1_,(.L_x_7288 - _ZN2at6native29vectorized_elementwise_kernelILi4ENS0_11FillFunctorIN3c1014Float8_e8m0fnuEEESt5arrayIPcLm1EEEEviT0_T1_)
        .other          _ZN2at6native29vectorized_elementwise_kernelILi4ENS0_11FillFunctorIN3c1014Float8_e8m0fnuEEESt5arrayIPcLm1EEEEviT0_T1_,@"STO_CUDA_ENTRY STV_DEFAULT"
_ZN2at6native29vectorized_elementwise_kernelILi4ENS0_11FillFunctorIN3c1014Float8_e8m0fnuEEESt5arrayIPcLm1EEEEviT0_T1_:
.text._ZN2at6native29vectorized_elementwise_kernelILi4ENS0_11FillFunctorIN3c1014Float8_e8m0fnuEEESt5arrayIPcLm1EEEEviT0_T1_:
        /* <DEDUP_REMOVED lines=12> */
[----:B------:R-:W-:-:S03]  /*00c0*/  UIADD3 UR5, UP0, UR4, UR6, URZ ;  /* 0x0000000604057290 */ /* 0x000fc6000ff1e03f */
[C---:B------:R-:W-:Y:S01]  /*00d0*/  PRMT R5, R0.reuse, 0x7054, R3 ;  /* 0x0000705400057816 */ /* 0x040fe20000000003 */
[----:B------:R-:W-:Y:S02]  /*00e0*/  UIADD3.X UR6, URZ, UR7, URZ, UP0, !UPT ;  /* 0x000000073f067290 */ /* 0x000fe400087fe43f */
[----:B------:R-:W-:Y:S01]  /*00f0*/  IMAD.U32 R2, RZ, RZ, UR5 ;  /* 0x00000005ff027e24 */ /* 0x000fe2000f8e00ff */
[----:B------:R-:W-:-:S03]  /*0100*/  PRMT R5, R0, 0x654, R5 ;  /* 0x0000065400057816 */ /* 0x000fc60000000005 */
[----:B------:R-:W-:Y:S02]  /*0110*/  IMAD.U32 R3, RZ, RZ, UR6 ;  /* 0x00000006ff037e24 */ /* 0x000fe4000f8e00ff */
[----:B0-----:R-:W-:-:S05]  /*0120*/  IMAD.WIDE R2, R7, 0x4, R2 ;  /* 0x0000000407027825 */ /* 0x001fca00078e0202 */
[----:B------:R-:W-:Y:S04]  /*0130*/  STG.E desc[UR8][R2.64], R5 ;  /* 0x0000000502007986 */ /* 0x000fe8000c101908 */
[----:B------:R-:W-:Y:S04]  /*0140*/  STG.E desc[UR8][R2.64+0x200], R5 ;  /* 0x0002000502007986 */ /* 0x000fe8000c101908 */
[----:B------:R-:W-:Y:S04]  /*0150*/  STG.E desc[UR8][R2.64+0x400], R5 ;  /* 0x0004000502007986 */ /* 0x000fe8000c101908 */
[----:B------:R-:W-:Y:S01]  /*0160*/  STG.E desc[UR8][R2.64+0x600], R5 ;  /* 0x0006000502007986 */ /* 0x000fe2000c101908 */
[----:B------:R-:W-:Y:S05]  /*0170*/  EXIT ;  /* 0x000000000000794d */ /* 0x000fea0003800000 */
.L_x_1335:
        /* <DEDUP_REMOVED lines=22> */
[----:B------:R-:W-:-:S03]  /*02e0*/  IADD3 R3, R3, 0x80, RZ ;  /* 0x0000008003037810 */ /* 0x000fc60007ffe0ff */
[----:B------:R-:W-:-:S05]  /*02f0*/  IADD3 R4, P0, R4, UR6, RZ ;  /* 0x0000000604047c10 */ /* 0x000fca000ff1e0ff */
[----:B------:R-:W-:-:S05]  /*0300*/  IMAD.X R5, RZ, RZ, UR7, P0 ;  /* 0x00000007ff057e24 */ /* 0x000fca00080e06ff */
[----:B------:R0:W-:Y:S03]  /*0310*/  STG.E.U8 desc[UR8][R4.64], R0 ;  /* 0x0000000004007986 */ /* 0x0001e6000c101108 */
.L_x_1338:
        /* <DEDUP_REMOVED lines=8> */
.L_x_1339:
[----:B------:R-:W-:-:S13]  /*03a0*/  ISETP.GE.AND P0, PT, R3, R2, PT ;  /* 0x000000020300720c */ /* 0x000fda0003f06270 */
[----:B------:R-:W-:Y:S05]  /*03b0*/  @P0 BRA `(.L_x_1341) ;  /* 0x0000000000380947 */ /* 0x000fea0003800000 */
[C---:B01----:R-:W-:Y:S01]  /*03c0*/  VIADD R4, R3.reuse, UR4 ;  /* 0x0000000403047c36 */ /* 0x043fe20008000000 */
[----:B------:R-:W-:Y:S01]  /*03d0*/  ULDC.64 UR6, c[0x0][0x218] ;  /* 0x0000860000067ab9 */ /* 0x000fe20000000a00 */
[----:B------:R-:W-:-:S03]  /*03e0*/  VIADD R3, R3, 0x80 ;  /* 0x0000008003037836 */ /* 0x000fc60000000000 */
[----:B------:R-:W-:-:S04]  /*03f0*/  IADD3 R4, P0, R4, UR6, RZ ;  /* 0x0000000604047c10 */ /* 0x000fc8000ff1e0ff */
[----:B------:R-:W-:-:S05]  /*0400*/  IADD3.X R5, RZ, UR7, RZ, P0, !PT ;  /* 0x00000007ff057c10 */ /* 0x000fca00087fe4ff */
[----:B------:R1:W-:Y:S04]  /*0410*/  STG.E.U8 desc[UR8][R4.64], R0 ;  /* 0x0000000004007986 */ /* 0x0003e8000c101108 */
.L_x_1340:
[----:B------:R-:W-:-:S13]  /*0420*/  ISETP.GE.AND P0, PT, R3, R2, PT ;  /* 0x000000020300720c */ /* 0x000fda0003f06270 */
[----:B------:R-:W-:Y:S05]  /*0430*/  @P0 BRA `(.L_x_1342) ;  /* 0x0000000000380947 */ /* 0x000fea0003800000 */
[C---:B01----:R-:W-:Y:S01]  /*0440*/  VIADD R4, R3.reuse, UR4 ;  /* 0x0000000403047c36 */ /* 0x043fe20008000000 */
[----:B------:R-:W-:Y:S01]  /*0450*/  ULDC.64 UR6, c[0x0][0x218] ;  /* 0x0000860000067ab9 */ /* 0x000fe20000000a00 */
[----:B------:R-:W-:-:S03]  /*0460*/  VIADD R3, R3, 0x80 ;  /* 0x0000008003037836 */ /* 0x000fc60000000000 */
[----:B------:R-:W-:-:S05]  /*0470*/  IADD3 R4, P0, R4, UR6, RZ ;  /* 0x0000000604047c10 */ /* 0x000fca000ff1e0ff */
[----:B------:R-:W-:-:S05]  /*0480*/  IMAD.X R5, RZ, RZ, UR7, P0 ;  /* 0x00000007ff057e24 */ /* 0x000fca00080e06ff */
[----:B------:R2:W-:Y:S03]  /*0490*/  STG.E.U8 desc[UR8][R4.64], R0 ;  /* 0x0000000004007986 */ /* 0x0005e6000c101108 */
.L_x_1341:
[----:B------:R-:W-:-:S13]  /*04a0*/  ISETP.GE.AND P0, PT, R3, R2, PT ;  /* 0x000000020300720c */ /* 0x000fda0003f06270 */
[----:B------:R-:W-:Y:S05]  /*04b0*/  @P0 BRA `(.L_x_1343) ;  /* 0x0000000000380947 */ /* 0x000fea0003800000 */
[C---:B012---:R-:W-:Y:S01]  /*04c0*/  IADD3 R4, R3.reuse, UR4, RZ ;  /* 0x0000000403047c10 */ /* 0x047fe2000fffe0ff */
[----:B------:R-:W-:Y:S01]  /*04d0*/  ULDC.64 UR6, c[0x0][0x218] ;  /* 0x0000860000067ab9 */ /* 0x000fe20000000a00 */
[----:B------:R-:W-:Y:S02]  /*04e0*/  VIADD R3, R3, 0x80 ;  /* 0x0000008003037836 */ /* 0x000fe40000000000 */
[----:B------:R-:W-:-:S05]  /*04f0*/  IADD3 R4, P0, R4, UR6, RZ ;  /* 0x0000000604047c10 */ /* 0x000fca000ff1e0ff */
[----:B------:R-:W-:-:S05]  /*0500*/  IMAD.X R5, RZ, RZ, UR7, P0 ;  /* 0x00000007ff057e24 */ /* 0x000fca00080e06ff */
[----:B------:R2:W-:Y:S03]  /*0510*/  STG.E.U8 desc[UR8][R4.64], R0 ;  /* 0x0000000004007986 */ /* 0x0005e6000c101108 */
.L_x_1342:
[----:B------:R-:W-:-:S13]  /*0520*/  ISETP.GE.AND P0, PT, R3, R2, PT ;  /* 0x000000020300720c */ /* 0x000fda0003f06270 */
[----:B------:R-:W-:Y:S05]  /*0530*/  @P0 BRA `(.L_x_1344) ;  /* 0x0000000000380947 */ /* 0x000fea0003800000 */
[C---:B012---:R-:W-:Y:S01]  /*0540*/  VIADD R4, R3.reuse, UR4 ;  /* 0x0000000403047c36 */ /* 0x047fe20008000000 */
[----:B------:R-:W-:Y:S01]  /*0550*/  ULDC.64 UR6, c[0x0][0x218] ;  /* 0x0000860000067ab9 */ /* 0x000fe20000000a00 */
[----:B------:R-:W-:-:S03]  /*0560*/  IADD3 R3, R3, 0x80, RZ ;  /* 0x0000008003037810 */ /* 0x000fc60007ffe0ff */
[----:B------:R-:W-:-:S05]  /*0570*/  IADD3 R4, P0, R4, UR6, RZ ;  /* 0x0000000604047c10 */ /* 0x000fca000ff1e0ff */
[----:B------:R-:W-:-:S05]  /*0580*/  IMAD.X R5, RZ, RZ, UR7, P0 ;  /* 0x00000007ff057e24 */ /* 0x000fca00080e06ff */
[----:B------:R3:W-:Y:S03]  /*0590*/  STG.E.U8 desc[UR8][R4.64], R0 ;  /* 0x0000000004007986 */ /* 0x0007e6000c101108 */
.L_x_1343:
        /* <DEDUP_REMOVED lines=8> */
.L_x_1344:
[----:B------:R-:W-:-:S13]  /*0620*/  ISETP.GE.AND P0, PT, R3, R2, PT ;  /* 0x000000020300720c */ /* 0x000fda0003f06270 */
[----:B------:R-:W-:Y:S05]  /*0630*/  @P0 BRA `(.L_x_1346) ;  /* 0x0000000000380947 */ /* 0x000fea0003800000 */
[C---:B0123--:R-:W-:Y:S01]  /*0640*/  VIADD R4, R3.reuse, UR4 ;  /* 0x0000000403047c36 */ /* 0x04ffe20008000000 */
[----:B------:R-:W-:Y:S01]  /*0650*/  ULDC.64 UR6, c[0x0][0x218] ;  /* 0x0000860000067ab9 */ /* 0x000fe20000000a00 */
[----:B------:R-:W-:-:S03]  /*0660*/  VIADD R3, R3, 0x80 ;  /* 0x0000008003037836 */ /* 0x000fc60000000000 */
[----:B------:R-:W-:-:S04]  /*0670*/  IADD3 R4, P0, R4, UR6, RZ ;  /* 0x0000000604047c10 */ /* 0x000fc8000ff1e0ff */
[----:B------:R-:W-:-:S05]  /*0680*/  IADD3.X R5, RZ, UR7, RZ, P0, !PT ;  /* 0x00000007ff057c10 */ /* 0x000fca00087fe4ff */
[----:B------:R4:W-:Y:S04]  /*0690*/  STG.E.U8 desc[UR8][R4.64], R0 ;  /* 0x0000000004007986 */ /* 0x0009e8000c101108 */
.L_x_1345:
        /* <DEDUP_REMOVED lines=8> */
.L_x_1346:
[----:B------:R-:W-:-:S13]  /*0720*/  ISETP.GE.AND P0, PT, R3, R2, PT ;  /* 0x000000020300720c */ /* 0x000fda0003f06270 */
[----:B------:R-:W-:Y:S05]  /*0730*/  @P0 BRA `(.L_x_1348) ;  /* 0x0000000000380947 */ /* 0x000fea0003800000 */
[C---:B01234-:R-:W-:Y:S01]  /*0740*/  IADD3 R4, R3.reuse, UR4, RZ ;  /* 0x0000000403047c10 */ /* 0x05ffe2000fffe0ff */
[----:B------:R-:W-:Y:S01]  /*0750*/  ULDC.64 UR6, c[0x0][0x218] ;  /* 0x0000860000067ab9 */ /* 0x000fe20000000a00 */
[----:B------:R-:W-:Y:S02]  /*0760*/  VIADD R3, R3, 0x80 ;  /* 0x0000008003037836 */ /* 0x000fe40000000000 */
[----:B------:R-:W-:-:S05]  /*0770*/  IADD3 R4, P0, R4, UR6, RZ ;  /* 0x0000000604047c10 */ /* 0x000fca000ff1e0ff */
[----:B------:R-:W-:-:S05]  /*0780*/  IMAD.X R5, RZ, RZ, UR7, P0 ;  /* 0x00000007ff057e24 */ /* 0x000fca00080e06ff */
[----:B------:R5:W-:Y:S03]  /*0790*/  STG.E.U8 desc[UR8][R4.64], R0 ;  /* 0x0000000004007986 */ /* 0x000be6000c101108 */
.L_x_1347:
[----:B------:R-:W-:-:S13]  /*07a0*/  ISETP.GE.AND P0, PT, R3, R2, PT ;  /* 0x000000020300720c */ /* 0x000fda0003f06270 */
[----:B------:R-:W-:Y:S05]  /*07b0*/  @P0 BRA `(.L_x_1349) ;  /* 0x00000000003c0947 */ /* 0x000fea0003800000 */
[C---:B012345:R-:W-:Y:S01]  /*07c0*/  VIADD R4, R3.reuse, UR4 ;  /* 0x0000000403047c36 */ /* 0x07ffe20008000000 */
[----:B------:R-:W-:Y:S01]  /*07d0*/  ULDC.64 UR6, c[0x0][0x218] ;  /* 0x0000860000067ab9 */ /* 0x000fe20000000a00 */
[----:B------:R-:W-:-:S03]  /*07e0*/  IADD3 R3, R3, 0x80, RZ ;  /* 0x0000008003037810 */ /* 0x000fc60007ffe0ff */
[----:B------:R-:W-:-:S05]  /*07f0*/  IADD3 R4, P0, R4, UR6, RZ ;  /* 0x0000000604047c10 */ /* 0x000fca000ff1e0ff */
[----:B------:R-:W-:-:S05]  /*0800*/  IMAD.X R5, RZ, RZ, UR7, P0 ;  /* 0x00000007ff057e24 */ /* 0x000fca00080e06ff */
[----:B------:R5:W-:Y:S03]  /*0810*/  STG.E.U8 desc[UR8][R4.64], R0 ;  /* 0x0000000004007986 */ /* 0x000be6000c101108 */
.L_x_1348:
[----:B------:R-:W-:-:S13]  /*0820*/  ISETP.GE.AND P0, PT, R3, R2, PT ;  /* 0x000000020300720c */ /* 0x000fda0003f06270 */
[----:B------:R-:W-:Y:S05]  /*0830*/  @P0 BREAK B1 ;  /* 0x0000000000010942 */ /* 0x000fea0003800000 */
[----:B------:R-:W-:Y:S05]  /*0840*/  @P0 BRA `(.L_x_1350) ;  /* 0x0000000000380947 */ /* 0x000fea0003800000 */
[C---:B012345:R-:W-:Y:S01]  /*0850*/  VIADD R4, R3.reuse, UR4 ;  /* 0x0000000403047c36 */ /* 0x07ffe20008000000 */
[----:B------:R-:W-:Y:S01]  /*0860*/  ULDC.64 UR6, c[0x0][0x218] ;  /* 0x0000860000067ab9 */ /* 0x000fe20000000a00 */
[----:B------:R-:W-:-:S03]  /*0870*/  VIADD R3, R3, 0x80 ;  /* 0x0000008003037836 */ /* 0x000fc60000000000 */
[----:B------:R-:W-:-:S05]  /*0880*/  IADD3 R4, P0, R4, UR6, RZ ;  /* 0x0000000604047c10 */ /* 0x000fca000ff1e0ff */
[----:B------:R-:W-:-:S05]  /*0890*/  IMAD.X R5, RZ, RZ, UR7, P0 ;  /* 0x00000007ff057e24 */ /* 0x000fca00080e06ff */
[----:B------:R0:W-:Y:S03]  /*08a0*/  STG.E.U8 desc[UR8][R4.64], R0 ;  /* 0x0000000004007986 */ /* 0x0001e6000c101108 */
.L_x_1349:
[----:B------:R-:W-:Y:S05]  /*08b0*/  BSYNC B1 ;  /* 0x0000000000017941 */ /* 0x000fea0003800000 */
.L_x_1337:
[----:B------:R-:W-:-:S13]  /*08c0*/  ISETP.GE.AND P0, PT, R3, R2, PT ;  /* 0x000000020300720c */ /* 0x000fda0003f06270 */
[----:B------:R-:W0:Y:S02]  /*08d0*/  @!P0 LDC.64 R6, c[0x0][0x218] ;  /* 0x00008600ff068b82 */ /* 0x000e240000000a00 */
[C---:B012345:R-:W-:Y:S02]  /*08e0*/  @!P0 VIADD R5, R3.reuse, UR4 ;  /* 0x0000000403058c36 */ /* 0x07ffe40008000000 */
[----:B------:R-:W-:-:S03]  /*08f0*/  @!P0 VIADD R3, R3, 0x80 ;  /* 0x0000008003038836 */ /* 0x000fc60000000000 */
[----:B------:R-:W-:-:S04]  /*0900*/  @!P0 IADD3 R4, P1, R5, R6, RZ ;  /* 0x0000000605048210 */ /* 0x000fc80007f3e0ff */
[----:B------:R-:W-:-:S05]  /*0910*/  @!P0 IADD3.X R5, RZ, R7, RZ, P1, !PT ;  /* 0x00000007ff058210 */ /* 0x000fca0000ffe4ff */
[----:B------:R0:W-:Y:S04]  /*0920*/  @!P0 STG.E.U8 desc[UR8][R4.64], R0 ;  /* 0x0000000004008986 */ /* 0x0001e8000c101108 */
.L_x_1350:
[----:B------:R-:W-:Y:S05]  /*0930*/  BSYNC B0 ;  /* 0x0000000000007941 */ /* 0x000fea0003800000 */
.L_x_1336:
        /* <DEDUP_REMOVED lines=9> */
.L_x_1351:
        /* <DEDUP_REMOVED lines=11> */
.L_x_7288:


//--------------------- .text._ZN2at6native29vectorized_elementwise_kernelILi8ENS0_11FillFunctorIN3c1014Float8_e8m0fnuEEESt5arrayIPcLm1EEEEviT0_T1_ --------------------------
	.section	.text._ZN2at6native29vectorized_elementwise_kernelILi8ENS0_11FillFunctorIN3c1014Float8_e8m0fnuEEESt5arrayIPcLm1EEEEviT0_T1_,"ax",@progbits
	.align	128
        .global         _ZN2at6native29vectorized_elementwise_kernelILi8ENS0_11FillFunctorIN3c1014Float8_e8m0fnuEEESt5arrayIPcLm1EEEEviT0_T1_
        .type           _ZN2at6native29vectorized_elementwise_kernelILi8ENS0_11FillFunctorIN3c1014Float8_e8m0fnuEEESt5arrayIPcLm1EEEEviT0_T1_,@function
        .size           _ZN2at6native29vectorized_elementwise_kernelILi8ENS0_11FillFunctorIN3c1014Float8_e8m0fnuEEESt5arrayIPcLm1EEEEviT0_T1_,(.L_x_7289 - _ZN2at6native29vectorized_elementwise_kernelILi8ENS0_11FillFunctorIN3c1014Float8_e8m0fnuEEESt5arrayIPcLm1EEEEviT0_T1_)
        .other          _ZN2at6native29vectorized_elementwise_kernelILi8ENS0_11FillFunctorIN3c1014Float8_e8m0fnuEEESt5arrayIPcLm1EEEEviT0_T1_,@"STO_CUDA_ENTRY STV_DEFAULT"
_ZN2at6native29vectorized_elementwise_kernelILi8ENS0_11FillFunctorIN3c1014Float8_e8m0fnuEEESt5arrayIPcLm1EEEEviT0_T1_:
.text._ZN2at6native29vectorized_elementwise_kernelILi8ENS0_11FillFunctorIN3c1014Float8_e8m0fnuEEESt5arrayIPcLm1EEEEviT0_T1_:
        /* <DEDUP_REMOVED lines=13> */
[----:B------:R-:W-:Y:S01]  /*00d0*/  PRMT R4, R0, 0x5410, R0 ;  /* 0x0000541000047816 */ /* 0x000fe20000000000 */
[----:B------:R-:W-:Y:S02]  /*00e0*/  UIADD3.X UR6, URZ, UR7, URZ, UP0, !UPT ;  /* 0x000000073f067290 */ /* 0x000fe400087fe43f */
[----:B------:R-:W-:Y:S01]  /*00f0*/  IMAD.U32 R2, RZ, RZ, UR5 ;  /* 0x00000005ff027e24 */ /* 0x000fe2000f8e00ff */
[----:B------:R-:W-:Y:S01]  /*0100*/  MOV R6, R4 ;  /* 0x0000000400067202 */ /* 0x000fe20000000f00 */
[----:B------:R-:W-:Y:S02]  /*0110*/  IMAD.MOV.U32 R5, RZ, RZ, R4 ;  /* 0x000000ffff057224 */ /* 0x000fe400078e0004 */
[----:B------:R-:W-:Y:S02]  /*0120*/  IMAD.U32 R3, RZ, RZ, UR6 ;  /* 0x00000006ff037e24 */ /* 0x000fe4000f8e00ff */
[----:B0-----:R-:W-:-:S04]  /*0130*/  IMAD.WIDE R2, R7, 0x8, R2 ;  /* 0x0000000807027825 */ /* 0x001fc800078e0202 */
[----:B------:R-:W-:Y:S01]  /*0140*/  IMAD.MOV.U32 R7, RZ, RZ, R4 ;  /* 0x000000ffff077224 */ /* 0x000fe200078e0004 */
[----:B------:R-:W-:Y:S04]  /*0150*/  STG.E.64 desc[UR8][R2.64], R4 ;  /* 0x0000000402007986 */ /* 0x000fe8000c101b08 */
[----:B------:R-:W-:Y:S01]  /*0160*/  STG.E.64 desc[UR8][R2.64+0x400], R6 ;  /* 0x0004000602007986 */ /* 0x000fe2000c101b08 */
[----:B------:R-:W-:Y:S05]  /*0170*/  EXIT ;  /* 0x000000000000794d */ /* 0x000fea0003800000 */
.L_x_1352:
[----:B------:R-:W0:Y:S01]  /*0180*/  S2R R3, SR_TID.X ;  /* 0x0000000000037919 */ /* 0x000e220000002100 */
[----:B------:R-:W-:Y:S04]  /*0190*/  BSSY B0, `(.L_x_1353) ;  /* 0x000007a000007945 */ /* 0x000fe80003800000 */
[----:B------:R-:W-:Y:S01]  /*01a0*/  BSSY B1, `(.L_x_1354) ;  /* 0x0000071000017945 */ /* 0x000fe20003800000 */
[----:B0-----:R-:W-:-:S13]  /*01b0*/  ISETP.GE.AND P0, PT, R3, R2, PT ;  /* 0x000000020300720c */ /* 0x001fda0003f06270 */
[----:B------:R-:W0:Y:S01]  /*01c0*/  @!P0 LDC.64 R6, c[0x0][0x218] ;  /* 0x00008600ff068b82 */ /* 0x000e220000000a00 */
[C---:B------:R-:W-:Y:S02]  /*01d0*/  @!P0 VIADD R5, R3.reuse, UR4 ;  /* 0x0000000403058c36 */ /* 0x040fe40008000000 */
[----:B------:R-:W-:-:S03]  /*01e0*/  @!P0 VIADD R3, R3, 0x80 ;  /* 0x0000008003038836 */ /* 0x000fc60000000000 */
[----:B0-----:R-:W-:-:S05]  /*01f0*/  @!P0 IADD3 R4, P1, R5, R6, RZ ;  /* 0x0000000605048210 */ /* 0x001fca0007f3e0ff */
[----:B------:R-:W-:-:S05]  /*0200*/  @!P0 IMAD.X R5, RZ, RZ, R7, P1 ;  /* 0x000000ffff058224 */ /* 0x000fca00008e0607 */
[----:B------:R0:W-:Y:S01]  /*0210*/  @!P0 STG.E.U8 desc[UR8][R4.64], R0 ;  /* 0x0000000004008986 */ /* 0x0001e2000c101108 */
[----:B------:R-:W-:-:S13]  /*0220*/  ISETP.GE.AND P0, PT, R3, R2, PT ;  /* 0x000000020300720c */ /* 0x000fda0003f06270 */
[----:B0-----:R-:W-:Y:S05]  /*0230*/  @P0 BRA `(.L_x_1355) ;  /* 0x0000000000380947 */ /* 0x001fea0003800000 */
[C---:B------:R-:W-:Y:S01]  /*0240*/  IADD3 R4, R3.reuse, UR4, RZ ;  /* 0x0000000403047c10 */ /* 0x040fe2000fffe0ff */
[----:B------:R-:W-:Y:S01]  /*0250*/  ULDC.64 UR6, c[0x0][0x218] ;  /* 0x0000860000067ab9 */ /* 0x000fe20000000a00 */
[----:B------:R-:W-:Y:S02]  /*0260*/  VIADD R3, R3, 0x80 ;  /* 0x0000008003037836 */ /* 0x000fe40000000000 */
        /* <DEDUP_REMOVED lines=11> */
.L_x_1355:
        /* <DEDUP_REMOVED lines=8> */
.L_x_1356:
        /* <DEDUP_REMOVED lines=8> */
.L_x_1357:
        /* <DEDUP_REMOVED lines=8> */
.L_x_1358:
        /* <DEDUP_REMOVED lines=8> */
.L_x_1359:
        /* <DEDUP_REMOVED lines=8> */
.L_x_1360:
        /* <DEDUP_REMOVED lines=8> */
.L_x_1361:
        /* <DEDUP_REMOVED lines=8> */
.L_x_1362:
        /* <DEDUP_REMOVED lines=8> */
.L_x_1363:
        /* <DEDUP_REMOVED lines=8> */
.L_x_1364:
        /* <DEDUP_REMOVED lines=8> */
.L_x_1365:
        /* <DEDUP_REMOVED lines=9> */
.L_x_1366:
[----:B------:R-:W-:Y:S05]  /*08b0*/  BSYNC B1 ;  /* 0x0000000000017941 */ /* 0x000fea0003800000 */
.L_x_1354:
[----:B------:R-:W-:-:S13]  /*08c0*/  ISETP.GE.AND P0, PT, R3, R2, PT ;  /* 0x000000020300720c */ /* 0x000fda0003f06270 */
[----:B------:R-:W0:Y:S02]  /*08d0*/  @!P0 LDC.64 R6, c[0x0][0x218] ;  /* 0x00008600ff068b82 */ /* 0x000e240000000a00 */
[C---:B012345:R-:W-:Y:S01]  /*08e0*/  @!P0 VIADD R5, R3.reuse, UR4 ;  /* 0x0000000403058c36 */ /* 0x07ffe20008000000 */
[----:B------:R-:W-:-:S04]  /*08f0*/  @!P0 IADD3 R3, R3, 0x80, RZ ;  /* 0x0000008003038810 */ /* 0x000fc80007ffe0ff */
[----:B------:R-:W-:-:S05]  /*0900*/  @!P0 IADD3 R4, P1, R5, R6, RZ ;  /* 0x0000000605048210 */ /* 0x000fca0007f3e0ff */
[----:B------:R-:W-:-:S05]  /*0910*/  @!P0 IMAD.X R5, RZ, RZ, R7, P1 ;  /* 0x000000ffff058224 */ /* 0x000fca00008e0607 */
[----:B------:R0:W-:Y:S03]  /*0920*/  @!P0 STG.E.U8 desc[UR8][R4.64], R0 ;  /* 0x0000000004008986 */ /* 0x0001e6000c101108 */
.L_x_1367:
[----:B------:R-:W-:Y:S05]  /*0930*/  BSYNC B0 ;  /* 0x0000000000007941 */ /* 0x000fea0003800000 */
.L_x_1353:
        /* <DEDUP_REMOVED lines=9> */
.L_x_1368:
        /* <DEDUP_REMOVED lines=11> */
.L_x_7289:


//--------------------- .text._ZN2at6native18elementwise_kernelILi128ELi4EZNS0_15gpu_kernel_implINS0_11FillFunctorIN3c1015Float8_e4m3fnuzEEEEEvRNS_18TensorIteratorBaseERKT_EUliE_EEviT1_ --------------------------
	.section	.text._ZN2at6native18elementwise_kernelILi128ELi4EZNS0_15gpu_kernel_implINS0_11FillFunctorIN3c1015Float8_e4m3fnuzEEEEEvRNS_18TensorIteratorBaseERKT_EUliE_EEviT1_,"ax",@progbits
	.align	128
        .global         _ZN2at6native18elementwise_kernelILi128ELi4EZNS0_15gpu_kernel_implINS0_11FillFunctorIN3c1015Float8_e4m3fnuzEEEEEvRNS_18TensorIteratorBaseERKT_EUliE_EEviT1_
        .type           _ZN2at6native18elementwise_kernelILi128ELi4EZNS0_15gpu_kernel_implINS0_11FillFunctorIN3c1015Float8_e4m3fnuzEEEEEvRNS_18TensorIteratorBaseERKT_EUliE_EEviT1_,@function
        .size           _ZN2at6native18elementwise_kernelILi128ELi4EZNS0_15gpu_kernel_implINS0_11FillFunctorIN3c1015Float8_e4m3fnuzEEEEEvRNS_18TensorIteratorBaseERKT_EUliE_EEviT1_,(.L_x_7290 - _ZN2at6native18elementwise_kernelILi128ELi4EZNS0_15gpu_kernel_implINS0_11FillFunctorIN3c1015Float8_e4m3fnuzEEEEEvRNS_18TensorIteratorBaseERKT_EUliE_EEviT1_)
        .other          _ZN2at6native18elementwise_kernelILi128ELi4EZNS0_15gpu_kernel_implINS0_11FillFunctorIN3c1015Float8_e4m3fnuzEEEEEvRNS_18TensorIteratorBaseERKT_EUliE_EEviT1_,@"STO_CUDA_ENTRY STV_DEFAULT"
_ZN2at6native18elementwise_kernelILi128ELi4EZNS0_15gpu_kernel_implINS0_11FillFunctorIN3c1015Float8_e4m3fnuzEEEEEvRNS_18TensorIteratorBaseERKT_EUliE_EEviT1_:
.text._ZN2at6native18elementwise_kernelILi128ELi4EZNS0_15gpu_kernel_implINS0_11FillFunctorIN3c1015Float8_e4m3fnuzEEEEEvRNS_18TensorIteratorBaseERKT_EUliE_EEviT1_:
        /* <DEDUP_REMOVED lines=287> */
.L_x_1371:
        /* <DEDUP_REMOVED lines=17> */
[----:B------:R-:W-:-:S12]  /*1300*/  IMAD.MOV.U32 R0, RZ, RZ, RZ ;  /* 0x000000ffff007224 */ /* 0x000fd800078e00ff */
[----:B------:R-:W-:Y:S05]  /*1310*/  @!P0 BRA `(.L_x_1377) ;  /* 0x00000000004c8947 */ /* 0x000fea0003800000 */
[----:B------:R-:W-:-:S04]  /*1320*/  PRMT R0, R5, 0x9910, RZ ;  /* 0x0000991005007816 */ /* 0x000fc800000000ff */
[----:B------:R-:W-:-:S13]  /*1330*/  ISETP.NE.AND P0, PT, R0, 0x80, PT ;  /* 0x000000800000780c */ /* 0x000fda0003f05270 */
[----:B------:R-:W-:Y:S01]  /*1340*/  @!P0 IMAD.MOV.U32 R0, RZ, RZ, 0x7f800001 ;  /* 0x7f800001ff008424 */ /* 0x000fe200078e00ff */
[----:B------:R-:W-:Y:S06]  /*1350*/  @!P0 BRA `(.L_x_1377) ;  /* 0x00000000003c8947 */ /* 0x000fec0003800000 */
[C---:B------:R-:W-:Y:S02]  /*1360*/  LOP3.LUT P0, R0, R5.reuse, 0x78, RZ, 0xc0, !PT ;  /* 0x0000007805007812 */ /* 0x040fe4000780c0ff */
[----:B------:R-:W-:Y:S02]  /*1370*/  SHF.R.U32.HI R4, RZ, 0x7, R5 ;  /* 0x00000007ff047819 */ /* 0x000fe40000011605 */
[----:B------:R-:W-:Y:S02]  /*1380*/  LOP3.LUT R5, R5, 0x7, RZ, 0xc0, !PT ;  /* 0x0000000705057812 */ /* 0x000fe400078ec0ff */
[----:B------:R-:W-:Y:S01]  /*1390*/  SHF.R.U32.HI R0, RZ, 0x3, R0 ;  /* 0x00000003ff007819 */ /* 0x000fe20000011600 */
[----:B------:R-:W-:-:S06]  /*13a0*/  IMAD.U32 R6, R4, -0x80000000, RZ ;  /* 0x8000000004067824 */ /* 0x000fcc00078e00ff */
[----:B------:R-:W-:Y:S05]  /*13b0*/  @P0 BRA `(.L_x_1378) ;  /* 0x0000000000180947 */ /* 0x000fea0003800000 */
[----:B------:R-:W0:Y:S02]  /*13c0*/  FLO.U32 R4, R5 ;  /* 0x0000000500047300 */ /* 0x000e2400000e0000 */
[----:B0-----:R-:W-:-:S04]  /*13d0*/  IADD3 R7, -R4, 0x1f, RZ ;  /* 0x0000001f04077810 */ /* 0x001fc80007ffe1ff */
[----:B------:R-:W-:Y:S01]  /*13e0*/  IADD3 R0, R0, 0x1d, -R7 ;  /* 0x0000001d00007810 */ /* 0x000fe20007ffe807 */
[----:B------:R-:W-:-:S05]  /*13f0*/  VIADD R4, R7, 0xffffffe4 ;  /* 0xffffffe407047836 */ /* 0x000fca0000000000 */
[----:B------:R-:W-:-:S04]  /*1400*/  SHF.L.U32 R4, R5, R4, RZ ;  /* 0x0000000405047219 */ /* 0x000fc800000006ff */
[----:B------:R-:W-:-:S07]  /*1410*/  LOP3.LUT R5, R4, 0x7, RZ, 0xc0, !PT ;  /* 0x0000000704057812 */ /* 0x000fce00078ec0ff */
.L_x_1378:
[----:B------:R-:W-:Y:S01]  /*1420*/  LEA R7, R0, 0x3b800000, 0x17 ;  /* 0x3b80000000077811 */ /* 0x000fe200078eb8ff */
[----:B------:R-:W-:-:S05]  /*1430*/  IMAD.SHL.U32 R0, R5, 0x100000, RZ ;  /* 0x0010000005007824 */ /* 0x000fca00078e00ff */
[----:B------:R-:W-:-:S07]  /*1440*/  LOP3.LUT R0, R7, R0, R6, 0xfe, !PT ;  /* 0x0000000007007212 */ /* 0x000fce00078efe06 */
.L_x_1377:
[----:B------:R-:W0:Y:S02]  /*1450*/  F2I.FTZ.TRUNC.NTZ R5, R0 ;  /* 0x0000000000057305 */ /* 0x000e24000021f100 */
[----:B0-----:R0:W-:Y:S01]  /*1460*/  STG.E.U8 desc[UR36][R2.64], R5 ;  /* 0x0000000502007986 */ /* 0x0011e2000c101124 */
[----:B------:R-:W-:Y:S05]  /*1470*/  BRA `(.L_x_1379) ;  /* 0x0000002400647947 */ /* 0x000fea0003800000 */
.L_x_1375:
        /* <DEDUP_REMOVED lines=19> */
.L_x_1381:
[----:B------:R-:W-:Y:S01]  /*15b0*/  IMAD.SHL.U32 R5, R5, 0x100000, RZ ;  /* 0x0010000005057824 */ /* 0x000fe200078e00ff */
[----:B------:R-:W-:-:S04]  /*15c0*/  LEA R0, R0, 0x3b800000, 0x17 ;  /* 0x3b80000000007811 */ /* 0x000fc800078eb8ff */
[----:B------:R-:W-:-:S07]  /*15d0*/  LOP3.LUT R4, R0, R5, R6, 0xfe, !PT ;  /* 0x0000000500047212 */ /* 0x000fce00078efe06 */
.L_x_1380:
[----:B------:R-:W0:Y:S02]  /*15e0*/  F2I.S64.TRUNC R4, R4 ;  /* 0x0000000400047311 */ /* 0x000e24000020d900 */
[----:B0-----:R-:W-:-:S05]  /*15f0*/  IMAD.MOV.U32 R7, RZ, RZ, R4 ;  /* 0x000000ffff077224 */ /* 0x001fca00078e0004 */
[----:B------:R5:W-:Y:S01]  /*1600*/  STG.E.U8 desc[UR36][R2.64], R7 ;  /* 0x0000000702007986 */ /* 0x000be2000c101124 */
[----:B------:R-:W-:Y:S05]  /*1610*/  BRA `(.L_x_1379) ;  /* 0x0000002000fc7947 */ /* 0x000fea0003800000 */
.L_x_1374:
[----:B------:R-:W-:-:S13]  /*1620*/  ISETP.NE.AND P0, PT, R4, 0x2, PT ;  /* 0x000000020400780c */ /* 0x000fda0003f05270 */
[----:B------:R-:W-:Y:S05]  /*1630*/  @!P0 BRA `(.L_x_1382) ;  /* 0x0000000000d88947 */ /* 0x000fea0003800000 */
[----:B------:R-:W-:-:S13]  /*1640*/  ISETP.NE.AND P0, PT, R4, 0x3, PT ;  /* 0x000000030400780c */ /* 0x000fda0003f05270 */
        /* <DEDUP_REMOVED lines=22> */
.L_x_1385:
[----:B------:R-:W-:Y:S01]  /*17b0*/  IMAD.SHL.U32 R5, R5, 0x100000, RZ ;  /* 0x0010000005057824 */ /* 0x000fe200078e00ff */
[----:B------:R-:W-:-:S04]  /*17c0*/  LEA R0, R0, 0x3b800000, 0x17 ;  /* 0x3b80000000007811 */ /* 0x000fc800078eb8ff */
[----:B------:R-:W-:-:S07]  /*17d0*/  LOP3.LUT R4, R0, R5, R6, 0xfe, !PT ;  /* 0x0000000500047212 */ /* 0x000fce00078efe06 */
.L_x_1384:
[----:B------:R-:W0:Y:S02]  /*17e0*/  F2I.S64.TRUNC R4, R4 ;  /* 0x0000000400047311 */ /* 0x000e24000020d900 */
[----:B0-----:R0:W-:Y:S01]  /*17f0*/  STG.E.64 desc[UR36][R2.64], R4 ;  /* 0x0000000402007986 */ /* 0x0011e2000c101b24 */
[----:B------:R-:W-:Y:S05]  /*1800*/  BRA `(.L_x_1379) ;  /* 0x0000002000807947 */ /* 0x000fea0003800000 */
.L_x_1383:
        /* <DEDUP_REMOVED lines=19> */
.L_x_1387:
[----:B------:R-:W-:Y:S01]  /*1940*/  IMAD.SHL.U32 R5, R5, 0x100000, RZ ;  /* 0x0010000005057824 */ /* 0x000fe200078e00ff */
[----:B------:R-:W-:-:S04]  /*1950*/  LEA R0, R0, 0x3b800000, 0x17 ;  /* 0x3b80000000007811 */ /* 0x000fc800078eb8ff */
[----:B------:R-:W-:-:S07]  /*1960*/  LOP3.LUT R0, R0, R5, R6, 0xfe, !PT ;  /* 0x0000000500007212 */ /* 0x000fce00078efe06 */
.L_x_1386:
[----:B------:R-:W0:Y:S02]  /*1970*/  F2I.FTZ.TRUNC.NTZ R5, R0 ;  /* 0x0000000000057305 */ /* 0x000e24000021f100 */
[----:B0-----:R0:W-:Y:S01]  /*1980*/  STG.E desc[UR36][R2.64], R5 ;  /* 0x0000000502007986 */ /* 0x0011e2000c101924 */
[----:B------:R-:W-:Y:S05]  /*1990*/  BRA `(.L_x_1379) ;  /* 0x00000020001c7947 */ /* 0x000fea0003800000 */
.L_x_1382:
        /* <DEDUP_REMOVED lines=19> */
.L_x_1389:
[----:B------:R-:W-:Y:S01]  /*1ad0*/  IMAD.SHL.U32 R5, R5, 0x100000, RZ ;  /* 0x0010000005057824 */ /* 0x000fe200078e00ff */
[----:B------:R-:W-:-:S04]  /*1ae0*/  LEA R0, R0, 0x3b800000, 0x17 ;  /* 0x3b80000000007811 */ /* 0x000fc800078eb8ff */
[----:B------:R-:W-:-:S07]  /*1af0*/  LOP3.LUT R0, R0, R5, R6, 0xfe, !PT ;  /* 0x0000000500007212 */ /* 0x000fce00078efe06 */
.L_x_1388:
[----:B------:R-:W0:Y:S02]  /*1b00*/  F2I.FTZ.TRUNC.NTZ R5, R0 ;  /* 0x0000000000057305 */ /* 0x000e24000021f100 */
[----:B0-----:R0:W-:Y:S01]  /*1b10*/  STG.E.U16 desc[UR36][R2.64], R5 ;  /* 0x0000000502007986 */ /* 0x0011e2000c101524 */
[----:B------:R-:W-:Y:S05]  /*1b20*/  BRA `(.L_x_1379) ;  /* 0x0000001c00b87947 */ /* 0x000fea0003800000 */
.L_x_1373:
[----:B------:R-:W-:-:S13]  /*1b30*/  ISETP.GT.AND P0, PT, R4, 0x6, PT ;  /* 0x000000060400780c */ /* 0x000fda0003f04270 */
[----:B------:R-:W-:Y:S05]  /*1b40*/  @P0 BRA `(.L_x_1390) ;  /* 0x0000000000d40947 */ /* 0x000fea0003800000 */
        /* <DEDUP_REMOVED lines=23> */
.L_x_1393:
[----:B------:R-:W-:Y:S01]  /*1cc0*/  IMAD.SHL.U32 R5, R5, 0x100000, RZ ;  /* 0x0010000005057824 */ /* 0x000fe200078e00ff */
[----:B------:R-:W-:-:S04]  /*1cd0*/  LEA R0, R0, 0x3b800000, 0x17 ;  /* 0x3b80000000007811 */ /* 0x000fc800078eb8ff */
[----:B------:R-:W-:-:S07]  /*1ce0*/  LOP3.LUT R7, R0, R5, R6, 0xfe, !PT ;  /* 0x0000000500077212 */ /* 0x000fce00078efe06 */
.L_x_1392:
[----:B------:R1:W-:Y:S01]  /*1cf0*/  STG.E desc[UR36][R2.64], R7 ;  /* 0x0000000702007986 */ /* 0x0003e2000c101924 */
[----:B------:R-:W-:Y:S05]  /*1d00*/  BRA `(.L_x_1379) ;  /* 0x0000001c00407947 */ /* 0x000fea0003800000 */
.L_x_1391:
        /* <DEDUP_REMOVED lines=19> */
.L_x_1395:
[----:B------:R-:W-:Y:S01]  /*1e40*/  IMAD.SHL.U32 R5, R5, 0x100000, RZ ;  /* 0x0010000005057824 */ /* 0x000fe200078e00ff */
[----:B------:R-:W-:-:S04]  /*1e50*/  LEA R0, R0, 0x3b800000, 0x17 ;  /* 0x3b80000000007811 */ /* 0x000fc800078eb8ff */
[----:B------:R-:W-:-:S07]  /*1e60*/  LOP3.LUT R0, R0, R5, R6, 0xfe, !PT ;  /* 0x0000000500007212 */ /* 0x000fce00078efe06 */
.L_x_1394:
[----:B------:R-:W-:-:S05]  /*1e70*/  F2FP.F16.F32.PACK_AB R0, RZ, R0 ;  /* 0x00000000ff00723e */ /* 0x000fca00000000ff */
[----:B------:R0:W-:Y:S01]  /*1e80*/  STG.E.U16 desc[UR36][R2.64], R0 ;  /* 0x0000000002007986 */ /* 0x0001e2000c101524 */
[----:B------:R-:W-:Y:S05]  /*1e90*/  BRA `(.L_x_1379) ;  /* 0x0000001800dc7947 */ /* 0x000fea0003800000 */
.L_x_1390:
        /* <DEDUP_REMOVED lines=25> */
.L_x_1399:
[----:B------:R-:W-:Y:S01]  /*2030*/  IMAD.SHL.U32 R5, R5, 0x100000, RZ ;  /* 0x0010000005057824 */ /* 0x000fe200078e00ff */
[----:B------:R-:W-:-:S04]  /*2040*/  LEA R0, R0, 0x3b800000, 0x17 ;  /* 0x3b80000000007811 */ /* 0x000fc800078eb8ff */
[----:B------:R-:W-:-:S07]  /*2050*/  LOP3.LUT R4, R0, R5, R6, 0xfe, !PT ;  /* 0x0000000500047212 */ /* 0x000fce00078efe06 */
.L_x_1398:
[----:B------:R-:W-:-:S05]  /*2060*/  IMAD.MOV.U32 R5, RZ, RZ, RZ ;  /* 0x000000ffff057224 */ /* 0x000fca00078e00ff */
[----:B------:R2:W-:Y:S01]  /*2070*/  STG.E.64 desc[UR36][R2.64], R4 ;  /* 0x0000000402007986 */ /* 0x0005e2000c101b24 */
[----:B------:R-:W-:Y:S05]  /*2080*/  BRA `(.L_x_1379) ;  /* 0x0000001800607947 */ /* 0x000fea0003800000 */
.L_x_1397:
        /* <DEDUP_REMOVED lines=19> */
.L_x_1401:
[----:B------:R-:W-:Y:S01]  /*21c0*/  IMAD.SHL.U32 R5, R5, 0x100000, RZ ;  /* 0x0010000005057824 */ /* 0x000fe200078e00ff */
[----:B------:R-:W-:-:S04]  /*21d0*/  LEA R0, R0, 0x3b800000, 0x17 ;  /* 0x3b80000000007811 */ /* 0x000fc800078eb8ff */
[----:B------:R-:W-:-:S07]  /*21e0*/  LOP3.LUT R0, R0, R5, R6, 0xfe, !PT ;  /* 0x0000000500007212 */ /* 0x000fce00078efe06 */
.L_x_1400:
[----:B------:R-:W-:-:S04]  /*21f0*/  F2FP.F16.F32.PACK_AB R0, RZ, R0 ;  /* 0x00000000ff00723e */ /* 0x000fc800000000ff */
[----:B------:R-:W-:-:S05]  /*2200*/  PRMT R0, R0, 0x5410, RZ ;  /* 0x0000541000007816 */ /* 0x000fca00000000ff */
[----:B------:R3:W-:Y:S01]  /*2210*/  STG.E desc[UR36][R2.64], R0 ;  /* 0x0000000002007986 */ /* 0x0007e2000c101924 */
[----:B------:R-:W-:Y:S05]  /*2220*/  BRA `(.L_x_1379) ;  /* 0x0000001400f87947 */ /* 0x000fea0003800000 */
.L_x_1396:
        /* <DEDUP_REMOVED lines=19> */
.L_x_1403:
[----:B------:R-:W-:Y:S01]  /*2360*/  IMAD.SHL.U32 R5, R5, 0x100000, RZ ;  /* 0x0010000005057824 */ /* 0x000fe200078e00ff */
[----:B------:R-:W-:-:S04]  /*2370*/  LEA R0, R0, 0x3b800000, 0x17 ;  /* 0x3b80000000007811 */ /* 0x000fc800078eb8ff */
[----:B------:R-:W-:-:S07]  /*2380*/  LOP3.LUT R0, R0, R5, R6, 0xfe, !PT ;  /* 0x0000000500007212 */ /* 0x000fce00078efe06 */
.L_x_1402:
[----:B------:R-:W-:-:S04]  /*2390*/  FMUL.FTZ R0, R0, 1 ;  /* 0x3f80000000007820 */ /* 0x000fc80000410000 */
[----:B------:R-:W0:Y:S02]  /*23a0*/  F2F.F64.F32 R4, R0 ;  /* 0x0000000000047310 */ /* 0x000e240000201800 */
[----:B0-----:R4:W-:Y:S01]  /*23b0*/  STG.E.64 desc[UR36][R2.64], R4 ;  /* 0x0000000402007986 */ /* 0x0019e2000c101b24 */
[----:B------:R-:W-:Y:S05]  /*23c0*/  BRA `(.L_x_1379) ;  /* 0x0000001400907947 */ /* 0x000fea0003800000 */
.L_x_1372:
        /* <DEDUP_REMOVED lines=27> */
.L_x_1408:
[----:B------:R-:W-:Y:S01]  /*2580*/  IMAD.SHL.U32 R5, R5, 0x100000, RZ ;  /* 0x0010000005057824 */ /* 0x000fe200078e00ff */
[----:B------:R-:W-:-:S04]  /*2590*/  LEA R0, R0, 0x3b800000, 0x17 ;  /* 0x3b80000000007811 */ /* 0x000fc800078eb8ff */
[----:B------:R-:W-:-:S07]  /*25a0*/  LOP3.LUT R0, R0, R5, R6, 0xfe, !PT ;  /* 0x0000000500007212 */ /* 0x000fce00078efe06 */
.L_x_1407:
[----:B------:R-:W-:-:S04]  /*25b0*/  FSETP.NEU.FTZ.AND P0, PT, R0, RZ, PT ;  /* 0x000000ff0000720b */ /* 0x000fc80003f1d000 */
[----:B------:R-:W-:-:S05]  /*25c0*/  SEL R5, RZ, 0x1, !P0 ;  /* 0x00000001ff057807 */ /* 0x000fca0004000000 */
[----:B------:R0:W-:Y:S01]  /*25d0*/  STG.E.U8 desc[UR36][R2.64], R5 ;  /* 0x0000000502007986 */ /* 0x0001e2000c101124 */
[----:B------:R-:W-:Y:S05]  /*25e0*/  BRA `(.L_x_1379) ;  /* 0x0000001400087947 */ /* 0x000fea0003800000 */
.L_x_1406:
        /* <DEDUP_REMOVED lines=19> */
.L_x_1410:
[----:B------:R-:W-:Y:S01]  /*2720*/  IMAD.SHL.U32 R5, R5, 0x100000, RZ ;  /* 0x0010000005057824 */ /* 0x000fe200078e00ff */
[----:B------:R-:W-:-:S04]  /*2730*/  LEA R0, R0, 0x3b800000, 0x17 ;  /* 0x3b80000000007811 */ /* 0x000fc800078eb8ff */
[----:B------:R-:W-:-:S07]  /*2740*/  LOP3.LUT R0, R0, R5, R6, 0xfe, !PT ;  /* 0x0000000500007212 */ /* 0x000fce00078efe06 */
.L_x_1409:
[----:B------:R-:W-:Y:S01]  /*2750*/  FMUL.FTZ R0, R0, 1 ;  /* 0x3f80000000007820 */ /* 0x000fe20000410000 */
[----:B------:R-:W-:-:S03]  /*2760*/  CS2R R6, SRZ ;  /* 0x0000000000067805 */ /* 0x000fc6000001ff00 */
[----:B------:R-:W0:Y:S02]  /*2770*/  F2F.F64.F32 R4, R0 ;  /* 0x0000000000047310 */ /* 0x000e240000201800 */
[----:B0-----:R0:W-:Y:S01]  /*2780*/  STG.E.128 desc[UR36][R2.64], R4 ;  /* 0x0000000402007986 */ /* 0x0011e2000c101d24 */
[----:B------:R-:W-:Y:S05]  /*2790*/  BRA `(.L_x_1379) ;  /* 0x00000010009c7947 */ /* 0x000fea0003800000 */
.L_x_1405:
        /* <DEDUP_REMOVED lines=25> */
.L_x_1414:
[----:B------:R-:W-:Y:S01]  /*2930*/  IMAD.SHL.U32 R5, R5, 0x100000, RZ ;  /* 0x0010000005057824 */ /* 0x000fe200078e00ff */
[----:B------:R-:W-:-:S04]  /*2940*/  LEA R0, R0, 0x3b800000, 0x17 ;  /* 0x3b80000000007811 */ /* 0x000fc800078eb8ff */
[----:B------:R-:W-:-:S07]  /*2950*/  LOP3.LUT R0, R0, R5, R6, 0xfe, !PT ;  /* 0x0000000500007212 */ /* 0x000fce00078efe06 */
.L_x_1413:
[C---:B------:R-:W-:Y:S02]  /*2960*/  LOP3.LUT R6, R0.reuse, 0x7fffffff, RZ, 0xc0, !PT ;  /* 0x7fffffff00067812 */ /* 0x040fe400078ec0ff */
[----:B------:R-:W-:Y:S02]  /*2970*/  LOP3.LUT R4, R0, 0x80000000, RZ, 0xc0, !PT ;  /* 0x8000000000047812 */ /* 0x000fe400078ec0ff */
[----:B------:R-:W-:Y:S02]  /*2980*/  ISETP.GT.U32.AND P0, PT, R6, 0x43efffff, PT ;  /* 0x43efffff0600780c */ /* 0x000fe40003f04070 */
[----:B------:R-:W-:Y:S01]  /*2990*/  SHF.R.U32.HI R7, RZ, 0x18, R4 ;  /* 0x00000018ff077819 */ /* 0x000fe20000011604 */
[----:B------:R-:W-:-:S10]  /*29a0*/  IMAD.MOV.U32 R4, RZ, RZ, 0x7f ;  /* 0x0000007fff047424 */ /* 0x000fd400078e00ff */
[----:B------:R-:W-:Y:S05]  /*29b0*/  @P0 BRA `(.L_x_1415) ;  /* 0x00000000001c0947 */ /* 0x000fea0003800000 */
[----:B------:R-:W-:-:S13]  /*29c0*/  ISETP.GE.U32.AND P0, PT, R6, 0x3c800000, PT ;  /* 0x3c8000000600780c */ /* 0x000fda0003f06070 */
[----:B------:R-:W-:-:S04]  /*29d0*/  @P0 SHF.R.U32.HI R4, RZ, 0x14, R0 ;  /* 0x00000014ff040819 */ /* 0x000fc80000011600 */
[----:B------:R-:W-:-:S04]  /*29e0*/  @P0 LOP3.LUT R5, R4, 0x1, RZ, 0xc0, !PT ;  /* 0x0000000104050812 */ /* 0x000fc800078ec0ff */
[----:B------:R-:W-:Y:S01]  /*29f0*/  @P0 IADD3 R5, R0, 0x407ffff, R5 ;  /* 0x0407ffff00050810 */ /* 0x000fe20007ffe005 */
[----:B------:R-:W-:-:S03]  /*2a00*/  @!P0 FADD.FTZ R0, R6, 16384 ;  /* 0x4680000006008421 */ /* 0x000fc60000010000 */
[----:B------:R-:W-:Y:S01]  /*2a10*/  @P0 SHF.R.U32.HI R4, RZ, 0x14, R5 ;  /* 0x00000014ff040819 */ /* 0x000fe20000011605 */
[----:B------:R-:W-:-:S07]  /*2a20*/  @!P0 VIADD R4, R0, 0xb9800000 ;  /* 0xb980000000048836 */ /* 0x000fce0000000000 */
.L_x_1415:
[----:B------:R-:W-:-:S05]  /*2a30*/  LOP3.LUT R7, R4, R7, RZ, 0xfc, !PT ;  /* 0x0000000704077212 */ /* 0x000fca00078efcff */
[----:B------:R0:W-:Y:S01]  /*2a40*/  STG.E.U8 desc[UR36][R2.64], R7 ;  /* 0x0000000702007986 */ /* 0x0001e2000c101124 */
[----:B------:R-:W-:Y:S05]  /*2a50*/  BRA `(.L_x_1379) ;  /* 0x0000000c00ec7947 */ /* 0x000fea0003800000 */
.L_x_1412:
        /* <DEDUP_REMOVED lines=19> */
.L_x_1417:
[----:B------:R-:W-:Y:S01]  /*2b90*/  IMAD.SHL.U32 R5, R5, 0x100000, RZ ;  /* 0x0010000005057824 */ /* 0x000fe200078e00ff */
[----:B------:R-:W-:-:S04]  /*2ba0*/  LEA R0, R0, 0x3b800000, 0x17 ;  /* 0x3b80000000007811 */ /* 0x000fc800078eb8ff */
[----:B------:R-:W-:-:S07]  /*2bb0*/  LOP3.LUT R0, R0, R5, R6, 0xfe, !PT ;  /* 0x0000000500007212 */ /* 0x000fce00078efe06 */
.L_x_1416:
[----:B------:R-:W-:-:S04]  /*2bc0*/  LOP3.LUT R6, R0, 0x7fffffff, RZ, 0xc0, !PT ;  /* 0x7fffffff00067812 */ /* 0x000fc800078ec0ff */
[----:B------:R-:W-:-:S13]  /*2bd0*/  ISETP.GT.U32.AND P0, PT, R6, 0x477fffff, PT ;  /* 0x477fffff0600780c */ /* 0x000fda0003f04070 */
[----:B------:R-:W-:Y:S05]  /*2be0*/  @P0 BRA `(.L_x_1418) ;  /* 0x0000000000200947 */ /* 0x000fea0003800000 */
[----:B------:R-:W-:-:S13]  /*2bf0*/  ISETP.GE.U32.AND P0, PT, R6, 0x38800000, PT ;  /* 0x388000000600780c */ /* 0x000fda0003f06070 */
[----:B------:R-:W-:-:S04]  /*2c00*/  @P0 SHF.R.U32.HI R4, RZ, 0x15, R0 ;  /* 0x00000015ff040819 */ /* 0x000fc80000011600 */
[----:B------:R-:W-:-:S04]  /*2c10*/  @P0 LOP3.LUT R5, R4, 0x1, RZ, 0xc0, !PT ;  /* 0x0000000104050812 */ /* 0x000fc800078ec0ff */
[----:B------:R-:W-:Y:S01]  /*2c20*/  @P0 IADD3 R4, R0, 0x80fffff, R5 ;  /* 0x080fffff00040810 */ /* 0x000fe20007ffe005 */
[----:B------:R-:W-:-:S03]  /*2c30*/  @!P0 FADD.FTZ R5, R6, 128 ;  /* 0x4300000006058421 */ /* 0x000fc60000010000 */
[----:B------:R-:W-:Y:S01]  /*2c40*/  @P0 SHF.R.U32.HI R4, RZ, 0x15, R4 ;  /* 0x00000015ff040819 */ /* 0x000fe20000011604 */
[----:B------:R-:W-:Y:S01]  /*2c50*/  @!P0 VIADD R4, R5, 0xbd000000 ;  /* 0xbd00000005048836 */ /* 0x000fe20000000000 */
[----:B------:R-:W-:Y:S06]  /*2c60*/  BRA `(.L_x_1419) ;  /* 0x00000000000c7947 */ /* 0x000fec0003800000 */
.L_x_1418:
[----:B------:R-:W-:Y:S01]  /*2c70*/  IMAD.MOV.U32 R4, RZ, RZ, 0x7f ;  /* 0x0000007fff047424 */ /* 0x000fe200078e00ff */
[----:B------:R-:W-:-:S04]  /*2c80*/  ISETP.GT.U32.AND P0, PT, R6, 0x7f800000, PT ;  /* 0x7f8000000600780c */ /* 0x000fc80003f04070 */
[----:B------:R-:W-:-:S09]  /*2c90*/  SEL R4, R4, 0x7c, P0 ;  /* 0x0000007c04047807 */ /* 0x000fd20000000000 */
.L_x_1419:
[----:B------:R-:W-:-:S04]  /*2ca0*/  LOP3.LUT R0, R0, 0x80000000, RZ, 0xc0, !PT ;  /* 0x8000000000007812 */ /* 0x000fc800078ec0ff */
[----:B------:R-:W-:-:S04]  /*2cb0*/  SHF.R.U32.HI R5, RZ, 0x18, R0 ;  /* 0x00000018ff057819 */ /* 0x000fc80000011600 */
[----:B------:R-:W-:-:S05]  /*2cc0*/  LOP3.LUT R5, R4, R5, RZ, 0xfc, !PT ;  /* 0x0000000504057212 */ /* 0x000fca00078efcff */
[----:B------:R0:W-:Y:S01]  /*2cd0*/  STG.E.U8 desc[UR36][R2.64], R5 ;  /* 0x0000000502007986 */ /* 0x0001e2000c101124 */
[----:B------:R-:W-:Y:S05]  /*2ce0*/  BRA `(.L_x_1379) ;  /* 0x0000000c00487947 */ /* 0x000fea0003800000 */
.L_x_1411:
        /* <DEDUP_REMOVED lines=19> */
.L_x_1421:
[----:B------:R-:W-:Y:S01]  /*2e20*/  IMAD.SHL.U32 R5, R5, 0x100000, RZ ;  /* 0x0010000005057824 */ /* 0x000fe200078e00ff */
[----:B------:R-:W-:-:S04]  /*2e30*/  LEA R0, R0, 0x3b800000, 0x17 ;  /* 0x3b80000000007811 */ /* 0x000fc800078eb8ff */
[----:B------:R-:W-:-:S07]  /*2e40*/  LOP3.LUT R0, R0, R5, R6, 0xfe, !PT ;  /* 0x0000000500007212 */ /* 0x000fce00078efe06 */
.L_x_1420:
[----:B------:R-:W-:-:S05]  /*2e50*/  F2FP.BF16.F32.PACK_AB R0, RZ, R0 ;  /* 0x00000000ff00723e */ /* 0x000fca00000010ff */
[----:B------:R0:W-:Y:S01]  /*2e60*/  STG.E.U16 desc[UR36][R2.64], R0 ;  /* 0x0000000002007986 */ /* 0x0001e2000c101524 */
[----:B------:R-:W-:Y:S05]  /*2e70*/  BRA `(.L_x_1379) ;  /* 0x0000000800e47947 */ /* 0x000fea0003800000 */
.L_x_1404:
        /* <DEDUP_REMOVED lines=27> */
.L_x_1426:
[----:B------:R-:W-:Y:S01]  /*3030*/  IMAD.SHL.U32 R5, R5, 0x100000, RZ ;  /* 0x0010000005057824 */ /* 0x000fe200078e00ff */
[----:B------:R-:W-:-:S04]  /*3040*/  LEA R0, R0, 0x3b800000, 0x17 ;  /* 0x3b80000000007811 */ /* 0x000fc800078eb8ff */
[----:B------:R-:W-:-:S07]  /*3050*/  LOP3.LUT R0, R0, R5, R6, 0xfe, !PT ;  /* 0x0000000500007212 */ /* 0x000fce00078efe06 */
.L_x_1425:
[----:B------:R-:W0:Y:S02]  /*3060*/  F2I.FTZ.U32.TRUNC.NTZ R5, R0 ;  /* 0x0000000000057305 */ /* 0x000e24000021f000 */
[----:B0-----:R0:W-:Y:S01]  /*3070*/  STG.E.U16 desc[UR36][R2.64], R5 ;  /* 0x0000000502007986 */ /* 0x0011e2000c101524 */
[----:B------:R-:W-:Y:S05]  /*3080*/  BRA `(.L_x_1379) ;  /* 0x0000000800607947 */ /* 0x000fea0003800000 */
.L_x_1424:
[----:B------:R0:W-:Y:S01]  /*3090*/  STG.E.U8 desc[UR36][R2.64], R5 ;  /* 0x0000000502007986 */ /* 0x0001e2000c101124 */
[----:B------:R-:W-:Y:S05]  /*30a0*/  BRA `(.L_x_1379) ;  /* 0x0000000800587947 */ /* 0x000fea0003800000 */
.L_x_1423:
        /* <DEDUP_REMOVED lines=19> */
.L_x_1428:
[----:B------:R-:W-:Y:S01]  /*31e0*/  IMAD.SHL.U32 R5, R5, 0x100000, RZ ;  /* 0x0010000005057824 */ /* 0x000fe200078e00ff */
[----:B------:R-:W-:-:S04]  /*31f0*/  LEA R0, R0, 0x3b800000, 0x17 ;  /* 0x3b80000000007811 */ /* 0x000fc800078eb8ff */
[----:B------:R-:W-:-:S07]  /*3200*/  LOP3.LUT R0, R0, R5, R6, 0xfe, !PT ;  /* 0x0000000500007212 */ /* 0x000fce00078efe06 */
.L_x_1427:
[----:B------:R-:W-:Y:S01]  /*3210*/  LOP3.LUT R6, R0, 0x7fffffff, RZ, 0xc0, !PT ;  /* 0x7fffffff00067812 */ /* 0x000fe200078ec0ff */
[----:B------:R-:W-:-:S03]  /*3220*/  IMAD.MOV.U32 R4, RZ, RZ, 0x80 ;  /* 0x00000080ff047424 */ /* 0x000fc600078e00ff */
        /* <DEDUP_REMOVED lines=13> */
.L_x_1430:
[----:B------:R-:W-:-:S04]  /*3300*/  LOP3.LUT R0, R0, 0x80000000, RZ, 0xc0, !PT ;  /* 0x8000000000007812 */ /* 0x000fc800078ec0ff */
[----:B------:R-:W-:-:S04]  /*3310*/  SHF.R.U32.HI R0, RZ, 0x18, R0 ;  /* 0x00000018ff007819 */ /* 0x000fc80000011600 */
[----:B------:R-:W-:-:S04]  /*3320*/  LOP3.LUT R0, R5, R0, RZ, 0xfc, !PT ;  /* 0x0000000005007212 */ /* 0x000fc800078efcff */
[----:B------:R-:W-:-:S07]  /*3330*/  PRMT R4, R0, 0x7610, R4 ;  /* 0x0000761000047816 */ /* 0x000fce0000000004 */
.L_x_1429:
[----:B------:R0:W-:Y:S01]  /*3340*/  STG.E.U8 desc[UR36][R2.64], R4 ;  /* 0x0000000402007986 */ /* 0x0001e2000c101124 */
[----:B------:R-:W-:Y:S05]  /*3350*/  BRA `(.L_x_1379) ;  /* 0x0000000400ac7947 */ /* 0x000fea0003800000 */
.L_x_1422:
        /* <DEDUP_REMOVED lines=25> */
.L_x_1434:
[----:B------:R-:W-:Y:S01]  /*34f0*/  IMAD.SHL.U32 R5, R5, 0x100000, RZ ;  /* 0x0010000005057824 */ /* 0x000fe200078e00ff */
[----:B------:R-:W-:-:S04]  /*3500*/  LEA R0, R0, 0x3b800000, 0x17 ;  /* 0x3b80000000007811 */ /* 0x000fc800078eb8ff */
[----:B------:R-:W-:-:S07]  /*3510*/  LOP3.LUT R0, R0, R5, R6, 0xfe, !PT ;  /* 0x0000000500007212 */ /* 0x000fce00078efe06 */
.L_x_1433:
[----:B------:R-:W-:Y:S01]  /*3520*/  SHF.R.U32.HI R6, RZ, 0x17, R0 ;  /* 0x00000017ff067819 */ /* 0x000fe20000011600 */
[----:B------:R-:W-:-:S03]  /*3530*/  IMAD.MOV.U32 R4, RZ, RZ, 0xff ;  /* 0x000000ffff047424 */ /* 0x000fc600078e00ff */
        /* <DEDUP_REMOVED lines=9> */
.L_x_1435:
[----:B------:R0:W-:Y:S01]  /*35d0*/  STG.E.U8 desc[UR36][R2.64], R4 ;  /* 0x0000000402007986 */ /* 0x0001e2000c101124 */
[----:B------:R-:W-:Y:S05]  /*35e0*/  BRA `(.L_x_1379) ;  /* 0x0000000400087947 */ /* 0x000fea0003800000 */
.L_x_1376:
        /* <DEDUP_REMOVED lines=16> */
.L_x_1436:
[----:B------:R-:W-:Y:S05]  /*36f0*/  BRA `(.L_x_1379) ;  /* 0x0000000000c47947 */ /* 0x000fea0003800000 */
.L_x_1432:
        /* <DEDUP_REMOVED lines=19> */
.L_x_1438:
[----:B------:R-:W-:Y:S01]  /*3830*/  IMAD.SHL.U32 R5, R5, 0x100000, RZ ;  /* 0x0010000005057824 */ /* 0x000fe200078e00ff */
[----:B------:R-:W-:-:S04]  /*3840*/  LEA R0, R0, 0x3b800000, 0x17 ;  /* 0x3b80000000007811 */ /* 0x000fc800078eb8ff */
[----:B------:R-:W-:-:S07]  /*3850*/  LOP3.LUT R4, R0, R5, R6, 0xfe, !PT ;  /* 0x0000000500047212 */ /* 0x000fce00078efe06 */
.L_x_1437:
[----:B------:R-:W0:Y:S02]  /*3860*/  F2I.U64.TRUNC R4, R4 ;  /* 0x0000000400047311 */ /* 0x000e24000020d800 */
[----:B0-----:R0:W-:Y:S01]  /*3870*/  STG.E.64 desc[UR36][R2.64], R4 ;  /* 0x0000000402007986 */ /* 0x0011e2000c101b24 */
[----:B------:R-:W-:Y:S05]  /*3880*/  BRA `(.L_x_1379) ;  /* 0x0000000000607947 */ /* 0x000fea0003800000 */
.L_x_1431:
        /* <DEDUP_REMOVED lines=19> */
.L_x_1440:
[----:B------:R-:W-:Y:S01]  /*39c0*/  IMAD.SHL.U32 R5, R5, 0x100000, RZ ;  /* 0x0010000005057824 */ /* 0x000fe200078e00ff */
[----:B------:R-:W-:-:S04]  /*39d0*/  LEA R0, R0, 0x3b800000, 0x17 ;  /* 0x3b80000000007811 */ /* 0x000fc800078eb8ff */
[----:B------:R-:W-:-:S07]  /*39e0*/  LOP3.LUT R0, R0, R5, R6, 0xfe, !PT ;  /* 0x0000000500007212 */ /* 0x000fce00078efe06 */
.L_x_1439:
[----:B------:R-:W0:Y:S02]  /*39f0*/  F2I.FTZ.U32.TRUNC.NTZ R5, R0 ;  /* 0x0000000000057305 */ /* 0x000e24000021f000 */
[----:B0-----:R0:W-:Y:S02]  /*3a00*/  STG.E desc[UR36][R2.64], R5 ;  /* 0x0000000502007986 */ /* 0x0011e4000c101924 */
.L_x_1379:
[----:B------:R-:W-:-:S04]  /*3a10*/  IMAD R16, R16, 0x200, R19 ;  /* 0x0000020010107824 */ /* 0x000fc800078e0213 */
[----:B------:R-:W-:-:S07]  /*3a20*/  VIADD R17, R16, 0x80 ;  /* 0x0000008010117836 */ /* 0x000fce0000000000 */
.L_x_1370:
[----:B------:R-:W-:Y:S05]  /*3a30*/  BSYNC B6 ;  /* 0x0000000000067941 */ /* 0x000fea0003800000 */
.L_x_1369:
[----:B------:R-:W-:Y:S01]  /*3a40*/  ULDC UR4, c[0x0][0x210] ;  /* 0x0000840000047ab9 */ /* 0x000fe20000000800 */
[----:B------:R-:W-:Y:S01]  /*3a50*/  BSSY B6, `(.L_x_1441) ;  /* 0x000039b000067945 */ /* 0x000fe20003800000 */
[----:B------:R-:W-:-:S13]  /*3a60*/  ISETP.GE.AND P0, PT, R17, UR4, PT ;  /* 0x0000000411007c0c */ /* 0x000fda000bf06270 */
[----:B------:R-:W-:Y:S05]  /*3a70*/  @P0 BRA `(.L_x_1442) ;  /* 0x0000003800600947 */ /* 0x000fea0003800000 */
[----:B0-----:R-:W0:Y:S01]  /*3a80*/  LDC R6, c[0x0][0x218] ;  /* 0x00008600ff067b82 */ /* 0x001e220000000800 */
[----:B---3--:R-:W-:Y:S01]  /*3a90*/  IMAD.MOV.U32 R0, RZ, RZ, RZ ;  /* 0x000000ffff007224 */ /* 0x008fe200078e00ff */
[----:B0-----:R-:W-:-:S13]  /*3aa0*/  ISETP.NE.AND P0, PT, R6, RZ, PT ;  /* 0x000000ff0600720c */ /* 0x001fda0003f05270 */
[----:B------:R-:W-:Y:S05]  /*3ab0*/  @!P0 BRA `(.L_x_1443) ;  /* 0x0000001000448947 */ /* 0x000fea0003800000 */
[----:B------:R-:W-:Y:S01]  /*3ac0*/  IMAD.MOV.U32 R16, RZ, RZ, RZ ;  /* 0x000000ffff107224 */ /* 0x000fe200078e00ff */
[----:B------:R-:W-:Y:S01]  /*3ad0*/  ULDC.64 UR4, c[0x0][0x220] ;  /* 0x0000880000047ab9 */ /* 0x000fe20000000a00 */
[----:B------:R-:W-:Y:S02]  /*3ae0*/  ISETP.NE.AND P0, PT, R6, 0x1, PT ;  /* 0x000000010600780c */ /* 0x000fe40003f05270 */
[----:B-12-45:R-:W-:Y:S01]  /*3af0*/  IMAD.HI.U32 R2, R17, UR4, R16 ;  /* 0x0000000411027c27 */ /* 0x036fe2000f8e0010 */
        /* <DEDUP_REMOVED lines=269> */
.L_x_1443:
[----:B------:R-:W0:Y:S01]  /*4bd0*/  LDC.U8 R6, c[0x0][0x3b9] ;  /* 0x0000ee40ff067b82 */ /* 0x000e220000000000 */
[----:B------:R-:W-:Y:S02]  /*4be0*/  ULDC.64 UR4, c[0x0][0x3b0] ;  /* 0x0000ec0000047ab9 */ /* 0x000fe40000000a00 */
[----:B-12-45:R-:W-:-:S05]  /*4bf0*/  IADD3 R2, P0, R0, UR4, RZ ;  /* 0x0000000400027c10 */ /* 0x036fca000ff1e0ff */
        /* <DEDUP_REMOVED lines=32> */
.L_x_1450:
[----:B------:R-:W-:Y:S01]  /*4e00*/  IMAD.SHL.U32 R5, R5, 0x100000, RZ ;  /* 0x0010000005057824 */ /* 0x000fe200078e00ff */
[----:B------:R-:W-:-:S04]  /*4e10*/  LEA R0, R0, 0x3b800000, 0x17 ;  /* 0x3b80000000007811 */ /* 0x000fc800078eb8ff */
[----:B------:R-:W-:-:S07]  /*4e20*/  LOP3.LUT R0, R0, R5, R6, 0xfe, !PT ;  /* 0x0000000500007212 */ /* 0x000fce00078efe06 */
.L_x_1449:
[----:B------:R-:W0:Y:S02]  /*4e30*/  F2I.FTZ.TRUNC.NTZ R5, R0 ;  /* 0x0000000000057305 */ /* 0x000e24000021f100 */
[----:B0-----:R0:W-:Y:S01]  /*4e40*/  STG.E.U8 desc[UR36][R2.64], R5 ;  /* 0x0000000502007986 */ /* 0x0011e2000c101124 */
[----:B------:R-:W-:Y:S05]  /*4e50*/  BRA `(.L_x_1451) ;  /* 0x0000002400647947 */ /* 0x000fea0003800000 */
.L_x_1447:
        /* <DEDUP_REMOVED lines=19> */
.L_x_1453:
[----:B------:R-:W-:Y:S01]  /*4f90*/  IMAD.SHL.U32 R5, R5, 0x100000, RZ ;  /* 0x0010000005057824 */ /* 0x000fe200078e00ff */
[----:B------:R-:W-:-:S04]  /*4fa0*/  LEA R0, R0, 0x3b800000, 0x17 ;  /* 0x3b80000000007811 */ /* 0x000fc800078eb8ff */
[----:B------:R-:W-:-:S07]  /*4fb0*/  LOP3.LUT R4, R0, R5, R6, 0xfe, !PT ;  /* 0x0000000500047212 */ /* 0x000fce00078efe06 */
.L_x_1452:
[----:B------:R-:W0:Y:S02]  /*4fc0*/  F2I.S64.TRUNC R4, R4 ;  /* 0x0000000400047311 */ /* 0x000e24000020d900 */
[----:B0-----:R-:W-:-:S05]  /*4fd0*/  IMAD.MOV.U32 R7, RZ, RZ, R4 ;  /* 0x000000ffff077224 */ /* 0x001fca00078e0004 */
[----:B------:R0:W-:Y:S01]  /*4fe0*/  STG.E.U8 desc[UR36][R2.64], R7 ;  /* 0x0000000702007986 */ /* 0x0001e2000c101124 */
[----:B------:R-:W-:Y:S05]  /*4ff0*/  BRA `(.L_x_1451) ;  /* 0x0000002000fc7947 */ /* 0x000fea0003800000 */
.L_x_1446:
        /* <DEDUP_REMOVED lines=25> */
.L_x_1457:
[----:B------:R-:W-:Y:S01]  /*5190*/  IMAD.SHL.U32 R5, R5, 0x100000, RZ ;  /* 0x0010000005057824 */ /* 0x000fe200078e00ff */
[----:B------:R-:W-:-:S04]  /*51a0*/  LEA R0, R0, 0x3b800000, 0x17 ;  /* 0x3b80000000007811 */ /* 0x000fc800078eb8ff */
[----:B------:R-:W-:-:S07]  /*51b0*/  LOP3.LUT R4, R0, R5, R6, 0xfe, !PT ;  /* 0x0000000500047212 */ /* 0x000fce00078efe06 */
.L_x_1456:
[----:B------:R-:W0:Y:S02]  /*51c0*/  F2I.S64.TRUNC R4, R4 ;  /* 0x0000000400047311 */ /* 0x000e24000020d900 */
[----:B0-----:R0:W-:Y:S01]  /*51d0*/  STG.E.64 desc[UR36][R2.64], R4 ;  /* 0x0000000402007986 */ /* 0x0011e2000c101b24 */
[----:B------:R-:W-:Y:S05]  /*51e0*/  BRA `(.L_x_1451) ;  /* 0x0000002000807947 */ /* 0x000fea0003800000 */
.L_x_1455:
        /* <DEDUP_REMOVED lines=19> */
.L_x_1459:
[----:B------:R-:W-:Y:S01]  /*5320*/  IMAD.SHL.U32 R5, R5, 0x100000, RZ ;  /* 0x0010000005057824 */ /* 0x000fe200078e00ff */
[----:B------:R-:W-:-:S04]  /*5330*/  LEA R0, R0, 0x3b800000, 0x17 ;  /* 0x3b80000000007811 */ /* 0x000fc800078eb8ff */
[----:B------:R-:W-:-:S07]  /*5340*/  LOP3.LUT R0, R0, R5, R6, 0xfe, !PT ;  /* 0x0000000500007212 */ /* 0x000fce00078efe06 */
.L_x_1458:
[----:B------:R-:W0:Y:S02]  /*5350*/  F2I.FTZ.TRUNC.NTZ R5, R0 ;  /* 0x0000000000057305 */ /* 0x000e24000021f100 */
[----:B0-----:R0:W-:Y:S01]  /*5360*/  STG.E desc[UR36][R2.64], R5 ;  /* 0x0000000502007986 */ /* 0x0011e2000c101924 */
[----:B------:R-:W-:Y:S05]  /*5370*/  BRA `(.L_x_1451) ;  /* 0x00000020001c7947 */ /* 0x000fea0003800000 */
.L_x_1454:
        /* <DEDUP_REMOVED lines=19> */
.L_x_1461:
[----:B------:R-:W-:Y:S01]  /*54b0*/  IMAD.SHL.U32 R5, R5, 0x100000, RZ ;  /* 0x0010000005057824 */ /* 0x000fe200078e00ff */
[----:B------:R-:W-:-:S04]  /*54c0*/  LEA R0, R0, 0x3b800000, 0x17 ;  /* 0x3b80000000007811 */ /* 0x000fc800078eb8ff */
[----:B------:R-:W-:-:S07]  /*54d0*/  LOP3.LUT R0, R0, R5, R6, 0xfe, !PT ;  /* 0x0000000500007212 */ /* 0x000fce00078efe06 */
.L_x_1460:
[----:B------:R-:W0:Y:S02]  /*54e0*/  F2I.FTZ.TRUNC.NTZ R5, R0 ;  /* 0x0000000000057305 */ /* 0x000e24000021f100 */
[----:B0-----:R0:W-:Y:S01]  /*54f0*/  STG.E.U16 desc[UR36][R2.64], R5 ;  /* 0x0000000502007986 */ /* 0x0011e2000c101524 */
[----:B------:R-:W-:Y:S05]  /*5500*/  BRA `(.L_x_1451) ;  /* 0x0000001c00b87947 */ /* 0x000fea0003800000 */
.L_x_1445:
        /* <DEDUP_REMOVED lines=25> */
.L_x_1465:
[----:B------:R-:W-:Y:S01]  /*56a0*/  IMAD.SHL.U32 R5, R5, 0x100000, RZ ;  /* 0x0010000005057824 */ /* 0x000fe200078e00ff */
[----:B------:R-:W-:-:S04]  /*56b0*/  LEA R0, R0, 0x3b800000, 0x17 ;  /* 0x3b80000000007811 */ /* 0x000fc800078eb8ff */
[----:B------:R-:W-:-:S07]  /*56c0*/  LOP3.LUT R7, R0, R5, R6, 0xfe, !PT ;  /* 0x0000000500077212 */ /* 0x000fce00078efe06 */
.L_x_1464:
[----:B------:R0:W-:Y:S01]  /*56d0*/  STG.E desc[UR36][R2.64], R7 ;  /* 0x0000000702007986 */ /* 0x0001e2000c101924 */
[----:B------:R-:W-:Y:S05]  /*56e0*/  BRA `(.L_x_1451) ;  /* 0x0000001c00407947 */ /* 0x000fea0003800000 */
.L_x_1463:
        /* <DEDUP_REMOVED lines=19> */
.L_x_1467:
[----:B------:R-:W-:Y:S01]  /*5820*/  IMAD.SHL.U32 R5, R5, 0x100000, RZ ;  /* 0x0010000005057824 */ /* 0x000fe200078e00ff */
[----:B------:R-:W-:-:S04]  /*5830*/  LEA R0, R0, 0x3b800000, 0x17 ;  /* 0x3b80000000007811 */ /* 0x000fc800078eb8ff */
[----:B------:R-:W-:-:S07]  /*5840*/  LOP3.LUT R0, R0, R5, R6, 0xfe, !PT ;  /* 0x0000000500007212 */ /* 0x000fce00078efe06 */
.L_x_1466:
[----:B------:R-:W-:-:S05]  /*5850*/  F2FP.F16.F32.PACK_AB R0, RZ, R0 ;  /* 0x00000000ff00723e */ /* 0x000fca00000000ff */
[----:B------:R0:W-:Y:S01]  /*5860*/  STG.E.U16 desc[UR36][R2.64], R0 ;  /* 0x0000000002007986 */ /* 0x0001e2000c101524 */
[----:B------:R-:W-:Y:S05]  /*5870*/  BRA `(.L_x_1451) ;  /* 0x0000001800dc7947 */ /* 0x000fea0003800000 */
.L_x_1462:
        /* <DEDUP_REMOVED lines=25> */
.L_x_1471:
[----:B------:R-:W-:Y:S01]  /*5a10*/  IMAD.SHL.U32 R5, R5, 0x100000, RZ ;  /* 0x0010000005057824 */ /* 0x000fe200078e00ff */
[----:B------:R-:W-:-:S04]  /*5a20*/  LEA R0, R0, 0x3b800000, 0x17 ;  /* 0x3b80000000007811 */ /* 0x000fc800078eb8ff */
[----:B------:R-:W-:-:S07]  /*5a30*/  LOP3.LUT R4, R0, R5, R6, 0xfe, !PT ;  /* 0x0000000500047212 */ /* 0x000fce00078efe06 */
.L_x_1470:
[----:B------:R-:W-:-:S05]  /*5a40*/  IMAD.MOV.U32 R5, RZ, RZ, RZ ;  /* 0x000000ffff057224 */ /* 0x000fca00078e00ff */
[----:B------:R0:W-:Y:S01]  /*5a50*/  STG.E.64 desc[UR36][R2.64], R4 ;  /* 0x0000000402007986 */ /* 0x0001e2000c101b24 */
[----:B------:R-:W-:Y:S05]  /*5a60*/  BRA `(.L_x_1451) ;  /* 0x0000001800607947 */ /* 0x000fea0003800000 */
.L_x_1469:
        /* <DEDUP_REMOVED lines=19> */
.L_x_1473:
[----:B------:R-:W-:Y:S01]  /*5ba0*/  IMAD.SHL.U32 R5, R5, 0x100000, RZ ;  /* 0x0010000005057824 */ /* 0x000fe200078e00ff */
[----:B------:R-:W-:-:S04]  /*5bb0*/  LEA R0, R0, 0x3b800000, 0x17 ;  /* 0x3b80000000007811 */ /* 0x000fc800078eb8ff */
[----:B------:R-:W-:-:S07]  /*5bc0*/  LOP3.LUT R0, R0, R5, R6, 0xfe, !PT ;  /* 0x0000000500007212 */ /* 0x000fce00078efe06 */
.L_x_1472:
[----:B------:R-:W-:-:S04]  /*5bd0*/  F2FP.F16.F32.PACK_AB R0, RZ, R0 ;  /* 0x00000000ff00723e */ /* 0x000fc800000000ff */
[----:B------:R-:W-:-:S05]  /*5be0*/  PRMT R0, R0, 0x5410, RZ ;  /* 0x0000541000007816 */ /* 0x000fca00000000ff */
[----:B------:R0:W-:Y:S01]  /*5bf0*/  STG.E desc[UR36][R2.64], R0 ;  /* 0x0000000002007986 */ /* 0x0001e2000c101924 */
[----:B------:R-:W-:Y:S05]  /*5c00*/  BRA `(.L_x_1451) ;  /* 0x0000001400f87947 */ /* 0x000fea0003800000 */
.L_x_1468:
        /* <DEDUP_REMOVED lines=19> */
.L_x_1475:
[----:B------:R-:W-:Y:S01]  /*5d40*/  IMAD.SHL.U32 R5, R5, 0x100000, RZ ;  /* 0x0010000005057824 */ /* 0x000fe200078e00ff */
[----:B------:R-:W-:-:S04]  /*5d50*/  LEA R0, R0, 0x3b800000, 0x17 ;  /* 0x3b80000000007811 */ /* 0x000fc800078eb8ff */
[----:B------:R-:W-:-:S07]  /*5d60*/  LOP3.LUT R0, R0, R5, R6, 0xfe, !PT ;  /* 0x0000000500007212 */ /* 0x000fce00078efe06 */
.L_x_1474:
[----:B------:R-:W-:-:S04]  /*5d70*/  FMUL.FTZ R0, R0, 1 ;  /* 0x3f80000000007820 */ /* 0x000fc80000410000 */
[----:B------:R-:W0:Y:S02]  /*5d80*/  F2F.F64.F32 R4, R0 ;  /* 0x0000000000047310 */ /* 0x000e240000201800 */
[----:B0-----:R0:W-:Y:S01]  /*5d90*/  STG.E.64 desc[UR36][R2.64], R4 ;  /* 0x0000000402007986 */ /* 0x0011e2000c101b24 */
[----:B------:R-:W-:Y:S05]  /*5da0*/  BRA `(.L_x_1451) ;  /* 0x0000001400907947 */ /* 0x000fea0003800000 */
.L_x_1444:
        /* <DEDUP_REMOVED lines=27> */
.L_x_1480:
[----:B------:R-:W-:Y:S01]  /*5f60*/  IMAD.SHL.U32 R5, R5, 0x100000, RZ ;  /* 0x0010000005057824 */ /* 0x000fe200078e00ff */
[----:B------:R-:W-:-:S04]  /*5f70*/  LEA R0, R0, 0x3b800000, 0x17 ;  /* 0x3b80000000007811 */ /* 0x000fc800078eb8ff */
[----:B------:R-:W-:-:S07]  /*5f80*/  LOP3.LUT R0, R0, R5, R6, 0xfe, !PT ;  /* 0x0000000500007212 */ /* 0x000fce00078efe06 */
.L_x_1479:
[----:B------:R-:W-:-:S04]  /*5f90*/  FSETP.NEU.FTZ.AND P0, PT, R0, RZ, PT ;  /* 0x000000ff0000720b */ /* 0x000fc80003f1d000 */
[----:B------:R-:W-:-:S05]  /*5fa0*/  SEL R5, RZ, 0x1, !P0 ;  /* 0x00000001ff057807 */ /* 0x000fca0004000000 */
[----:B------:R0:W-:Y:S01]  /*5fb0*/  STG.E.U8 desc[UR36][R2.64], R5 ;  /* 0x0000000502007986 */ /* 0x0001e2000c101124 */
[----:B------:R-:W-:Y:S05]  /*5fc0*/  BRA `(.L_x_1451) ;  /* 0x0000001400087947 */ /* 0x000fea0003800000 */
.L_x_1478:
        /* <DEDUP_REMOVED lines=19> */
.L_x_1482:
[----:B------:R-:W-:Y:S01]  /*6100*/  IMAD.SHL.U32 R5, R5, 0x100000, RZ ;  /* 0x0010000005057824 */ /* 0x000fe200078e00ff */
[----:B------:R-:W-:-:S04]  /*6110*/  LEA R0, R0, 0x3b800000, 0x17 ;  /* 0x3b80000000007811 */ /* 0x000fc800078eb8ff */
[----:B------:R-:W-:-:S07]  /*6120*/  LOP3.LUT R0, R0, R5, R6, 0xfe, !PT ;  /* 0x0000000500007212 */ /* 0x000fce00078efe06 */
.L_x_1481:
[----:B------:R-:W-:Y:S01]  /*6130*/  FMUL.FTZ R0, R0, 1 ;  /* 0x3f80000000007820 */ /* 0x000fe20000410000 */
[----:B------:R-:W-:-:S03]  /*6140*/  CS2R R6, SRZ ;  /* 0x0000000000067805 */ /* 0x000fc6000001ff00 */
[----:B------:R-:W0:Y:S02]  /*6150*/  F2F.F64.F32 R4, R0 ;  /* 0x0000000000047310 */ /* 0x000e240000201800 */
[----:B0-----:R1:W-:Y:S01]  /*6160*/  STG.E.128 desc[UR36][R2.64], R4 ;  /* 0x0000000402007986 */ /* 0x0013e2000c101d24 */
[----:B------:R-:W-:Y:S05]  /*6170*/  BRA `(.L_x_1451) ;  /* 0x00000010009c7947 */ /* 0x000fea0003800000 */
.L_x_1477:
        /* <DEDUP_REMOVED lines=25> */
.L_x_1486:
[----:B------:R-:W-:Y:S01]  /*6310*/  IMAD.SHL.U32 R5, R5, 0x100000, RZ ;  /* 0x0010000005057824 */ /* 0x000fe200078e00ff */
[----:B------:R-:W-:-:S04]  /*6320*/  LEA R0, R0, 0x3b800000, 0x17 ;  /* 0x3b80000000007811 */ /* 0x000fc800078eb8ff */
[----:B------:R-:W-:-:S07]  /*6330*/  LOP3.LUT R0, R0, R5, R6, 0xfe, !PT ;  /* 0x0000000500007212 */ /* 0x000fce00078efe06 */
.L_x_1485:
        /* <DEDUP_REMOVED lines=13> */
.L_x_1487:
[----:B------:R-:W-:-:S05]  /*6410*/  LOP3.LUT R7, R4, R7, RZ, 0xfc, !PT ;  /* 0x0000000704077212 */ /* 0x000fca00078efcff */
[----:B------:R3:W-:Y:S01]  /*6420*/  STG.E.U8 desc[UR36][R2.64], R7 ;  /* 0x0000000702007986 */ /* 0x0007e2000c101124 */
[----:B------:R-:W-:Y:S05]  /*6430*/  BRA `(.L_x_1451) ;  /* 0x0000000c00ec7947 */ /* 0x000fea0003800000 */
.L_x_1484:
        /* <DEDUP_REMOVED lines=19> */
.L_x_1489:
[----:B------:R-:W-:Y:S01]  /*6570*/  IMAD.SHL.U32 R5, R5, 0x100000, RZ ;  /* 0x0010000005057824 */ /* 0x000fe200078e00ff */
[----:B------:R-:W-:-:S04]  /*6580*/  LEA R0, R0, 0x3b800000, 0x17 ;  /* 0x3b80000000007811 */ /* 0x000fc800078eb8ff */
[----:B------:R-:W-:-:S07]  /*6590*/  LOP3.LUT R0, R0, R5, R6, 0xfe, !PT ;  /* 0x0000000500007212 */ /* 0x000fce00078efe06 */
.L_x_1488:
        /* <DEDUP_REMOVED lines=11> */
.L_x_1490:
[----:B------:R-:W-:Y:S01]  /*6650*/  IMAD.MOV.U32 R4, RZ, RZ, 0x7f ;  /* 0x0000007fff047424 */ /* 0x000fe200078e00ff */
[----:B------:R-:W-:-:S04]  /*6660*/  ISETP.GT.U32.AND P0, PT, R6, 0x7f800000, PT ;  /* 0x7f8000000600780c */ /* 0x000fc80003f04070 */
[----:B------:R-:W-:-:S09]  /*6670*/  SEL R4, R4, 0x7c, P0 ;  /* 0x0000007c04047807 */ /* 0x000fd20000000000 */
.L_x_1491:
[----:B------:R-:W-:-:S04]  /*6680*/  LOP3.LUT R0, R0, 0x80000000, RZ, 0xc0, !PT ;  /* 0x8000000000007812 */ /* 0x000fc800078ec0ff */
[----:B------:R-:W-:-:S04]  /*6690*/  SHF.R.U32.HI R5, RZ, 0x18, R0 ;  /* 0x00000018ff057819 */ /* 0x000fc80000011600 */
[----:B------:R-:W-:-:S05]  /*66a0*/  LOP3.LUT R5, R4, R5, RZ, 0xfc, !PT ;  /* 0x0000000504057212 */ /* 0x000fca00078efcff */
[----:B------:R2:W-:Y:S01]  /*66b0*/  STG.E.U8 desc[UR36][R2.64], R5 ;  /* 0x0000000502007986 */ /* 0x0005e2000c101124 */
[----:B------:R-:W-:Y:S05]  /*66c0*/  BRA `(.L_x_1451) ;  /* 0x0000000c00487947 */ /* 0x000fea0003800000 */
.L_x_1483:
        /* <DEDUP_REMOVED lines=19> */
.L_x_1493:
[----:B------:R-:W-:Y:S01]  /*6800*/  IMAD.SHL.U32 R5, R5, 0x100000, RZ ;  /* 0x0010000005057824 */ /* 0x000fe200078e00ff */
[----:B------:R-:W-:-:S04]  /*6810*/  LEA R0, R0, 0x3b800000, 0x17 ;  /* 0x3b80000000007811 */ /* 0x000fc800078eb8ff */
[----:B------:R-:W-:-:S07]  /*6820*/  LOP3.LUT R0, R0, R5, R6, 0xfe, !PT ;  /* 0x0000000500007212 */ /* 0x000fce00078efe06 */
.L_x_1492:
[----:B------:R-:W-:-:S05]  /*6830*/  F2FP.BF16.F32.PACK_AB R0, RZ, R0 ;  /* 0x00000000ff00723e */ /* 0x000fca00000010ff */
[----:B------:R4:W-:Y:S01]  /*6840*/  STG.E.U16 desc[UR36][R2.64], R0 ;  /* 0x0000000002007986 */ /* 0x0009e2000c101524 */
[----:B------:R-:W-:Y:S05]  /*6850*/  BRA `(.L_x_1451) ;  /* 0x0000000800e47947 */ /* 0x000fea0003800000 */
.L_x_1476:
        /* <DEDUP_REMOVED lines=27> */
.L_x_1498:
[----:B------:R-:W-:Y:S01]  /*6a10*/  IMAD.SHL.U32 R5, R5, 0x100000, RZ ;  /* 0x0010000005057824 */ /* 0x000fe200078e00ff */
[----:B------:R-:W-:-:S04]  /*6a20*/  LEA R0, R0, 0x3b800000, 0x17 ;  /* 0x3b80000000007811 */ /* 0x000fc800078eb8ff */
[----:B------:R-:W-:-:S07]  /*6a30*/  LOP3.LUT R0, R0, R5, R6, 0xfe, !PT ;  /* 0x0000000500007212 */ /* 0x000fce00078efe06 */
.L_x_1497:
[----:B------:R-:W0:Y:S02]  /*6a40*/  F2I.FTZ.U32.TRUNC.NTZ R5, R0 ;  /* 0x0000000000057305 */ /* 0x000e24000021f000 */
[----:B0-----:R0:W-:Y:S01]  /*6a50*/  STG.E.U16 desc[UR36][R2.64], R5 ;  /* 0x0000000502007986 */ /* 0x0011e2000c101524 */
[----:B------:R-:W-:Y:S05]  /*6a60*/  BRA `(.L_x_1451) ;  /* 0x0000000800607947 */ /* 0x000fea0003800000 */
.L_x_1496:
[----:B------:R5:W-:Y:S01]  /*6a70*/  STG.E.U8 desc[UR36][R2.64], R5 ;  /* 0x0000000502007986 */ /* 0x000be2000c101124 */
[----:B------:R-:W-:Y:S05]  /*6a80*/  BRA `(.L_x_1451) ;  /* 0x0000000800587947 */ /* 0x000fea0003800000 */
.L_x_1495:
        /* <DEDUP_REMOVED lines=19> */
.L_x_1500:
[----:B------:R-:W-:Y:S01]  /*6bc0*/  IMAD.SHL.U32 R5, R5, 0x100000, RZ ;  /* 0x0010000005057824 */ /* 0x000fe200078e00ff */
[----:B------:R-:W-:-:S04]  /*6bd0*/  LEA R0, R0, 0x3b800000, 0x17 ;  /* 0x3b80000000007811 */ /* 0x000fc800078eb8ff */
[----:B------:R-:W-:-:S07]  /*6be0*/  LOP3.LUT R0, R0, R5, R6, 0xfe, !PT ;  /* 0x0000000500007212 */ /* 0x000fce00078efe06 */
.L_x_1499:
        /* <DEDUP_REMOVED lines=15> */
.L_x_1502:
[----:B------:R-:W-:-:S04]  /*6ce0*/  LOP3.LUT R0, R0, 0x80000000, RZ, 0xc0, !PT ;  /* 0x8000000000007812 */ /* 0x000fc800078ec0ff */
[----:B------:R-:W-:-:S04]  /*6cf0*/  SHF.R.U32.HI R0, RZ, 0x18, R0 ;  /* 0x00000018ff007819 */ /* 0x000fc80000011600 */
[----:B------:R-:W-:-:S04]  /*6d00*/  LOP3.LUT R0, R5, R0, RZ, 0xfc, !PT ;  /* 0x0000000005007212 */ /* 0x000fc800078efcff */
[----:B------:R-:W-:-:S07]  /*6d10*/  PRMT R4, R0, 0x7610, R4 ;  /* 0x0000761000047816 */ /* 0x000fce0000000004 */
.L_x_1501:
[----:B------:R0:W-:Y:S01]  /*6d20*/  STG.E.U8 desc[UR36][R2.64], R4 ;  /* 0x0000000402007986 */ /* 0x0001e2000c101124 */
[----:B------:R-:W-:Y:S05]  /*6d30*/  BRA `(.L_x_1451) ;  /* 0x0000000400ac7947 */ /* 0x000fea0003800000 */
.L_x_1494:
        /* <DEDUP_REMOVED lines=25> */
.L_x_1506:
[----:B------:R-:W-:Y:S01]  /*6ed0*/  IMAD.SHL.U32 R5, R5, 0x100000, RZ ;  /* 0x0010000005057824 */ /* 0x000fe200078e00ff */
[----:B------:R-:W-:-:S04]  /*6ee0*/  LEA R0, R0, 0x3b800000, 0x17 ;  /* 0x3b80000000007811 */ /* 0x000fc800078eb8ff */
[----:B------:R-:W-:-:S07]  /*6ef0*/  LOP3.LUT R0, R0, R5, R6, 0xfe, !PT ;  /* 0x0000000500007212 */ /* 0x000fce00078efe06 */
.L_x_1505:
        /* <DEDUP_REMOVED lines=11> */
.L_x_1507:
[----:B------:R0:W-:Y:S01]  /*6fb0*/  STG.E.U8 desc[UR36][R2.64], R4 ;  /* 0x0000000402007986 */ /* 0x0001e2000c101124 */
[----:B------:R-:W-:Y:S05]  /*6fc0*/  BRA `(.L_x_1451) ;  /* 0x0000000400087947 */ /* 0x000fea0003800000 */
.L_x_1448:
        /* <DEDUP_REMOVED lines=16> */
.L_x_1508:
[----:B------:R-:W-:Y:S05]  /*70d0*/  BRA `(.L_x_1451) ;  /* 0x0000000000c47947 */ /* 0x000fea0003800000 */
.L_x_1504:
        /* <DEDUP_REMOVED lines=19> */
.L_x_1510:
[----:B------:R-:W-:Y:S01]  /*7210*/  IMAD.SHL.U32 R5, R5, 0x100000, RZ ;  /* 0x0010000005057824 */ /* 0x000fe200078e00ff */
[----:B------:R-:W-:-:S04]  /*7220*/  LEA R0, R0, 0x3b800000, 0x17 ;  /* 0x3b80000000007811 */ /* 0x000fc800078eb8ff */
[----:B------:R-:W-:-:S07]  /*7230*/  LOP3.LUT R4, R0, R5, R6, 0xfe, !PT ;  /* 0x0000000500047212 */ /* 0x000fce00078efe06 */
.L_x_1509:
[----:B------:R-:W0:Y:S02]  /*7240*/  F2I.U64.TRUNC R4, R4 ;  /* 0x0000000400047311 */ /* 0x000e24000020d800 */
[----:B0-----:R0:W-:Y:S01]  /*7250*/  STG.E.64 desc[UR36][R2.64], R4 ;  /* 0x0000000402007986 */ /* 0x0011e2000c101b24 */
[----:B------:R-:W-:Y:S05]  /*7260*/  BRA `(.L_x_1451) ;  /* 0x0000000000607947 */ /* 0x000fea0003800000 */
.L_x_1503:
        /* <DEDUP_REMOVED lines=19> */
.L_x_1512:
[----:B------:R-:W-:Y:S01]  /*73a0*/  IMAD.SHL.U32 R5, R5, 0x100000, RZ ;  /* 0x0010000005057824 */ /* 0x000fe200078e00ff */
[----:B------:R-:W-:-:S04]  /*73b0*/  LEA R0, R0, 0x3b800000, 0x17 ;  /* 0x3b80000000007811 */ /* 0x000fc800078eb8ff */
[----:B------:R-:W-:-:S07]  /*73c0*/  LOP3.LUT R0, R0, R5, R6, 0xfe, !PT ;  /* 0x0000000500007212 */ /* 0x000fce00078efe06 */
.L_x_1511:
[----:B------:R-:W0:Y:S02]  /*73d0*/  F2I.FTZ.U32.TRUNC.NTZ R5, R0 ;  /* 0x0000000000057305 */ /* 0x000e24000021f000 */
[----:B0-----:R0:W-:Y:S02]  /*73e0*/  STG.E desc[UR36][R2.64], R5 ;  /* 0x0000000502007986 */ /* 0x0011e4000c101924 */
.L_x_1451:
[----:B------:R-:W-:-:S07]  /*73f0*/  VIADD R17, R17, 0x80 ;  /* 0x0000008011117836 */ /* 0x000fce0000000000 */
.L_x_1442:
[----:B------:R-:W-:Y:S05]  /*7400*/  BSYNC B6 ;  /* 0x0000000000067941 */ /* 0x000fea0003800000 */
.L_x_1441:
[----:B------:R-:W-:Y:S01]  /*7410*/  ULDC UR4, c[0x0][0x210] ;  /* 0x0000840000047ab9 */ /* 0x000fe20000000800 */
[----:B------:R-:W-:Y:S01]  /*7420*/  BSSY B6, `(.L_x_1513) ;  /* 0x000039b000067945 */ /* 0x000fe20003800000 */
[----:B------:R-:W-:-:S13]  /*7430*/  ISETP.GE.AND P0, PT, R17, UR4, PT ;  /* 0x0000000411007c0c */ /* 0x000fda000bf06270 */
[----:B------:R-:W-:Y:S05]  /*7440*/  @P0 BRA `(.L_x_1514) ;  /* 0x0000003800600947 */ /* 0x000fea0003800000 */
[----:B01----:R-:W0:Y:S01]  /*7450*/  LDC R6, c[0x0][0x218] ;  /* 0x00008600ff067b82 */ /* 0x003e220000000800 */
[----:B---34-:R-:W-:Y:S01]  /*7460*/  IMAD.MOV.U32 R0, RZ, RZ, RZ ;  /* 0x000000ffff007224 */ /* 0x018fe200078e00ff */
[----:B0-----:R-:W-:-:S13]  /*7470*/  ISETP.NE.AND P0, PT, R6, RZ, PT ;  /* 0x000000ff0600720c */ /* 0x001fda0003f05270 */
[----:B------:R-:W-:Y:S05]  /*7480*/  @!P0 BRA `(.L_x_1515) ;  /* 0x0000001000448947 */ /* 0x000fea0003800000 */
[----:B------:R-:W-:Y:S01]  /*7490*/  IMAD.MOV.U32 R16, RZ, RZ, RZ ;  /* 0x000000ffff107224 */ /* 0x000fe200078e00ff */
[----:B------:R-:W-:Y:S01]  /*74a0*/  ULDC.64 UR4, c[0x0][0x220] ;  /* 0x0000880000047ab9 */ /* 0x000fe20000000a00 */
[----:B------:R-:W-:Y:S02]  /*74b0*/  ISETP.NE.AND P0, PT, R6, 0x1, PT ;  /* 0x000000010600780c */ /* 0x000fe40003f05270 */
[----:B--2--5:R-:W-:Y:S01]  /*74c0*/  IMAD.HI.U32 R2, R17, UR4, R16 ;  /* 0x0000000411027c27 */ /* 0x024fe2000f8e0010 */
        /* <DEDUP_REMOVED lines=269> */
.L_x_1515:
[----:B------:R-:W0:Y:S01]  /*85a0*/  LDC.U8 R6, c[0x0][0x3b9] ;  /* 0x0000ee40ff067b82 */ /* 0x000e220000000000 */
[----:B------:R-:W-:Y:S02]  /*85b0*/  ULDC.64 UR4, c[0x0][0x3b0] ;  /* 0x0000ec0000047ab9 */ /* 0x000fe40000000a00 */
[----:B--2--5:R-:W-:-:S05]  /*85c0*/  IADD3 R2, P0, R0, UR4, RZ ;  /* 0x0000000400027c10 */ /* 0x024fca000ff1e0ff */
        /* <DEDUP_REMOVED lines=32> */
.L_x_1522:
[----:B------:R-:W-:Y:S01]  /*87d0*/  IMAD.SHL.U32 R5, R5, 0x100000, RZ ;  /* 0x0010000005057824 */ /* 0x000fe200078e00ff */
[----:B------:R-:W-:-:S04]  /*87e0*/  LEA R0, R0, 0x3b800000, 0x17 ;  /* 0x3b80000000007811 */ /* 0x000fc800078eb8ff */
[----:B------:R-:W-:-:S07]  /*87f0*/  LOP3.LUT R0, R0, R5, R6, 0xfe, !PT ;  /* 0x0000000500007212 */ /* 0x000fce00078efe06 */
.L_x_1521:
[----:B------:R-:W0:Y:S02]  /*8800*/  F2I.FTZ.TRUNC.NTZ R5, R0 ;  /* 0x0000000000057305 */ /* 0x000e24000021f100 */
[----:B0-----:R0:W-:Y:S01]  /*8810*/  STG.E.U8 desc[UR36][R2.64], R5 ;  /* 0x0000000502007986 */ /* 0x0011e2000c101124 */
[----:B------:R-:W-:Y:S05]  /*8820*/  BRA `(.L_x_1523) ;  /* 0x0000002400647947 */ /* 0x000fea0003800000 */
.L_x_1519:
        /* <DEDUP_REMOVED lines=19> */
.L_x_1525:
[----:B------:R-:W-:Y:S01]  /*8960*/  IMAD.SHL.U32 R5, R5, 0x100000, RZ ;  /* 0x0010000005057824 */ /* 0x000fe200078e00ff */
[----:B------:R-:W-:-:S04]  /*8970*/  LEA R0, R0, 0x3b800000, 0x17 ;  /* 0x3b80000000007811 */ /* 0x000fc800078eb8ff */
[----:B------:R-:W-:-:S07]  /*8980*/  LOP3.LUT R4, R0, R5, R6, 0xfe, !PT ;  /* 0x0000000500047212 */ /* 0x000fce00078efe06 */
.L_x_1524:
[----:B------:R-:W0:Y:S02]  /*8990*/  F2I.S64.TRUNC R4, R4 ;  /* 0x0000000400047311 */ /* 0x000e24000020d900 */
[----:B0-----:R-:W-:-:S05]  /*89a0*/  IMAD.MOV.U32 R7, RZ, RZ, R4 ;  /* 0x000000ffff077224 */ /* 0x001fca00078e0004 */
[----:B------:R0:W-:Y:S01]  /*89b0*/  STG.E.U8 desc[UR36][R2.64], R7 ;  /* 0x0000000702007986 */ /* 0x0001e2000c101124 */
[----:B------:R-:W-:Y:S05]  /*89c0*/  BRA `(.L_x_1523) ;  /* 0x0000002000fc7947 */ /* 0x000fea0003800000 */
.L_x_1518:
        /* <DEDUP_REMOVED lines=25> */
.L_x_1529:
[----:B------:R-:W-:Y:S01]  /*8b60*/  IMAD.SHL.U32 R5, R5, 0x100000, RZ ;  /* 0x0010000005057824 */ /* 0x000fe200078e00ff */
[----:B------:R-:W-:-:S04]  /*8b70*/  LEA R0, R0, 0x3b800000, 0x17 ;  /* 0x3b80000000007811 */ /* 0x000fc800078eb8ff */
[----:B------:R-:W-:-:S07]  /*8b80*/  LOP3.LUT R4, R0, R5, R6, 0xfe, !PT ;  /* 0x0000000500047212 */ /* 0x000fce00078efe06 */
.L_x_1528:
[----:B------:R-:W0:Y:S02]  /*8b90*/  F2I.S64.TRUNC R4, R4 ;  /* 0x0000000400047311 */ /* 0x000e24000020d900 */
[----:B0-----:R0:W-:Y:S01]  /*8ba0*/  STG.E.64 desc[UR36][R2.64], R4 ;  /* 0x0000000402007986 */ /* 0x0011e2000c101b24 */
[----:B------:R-:W-:Y:S05]  /*8bb0*/  BRA `(.L_x_1523) ;  /* 0x0000002000807947 */ /* 0x000fea0003800000 */
.L_x_1527:
        /* <DEDUP_REMOVED lines=19> */
.L_x_1531:
[----:B------:R-:W-:Y:S01]  /*8cf0*/  IMAD.SHL.U32 R5, R5, 0x100000, RZ ;  /* 0x0010000005057824 */ /* 0x000fe200078e00ff */
[----:B------:R-:W-:-:S04]  /*8d00*/  LEA R0, R0, 0x3b800000, 0x17 ;  /* 0x3b80000000007811 */ /* 0x000fc800078eb8ff */
[----:B------:R-:W-:-:S07]  /*8d10*/  LOP3.LUT R0, R0, R5, R6, 0xfe, !PT ;  /* 0x0000000500007212 */ /* 0x000fce00078efe06 */
.L_x_1530:
[----:B------:R-:W0:Y:S02]  /*8d20*/  F2I.FTZ.TRUNC.NTZ R5, R0 ;  /* 0x0000000000057305 */ /* 0x000e24000021f100 */
[----:B0-----:R0:W-:Y:S01]  /*8d30*/  STG.E desc[UR36][R2.64], R5 ;  /* 0x0000000502007986 */ /* 0x0011e2000c101924 */
[----:B------:R-:W-:Y:S05]  /*8d40*/  BRA `(.L_x_1523) ;  /* 0x00000020001c7947 */ /* 0x000fea0003800000 */
.L_x_1526:
        /* <DEDUP_REMOVED lines=19> */
.L_x_1533:
[----:B------:R-:W-:Y:S01]  /*8e80*/  IMAD.SHL.U32 R5, R5, 0x100000, RZ ;  /* 0x0010000005057824 */ /* 0x000fe200078e00ff */
[----:B------:R-:W-:-:S04]  /*8e90*/  LEA R0, R0, 0x3b800000, 0x17 ;  /* 0x3b80000000007811 */ /* 0x000fc800078eb8ff */
[----:B------:R-:W-:-:S07]  /*8ea0*/  LOP3.LUT R0, R0, R5, R6, 0xfe, !PT ;  /* 0x0000000500007212 */ /* 0x000fce00078efe06 */
.L_x_1532:
[----:B------:R-:W0:Y:S02]  /*8eb0*/  F2I.FTZ.TRUNC.NTZ R5, R0 ;  /* 0x0000000000057305 */ /* 0x000e24000021f100 */
[----:B0-----:R0:W-:Y:S01]  /*8ec0*/  STG.E.U16 desc[UR36][R2.64], R5 ;  /* 0x0000000502007986 */ /* 0x0011e2000c101524 */
[----:B------:R-:W-:Y:S05]  /*8ed0*/  BRA `(.L_x_1523) ;  /* 0x0000001c00b87947 */ /* 0x000fea0003800000 */
.L_x_1517:
        /* <DEDUP_REMOVED lines=25> */
.L_x_1537:
[----:B------:R-:W-:Y:S01]  /*9070*/  IMAD.SHL.U32 R5, R5, 0x100000, RZ ;  /* 0x0010000005057824 */ /* 0x000fe200078e00ff */
[----:B------:R-:W-:-:S04]  /*9080*/  LEA R0, R0, 0x3b800000, 0x17 ;  /* 0x3b80000000007811 */ /* 0x000fc800078eb8ff */
[----:B------:R-:W-:-:S07]  /*9090*/  LOP3.LUT R7, R0, R5, R6, 0xfe, !PT ;  /* 0x0000000500077212 */ /* 0x000fce00078efe06 */
.L_x_1536:
[----:B------:R0:W-:Y:S01]  /*90a0*/  STG.E desc[UR36][R2.64], R7 ;  /* 0x0000000702007986 */ /* 0x0001e2000c101924 */
[----:B------:R-:W-:Y:S05]  /*90b0*/  BRA `(.L_x_1523) ;  /* 0x0000001c00407947 */ /* 0x000fea0003800000 */
.L_x_1535:
        /* <DEDUP_REMOVED lines=19> */
.L_x_1539:
[----:B------:R-:W-:Y:S01]  /*91f0*/  IMAD.SHL.U32 R5, R5, 0x100000, RZ ;  /* 0x0010000005057824 */ /* 0x000fe200078e00ff */
[----:B------:R-:W-:-:S04]  /*9200*/  LEA R0, R0, 0x3b800000, 0x17 ;  /* 0x3b80000000007811 */ /* 0x000fc800078eb8ff */
[----:B------:R-:W-:-:S07]  /*9210*/  LOP3.LUT R0, R0, R5, R6, 0xfe, !PT ;  /* 0x0000000500007212 */ /* 0x000fce00078efe06 */
.L_x_1538:
[----:B------:R-:W-:-:S05]  /*9220*/  F2FP.F16.F32.PACK_AB R0, RZ, R0 ;  /* 0x00000000ff00723e */ /* 0x000fca00000000ff */
[----:B------:R0:W-:Y:S01]  /*9230*/  STG.E.U16 desc[UR36][R2.64], R0 ;  /* 0x0000000002007986 */ /* 0x0001e2000c101524 */
[----:B------:R-:W-:Y:S05]  /*9240*/  BRA `(.L_x_1523) ;  /* 0x0000001800dc7947 */ /* 0x000fea0003800000 */
.L_x_1534:
        /* <DEDUP_REMOVED lines=25> */
.L_x_1543:
[----:B------:R-:W-:Y:S01]  /*93e0*/  IMAD.SHL.U32 R5, R5, 0x100000, RZ ;  /* 0x0010000005057824 */ /* 0x000fe200078e00ff */
[----:B------:R-:W-:-:S04]  /*93f0*/  LEA R0, R0, 0x3b800000, 0x17 ;  /* 0x3b80000000007811 */ /* 0x000fc800078eb8ff */
[----:B------:R-:W-:-:S07]  /*9400*/  LOP3.LUT R4, R0, R5, R6, 0xfe, !PT ;  /* 0x0000000500047212 */ /* 0x000fce00078efe06 */
.L_x_1542:
[----:B------:R-:W-:-:S05]  /*9410*/  IMAD.MOV.U32 R5, RZ, RZ, RZ ;  /* 0x000000ffff057224 */ /* 0x000fca00078e00ff */
[----:B------:R0:W-:Y:S01]  /*9420*/  STG.E.64 desc[UR36][R2.64], R4 ;  /* 0x0000000402007986 */ /* 0x0001e2000c101b24 */
[----:B------:R-:W-:Y:S05]  /*9430*/  BRA `(.L_x_1523) ;  /* 0x0000001800607947 */ /* 0x000fea0003800000 */
.L_x_1541:
        /* <DEDUP_REMOVED lines=19> */
.L_x_1545:
[----:B------:R-:W-:Y:S01]  /*9570*/  IMAD.SHL.U32 R5, R5, 0x100000, RZ ;  /* 0x0010000005057824 */ /* 0x000fe200078e00ff */
[----:B------:R-:W-:-:S04]  /*9580*/  LEA R0, R0, 0x3b800000, 0x17 ;  /* 0x3b80000000007811 */ /* 0x000fc800078eb8ff */
[----:B------:R-:W-:-:S07]  /*9590*/  LOP3.LUT R0, R0, R5, R6, 0xfe, !PT ;  /* 0x0000000500007212 */ /* 0x000fce00078efe06 */
.L_x_1544:
[----:B------:R-:W-:-:S04]  /*95a0*/  F2FP.F16.F32.PACK_AB R0, RZ, R0 ;  /* 0x00000000ff00723e */ /* 0x000fc800000000ff */
[----:B------:R-:W-:-:S05]  /*95b0*/  PRMT R0, R0, 0x5410, RZ ;  /* 0x0000541000007816 */ /* 0x000fca00000000ff */
[----:B------:R0:W-:Y:S01]  /*95c0*/  STG.E desc[UR36][R2.64], R0 ;  /* 0x0000000002007986 */ /* 0x0001e2000c101924 */
[----:B------:R-:W-:Y:S05]  /*95d0*/  BRA `(.L_x_1523) ;  /* 0x0000001400f87947 */ /* 0x000fea0003800000 */
.L_x_1540:
        /* <DEDUP_REMOVED lines=19> */
.L_x_1547:
[----:B------:R-:W-:Y:S01]  /*9710*/  IMAD.SHL.U32 R5, R5, 0x100000, RZ ;  /* 0x0010000005057824 */ /* 0x000fe200078e00ff */
[----:B------:R-:W-:-:S04]  /*9720*/  LEA R0, R0, 0x3b800000, 0x17 ;  /* 0x3b80000000007811 */ /* 0x000fc800078eb8ff */
[----:B------:R-:W-:-:S07]  /*9730*/  LOP3.LUT R0, R0, R5, R6, 0xfe, !PT ;  /* 0x0000000500007212 */ /* 0x000fce00078efe06 */
.L_x_1546:
[----:B------:R-:W-:-:S04]  /*9740*/  FMUL.FTZ R0, R0, 1 ;  /* 0x3f80000000007820 */ /* 0x000fc80000410000 */
[----:B------:R-:W0:Y:S02]  /*9750*/  F2F.F64.F32 R4, R0 ;  /* 0x0000000000047310 */ /* 0x000e240000201800 */
[----:B0-----:R0:W-:Y:S01]  /*9760*/  STG.E.64 desc[UR36][R2.64], R4 ;  /* 0x0000000402007986 */ /* 0x0011e2000c101b24 */
[----:B------:R-:W-:Y:S05]  /*9770*/  BRA `(.L_x_1523) ;  /* 0x0000001400907947 */ /* 0x000fea0003800000 */
.L_x_1516:
        /* <DEDUP_REMOVED lines=27> */
.L_x_1552:
[----:B------:R-:W-:Y:S01]  /*9930*/  IMAD.SHL.U32 R5, R5, 0x100000, RZ ;  /* 0x0010000005057824 */ /* 0x000fe200078e00ff */
[----:B------:R-:W-:-:S04]  /*9940*/  LEA R0, R0, 0x3b800000, 0x17 ;  /* 0x3b80000000007811 */ /* 0x000fc800078eb8ff */
[----:B------:R-:W-:-:S07]  /*9950*/  LOP3.LUT R0, R0, R5, R6, 0xfe, !PT ;  /* 0x0000000500007212 */ /* 0x000fce00078efe06 */
.L_x_1551:
[----:B------:R-:W-:-:S04]  /*9960*/  FSETP.NEU.FTZ.AND P0, PT, R0, RZ, PT ;  /* 0x000000ff0000720b */ /* 0x000fc80003f1d000 */
[----:B------:R-:W-:-:S05]  /*9970*/  SEL R5, RZ, 0x1, !P0 ;  /* 0x00000001ff057807 */ /* 0x000fca0004000000 */
[----:B------:R0:W-:Y:S01]  /*9980*/  STG.E.U8 desc[UR36][R2.64], R5 ;  /* 0x0000000502007986 */ /* 0x0001e2000c101124 */
[----:B------:R-:W-:Y:S05]  /*9990*/  BRA `(.L_x_1523) ;  /* 0x0000001400087947 */ /* 0x000fea0003800000 */
.L_x_1550:
        /* <DEDUP_REMOVED lines=19> */
.L_x_1554:
[----:B------:R-:W-:Y:S01]  /*9ad0*/  IMAD.SHL.U32 R5, R5, 0x100000, RZ ;  /* 0x0010000005057824 */ /* 0x000fe200078e00ff */
[----:B------:R-:W-:-:S04]  /*9ae0*/  LEA R0, R0, 0x3b800000, 0x17 ;  /* 0x3b80000000007811 */ /* 0x000fc800078eb8ff */
[----:B------:R-:W-:-:S07]  /*9af0*/  LOP3.LUT R0, R0, R5, R6, 0xfe, !PT ;  /* 0x0000000500007212 */ /* 0x000fce00078efe06 */
.L_x_1553:
[----:B------:R-:W-:Y:S01]  /*9b00*/  FMUL.FTZ R0, R0, 1 ;  /* 0x3f80000000007820 */ /* 0x000fe20000410000 */
[----:B------:R-:W-:-:S03]  /*9b10*/  CS2R R6, SRZ ;  /* 0x0000000000067805 */ /* 0x000fc6000001ff00 */
[----:B------:R-:W0:Y:S02]  /*9b20*/  F2F.F64.F32 R4, R0 ;  /* 0x0000000000047310 */ /* 0x000e240000201800 */
[----:B0-----:R0:W-:Y:S01]  /*9b30*/  STG.E.128 desc[UR36][R2.64], R4 ;  /* 0x0000000402007986 */ /* 0x0011e2000c101d24 */
[----:B------:R-:W-:Y:S05]  /*9b40*/  BRA `(.L_x_1523) ;  /* 0x00000010009c7947 */ /* 0x000fea0003800000 */
.L_x_1549:
        /* <DEDUP_REMOVED lines=25> */
.L_x_1558:
[----:B------:R-:W-:Y:S01]  /*9ce0*/  IMAD.SHL.U32 R5, R5, 0x100000, RZ ;  /* 0x0010000005057824 */ /* 0x000fe200078e00ff */
[----:B------:R-:W-:-:S04]  /*9cf0*/  LEA R0, R0, 0x3b800000, 0x17 ;  /* 0x3b80000000007811 */ /* 0x000fc800078eb8ff */
[----:B------:R-:W-:-:S07]  /*9d00*/  LOP3.LUT R0, R0, R5, R6, 0xfe, !PT ;  /* 0x0000000500007212 */ /* 0x000fce00078efe06 */
.L_x_1557:
        /* <DEDUP_REMOVED lines=13> */
.L_x_1559:
[----:B------:R-:W-:-:S05]  /*9de0*/  LOP3.LUT R7, R4, R7, RZ, 0xfc, !PT ;  /* 0x0000000704077212 */ /* 0x000fca00078efcff */
[----:B------:R0:W-:Y:S01]  /*9df0*/  STG.E.U8 desc[UR36][R2.64], R7 ;  /* 0x0000000702007986 */ /* 0x0001e2000c101124 */
[----:B------:R-:W-:Y:S05]  /*9e00*/  BRA `(.L_x_1523) ;  /* 0x0000000c00ec7947 */ /* 0x000fea0003800000 */
.L_x_1556:
        /* <DEDUP_REMOVED lines=19> */
.L_x_1561:
[----:B------:R-:W-:Y:S01]  /*9f40*/  IMAD.SHL.U32 R5, R5, 0x100000, RZ ;  /* 0x0010000005057824 */ /* 0x000fe200078e00ff */
[----:B------:R-:W-:-:S04]  /*9f50*/  LEA R0, R0, 0x3b800000, 0x17 ;  /* 0x3b80000000007811 */ /* 0x000fc800078eb8ff */
[----:B------:R-:W-:-:S07]  /*9f60*/  LOP3.LUT R0, R0, R5, R6, 0xfe, !PT ;  /* 0x0000000500007212 */ /* 0x000fce00078efe06 */
.L_x_1560:
        /* <DEDUP_REMOVED lines=11> */
.L_x_1562:
[----:B------:R-:W-:Y:S01]  /*a020*/  IMAD.MOV.U32 R4, RZ, RZ, 0x7f ;  /* 0x0000007fff047424 */ /* 0x000fe200078e00ff */
[----:B------:R-:W-:-:S04]  /*a030*/  ISETP.GT.U32.AND P0, PT, R6, 0x7f800000, PT ;  /* 0x7f8000000600780c */ /* 0x000fc80003f04070 */
[----:B------:R-:W-:-:S09]  /*a040*/  SEL R4, R4, 0x7c, P0 ;  /* 0x0000007c04047807 */ /* 0x000fd20000000000 */
.L_x_1563:
[----:B------:R-:W-:-:S04]  /*a050*/  LOP3.LUT R0, R0, 0x80000000, RZ, 0xc0, !PT ;  /* 0x8000000000007812 */ /* 0x000fc800078ec0ff */
[----:B------:R-:W-:-:S04]  /*a060*/  SHF.R.U32.HI R5, RZ, 0x18, R0 ;  /* 0x00000018ff057819 */ /* 0x000fc80000011600 */
[----:B------:R-:W-:-:S05]  /*a070*/  LOP3.LUT R5, R4, R5, RZ, 0xfc, !PT ;  /* 0x0000000504057212 */ /* 0x000fca00078efcff */
[----:B------:R0:W-:Y:S01]  /*a080*/  STG.E.U8 desc[UR36][R2.64], R5 ;  /* 0x0000000502007986 */ /* 0x0001e2000c101124 */
[----:B------:R-:W-:Y:S05]  /*a090*/  BRA `(.L_x_1523) ;  /* 0x0000000c00487947 */ /* 0x000fea0003800000 */
.L_x_1555:
        /* <DEDUP_REMOVED lines=19> */
.L_x_1565:
[----:B------:R-:W-:Y:S01]  /*a1d0*/  IMAD.SHL.U32 R5, R5, 0x100000, RZ ;  /* 0x0010000005057824 */ /* 0x000fe200078e00ff */
[----:B------:R-:W-:-:S04]  /*a1e0*/  LEA R0, R0, 0x3b800000, 0x17 ;  /* 0x3b80000000007811 */ /* 0x000fc800078eb8ff */
[----:B------:R-:W-:-:S07]  /*a1f0*/  LOP3.LUT R0, R0, R5, R6, 0xfe, !PT ;  /* 0x0000000500007212 */ /* 0x000fce00078efe06 */
.L_x_1564:
[----:B------:R-:W-:-:S05]  /*a200*/  F2FP.BF16.F32.PACK_AB R0, RZ, R0 ;  /* 0x00000000ff00723e */ /* 0x000fca00000010ff */
[----:B------:R0:W-:Y:S01]  /*a210*/  STG.E.U16 desc[UR36][R2.64], R0 ;  /* 0x0000000002007986 */ /* 0x0001e2000c101524 */
[----:B------:R-:W-:Y:S05]  /*a220*/  BRA `(.L_x_1523) ;  /* 0x0000000800e47947 */ /* 0x000fea0003800000 */
.L_x_1548:
        /* <DEDUP_REMOVED lines=27> */
.L_x_1570:
[----:B------:R-:W-:Y:S01]  /*a3e0*/  IMAD.SHL.U32 R5, R5, 0x100000, RZ ;  /* 0x0010000005057824 */ /* 0x000fe200078e00ff */
[----:B------:R-:W-:-:S04]  /*a3f0*/  LEA R0, R0, 0x3b800000, 0x17 ;  /* 0x3b80000000007811 */ /* 0x000fc800078eb8ff */
[----:B------:R-:W-:-:S07]  /*a400*/  LOP3.LUT R0, R0, R5, R6, 0xfe, !PT ;  /* 0x0000000500007212 */ /* 0x000fce00078efe06 */
.L_x_1569:
[----:B------:R-:W0:Y:S02]  /*a410*/  F2I.FTZ.U32.TRUNC.NTZ R5, R0 ;  /* 0x0000000000057305 */ /* 0x000e24000021f000 */
[----:B0-----:R1:W-:Y:S01]  /*a420*/  STG.E.U16 desc[UR36][R2.64], R5 ;  /* 0x0000000502007986 */ /* 0x0013e2000c101524 */
[----:B------:R-:W-:Y:S05]  /*a430*/  BRA `(.L_x_1523) ;  /* 0x0000000800607947 */ /* 0x000fea0003800000 */
.L_x_1568:
[----:B------:R2:W-:Y:S01]  /*a440*/  STG.E.U8 desc[UR36][R2.64], R5 ;  /* 0x0000000502007986 */ /* 0x0005e2000c101124 */
[----:B------:R-:W-:Y:S05]  /*a450*/  BRA `(.L_x_1523) ;  /* 0x0000000800587947 */ /* 0x000fea0003800000 */
.L_x_1567:
        /* <DEDUP_REMOVED lines=19> */
.L_x_1572:
[----:B------:R-:W-:Y:S01]  /*a590*/  IMAD.SHL.U32 R5, R5, 0x100000, RZ ;  /* 0x0010000005057824 */ /* 0x000fe200078e00ff */
[----:B------:R-:W-:-:S04]  /*a5a0*/  LEA R0, R0, 0x3b800000, 0x17 ;  /* 0x3b80000000007811 */ /* 0x000fc800078eb8ff */
[----:B------:R-:W-:-:S07]  /*a5b0*/  LOP3.LUT R0, R0, R5, R6, 0xfe, !PT ;  /* 0x0000000500007212 */ /* 0x000fce00078efe06 */
.L_x_1571:
        /* <DEDUP_REMOVED lines=15> */
.L_x_1574:
[----:B------:R-:W-:-:S04]  /*a6b0*/  LOP3.LUT R0, R0, 0x80000000, RZ, 0xc0, !PT ;  /* 0x8000000000007812 */ /* 0x000fc800078ec0ff */
[----:B------:R-:W-:-:S04]  /*a6c0*/  SHF.R.U32.HI R0, RZ, 0x18, R0 ;  /* 0x00000018ff007819 */ /* 0x000fc80000011600 */
[----:B------:R-:W-:-:S04]  /*a6d0*/  LOP3.LUT R0, R5, R0, RZ, 0xfc, !PT ;  /* 0x0000000005007212 */ /* 0x000fc800078efcff */
[----:B------:R-:W-:-:S07]  /*a6e0*/  PRMT R4, R0, 0x7610, R4 ;  /* 0x0000761000047816 */ /* 0x000fce0000000004 */
.L_x_1573:
[----:B------:R0:W-:Y:S01]  /*a6f0*/  STG.E.U8 desc[UR36][R2.64], R4 ;  /* 0x0000000402007986 */ /* 0x0001e2000c101124 */
[----:B------:R-:W-:Y:S05]  /*a700*/  BRA `(.L_x_1523) ;  /* 0x0000000400ac7947 */ /* 0x000fea0003800000 */
.L_x_1566:
        /* <DEDUP_REMOVED lines=25> */
.L_x_1578:
[----:B------:R-:W-:Y:S01]  /*a8a0*/  IMAD.SHL.U32 R5, R5, 0x100000, RZ ;  /* 0x0010000005057824 */ /* 0x000fe200078e00ff */
[----:B------:R-:W-:-:S04]  /*a8b0*/  LEA R0, R0, 0x3b800000, 0x17 ;  /* 0x3b80000000007811 */ /* 0x000fc800078eb8ff */
[----:B------:R-:W-:-:S07]  /*a8c0*/  LOP3.LUT R0, R0, R5, R6, 0xfe, !PT ;  /* 0x0000000500007212 */ /* 0x000fce00078efe06 */
.L_x_1577:
        /* <DEDUP_REMOVED lines=11> */
.L_x_1579:
[----:B------:R3:W-:Y:S01]  /*a980*/  STG.E.U8 desc[UR36][R2.64], R4 ;  /* 0x0000000402007986 */ /* 0x0007e2000c101124 */
[----:B------:R-:W-:Y:S05]  /*a990*/  BRA `(.L_x_1523) ;  /* 0x0000000400087947 */ /* 0x000fea0003800000 */
.L_x_1520:
        /* <DEDUP_REMOVED lines=16> */
.L_x_1580:
[----:B------:R-:W-:Y:S05]  /*aaa0*/  BRA `(.L_x_1523) ;  /* 0x0000000000c47947 */ /* 0x000fea0003800000 */
.L_x_1576:
        /* <DEDUP_REMOVED lines=19> */
.L_x_1582:
[----:B------:R-:W-:Y:S01]  /*abe0*/  IMAD.SHL.U32 R5, R5, 0x100000, RZ ;  /* 0x0010000005057824 */ /* 0x000fe200078e00ff */
[----:B------:R-:W-:-:S04]  /*abf0*/  LEA R0, R0, 0x3b800000, 0x17 ;  /* 0x3b80000000007811 */ /* 0x000fc800078eb8ff */
[----:B------:R-:W-:-:S07]  /*ac00*/  LOP3.LUT R4, R0, R5, R6, 0xfe, !PT ;  /* 0x0000000500047212 */ /* 0x000fce00078efe06 */
.L_x_1581:
[----:B------:R-:W0:Y:S02]  /*ac10*/  F2I.U64.TRUNC R4, R4 ;  /* 0x0000000400047311 */ /* 0x000e24000020d800 */
[----:B0-----:R4:W-:Y:S01]  /*ac20*/  STG.E.64 desc[UR36][R2.64], R4 ;  /* 0x0000000402007986 */ /* 0x0019e2000c101b24 */
[----:B------:R-:W-:Y:S05]  /*ac30*/  BRA `(.L_x_1523) ;  /* 0x0000000000607947 */ /* 0x000fea0003800000 */
.L_x_1575:
        /* <DEDUP_REMOVED lines=19> */
.L_x_1584:
[----:B------:R-:W-:Y:S01]  /*ad70*/  IMAD.SHL.U32 R5, R5, 0x100000, RZ ;  /* 0x0010000005057824 */ /* 0x000fe200078e00ff */
[----:B------:R-:W-:-:S04]  /*ad80*/  LEA R0, R0, 0x3b800000, 0x17 ;  /* 0x3b80000000007811 */ /* 0x000fc800078eb8ff */
[----:B------:R-:W-:-:S07]  /*ad90*/  LOP3.LUT R0, R0, R5, R6, 0xfe, !PT ;  /* 0x0000000500007212 */ /* 0x000fce00078efe06 */
.L_x_1583:
[----:B------:R-:W0:Y:S02]  /*ada0*/  F2I.FTZ.U32.TRUNC.NTZ R5, R0 ;  /* 0x0000000000057305 */ /* 0x000e24000021f000 */
[----:B0-----:R5:W-:Y:S02]  /*adb0*/  STG.E desc[UR36][R2.64], R5 ;  /* 0x0000000502007986 */ /* 0x001be4000c101924 */
.L_x_1523:
[----:B------:R-:W-:-:S07]  /*adc0*/  VIADD R17, R17, 0x80 ;  /* 0x0000008011117836 */ /* 0x000fce0000000000 */
.L_x_1514:
[----:B------:R-:W-:Y:S05]  /*add0*/  BSYNC B6 ;  /* 0x0000000000067941 */ /* 0x000fea0003800000 */
.L_x_1513:
[----:B------:R-:W-:Y:S02]  /*ade0*/  ULDC UR4, c[0x0][0x210] ;  /* 0x0000840000047ab9 */ /* 0x000fe40000000800 */
[----:B------:R-:W-:-:S13]  /*adf0*/  ISETP.GE.AND P0, PT, R17, UR4, PT ;  /* 0x0000000411007c0c */ /* 0x000fda000bf06270 */
[----:B------:R-:W-:Y:S05]  /*ae00*/  @P0 EXIT ;  /* 0x000000000000094d */ /* 0x000fea0003800000 */
        /* <DEDUP_REMOVED lines=277> */
.L_x_1585:
        /* <DEDUP_REMOVED lines=35> */
.L_x_1592:
[----:B------:R-:W-:Y:S01]  /*c190*/  IMAD.SHL.U32 R5, R5, 0x100000, RZ ;  /* 0x0010000005057824 */ /* 0x000fe200078e00ff */
[----:B------:R-:W-:-:S04]  /*c1a0*/  LEA R0, R0, 0x3b800000, 0x17 ;  /* 0x3b80000000007811 */ /* 0x000fc800078eb8ff */
[----:B------:R-:W-:-:S07]  /*c1b0*/  LOP3.LUT R0, R0, R5, R6, 0xfe, !PT ;  /* 0x0000000500007212 */ /* 0x000fce00078efe06 */
.L_x_1591:
[----:B------:R-:W0:Y:S02]  /*c1c0*/  F2I.FTZ.TRUNC.NTZ R5, R0 ;  /* 0x0000000000057305 */ /* 0x000e24000021f100 */
[----:B0-----:R-:W-:Y:S01]  /*c1d0*/  STG.E.U8 desc[UR36][R2.64], R5 ;  /* 0x0000000502007986 */ /* 0x001fe2000c101124 */
[----:B------:R-:W-:Y:S05]  /*c1e0*/  EXIT ;  /* 0x000000000000794d */ /* 0x000fea0003800000 */
.L_x_1589:
        /* <DEDUP_REMOVED lines=19> */
.L_x_1594:
[----:B------:R-:W-:Y:S01]  /*c320*/  IMAD.SHL.U32 R5, R5, 0x100000, RZ ;  /* 0x0010000005057824 */ /* 0x000fe200078e00ff */
[----:B------:R-:W-:-:S04]  /*c330*/  LEA R0, R0, 0x3b800000, 0x17 ;  /* 0x3b80000000007811 */ /* 0x000fc800078eb8ff */
[----:B------:R-:W-:-:S07]  /*c340*/  LOP3.LUT R4, R0, R5, R6, 0xfe, !PT ;  /* 0x0000000500047212 */ /* 0x000fce00078efe06 */
.L_x_1593:
[----:B------:R-:W0:Y:S02]  /*c350*/  F2I.S64.TRUNC R4, R4 ;  /* 0x0000000400047311 */ /* 0x000e24000020d900 */
[----:B0-----:R-:W-:-:S05]  /*c360*/  IMAD.MOV.U32 R7, RZ, RZ, R4 ;  /* 0x000000ffff077224 */ /* 0x001fca00078e0004 */
[----:B------:R-:W-:Y:S01]  /*c370*/  STG.E.U8 desc[UR36][R2.64], R7 ;  /* 0x0000000702007986 */ /* 0x000fe2000c101124 */
[----:B------:R-:W-:Y:S05]  /*c380*/  EXIT ;  /* 0x000000000000794d */ /* 0x000fea0003800000 */
.L_x_1588:
        /* <DEDUP_REMOVED lines=25> */
.L_x_1598:
[----:B------:R-:W-:Y:S01]  /*c520*/  IMAD.SHL.U32 R5, R5, 0x100000, RZ ;  /* 0x0010000005057824 */ /* 0x000fe200078e00ff */
[----:B------:R-:W-:-:S04]  /*c530*/  LEA R0, R0, 0x3b800000, 0x17 ;  /* 0x3b80000000007811 */ /* 0x000fc800078eb8ff */
[----:B------:R-:W-:-:S07]  /*c540*/  LOP3.LUT R4, R0, R5, R6, 0xfe, !PT ;  /* 0x0000000500047212 */ /* 0x000fce00078efe06 */
.L_x_1597:
[----:B------:R-:W0:Y:S02]  /*c550*/  F2I.S64.TRUNC R4, R4 ;  /* 0x0000000400047311 */ /* 0x000e24000020d900 */
[----:B0-----:R-:W-:Y:S01]  /*c560*/  STG.E.64 desc[UR36][R2.64], R4 ;  /* 0x0000000402007986 */ /* 0x001fe2000c101b24 */
[----:B------:R-:W-:Y:S05]  /*c570*/  EXIT ;  /* 0x000000000000794d */ /* 0x000fea0003800000 */
.L_x_1596:
        /* <DEDUP_REMOVED lines=19> */
.L_x_1600:
[----:B------:R-:W-:Y:S01]  /*c6b0*/  IMAD.SHL.U32 R5, R5, 0x100000, RZ ;  /* 0x0010000005057824 */ /* 0x000fe200078e00ff */
[----:B------:R-:W-:-:S04]  /*c6c0*/  LEA R0, R0, 0x3b800000, 0x17 ;  /* 0x3b80000000007811 */ /* 0x000fc800078eb8ff */
[----:B------:R-:W-:-:S07]  /*c6d0*/  LOP3.LUT R0, R0, R5, R6, 0xfe, !PT ;  /* 0x0000000500007212 */ /* 0x000fce00078efe06 */
.L_x_1599:
[----:B------:R-:W0:Y:S02]  /*c6e0*/  F2I.FTZ.TRUNC.NTZ R5, R0 ;  /* 0x0000000000057305 */ /* 0x000e24000021f100 */
[----:B0-----:R-:W-:Y:S01]  /*c6f0*/  STG.E desc[UR36][R2.64], R5 ;  /* 0x0000000502007986 */ /* 0x001fe2000c101924 */
[----:B------:R-:W-:Y:S05]  /*c700*/  EXIT ;  /* 0x000000000000794d */ /* 0x000fea0003800000 */
.L_x_1595:
        /* <DEDUP_REMOVED lines=19> */
.L_x_1602:
[----:B------:R-:W-:Y:S01]  /*c840*/  IMAD.SHL.U32 R5, R5, 0x100000, RZ ;  /* 0x0010000005057824 */ /* 0x000fe200078e00ff */
[----:B------:R-:W-:-:S04]  /*c850*/  LEA R0, R0, 0x3b800000, 0x17 ;  /* 0x3b80000000007811 */ /* 0x000fc800078eb8ff */
[----:B------:R-:W-:-:S07]  /*c860*/  LOP3.LUT R0, R0, R5, R6, 0xfe, !PT ;  /* 0x0000000500007212 */ /* 0x000fce00078efe06 */
.L_x_1601:
[----:B------:R-:W0:Y:S02]  /*c870*/  F2I.FTZ.TRUNC.NTZ R5, R0 ;  /* 0x0000000000057305 */ /* 0x000e24000021f100 */
[----:B0-----:R-:W-:Y:S01]  /*c880*/  STG.E.U16 desc[UR36][R2.64], R5 ;  /* 0x0000000502007986 */ /* 0x001fe2000c101524 */
[----:B------:R-:W-:Y:S05]  /*c890*/  EXIT ;  /* 0x000000000000794d */ /* 0x000fea0003800000 */
.L_x_1587:
        /* <DEDUP_REMOVED lines=25> */
.L_x_1606:
[----:B------:R-:W-:Y:S01]  /*ca30*/  IMAD.SHL.U32 R5, R5, 0x100000, RZ ;  /* 0x0010000005057824 */ /* 0x000fe200078e00ff */
[----:B------:R-:W-:-:S04]  /*ca40*/  LEA R0, R0, 0x3b800000, 0x17 ;  /* 0x3b80000000007811 */ /* 0x000fc800078eb8ff */
[----:B------:R-:W-:-:S07]  /*ca50*/  LOP3.LUT R7, R0, R5, R6, 0xfe, !PT ;  /* 0x0000000500077212 */ /* 0x000fce00078efe06 */
.L_x_1605:
[----:B------:R-:W-:Y:S01]  /*ca60*/  STG.E desc[UR36][R2.64], R7 ;  /* 0x0000000702007986 */ /* 0x000fe2000c101924 */
[----:B------:R-:W-:Y:S05]  /*ca70*/  EXIT ;  /* 0x000000000000794d */ /* 0x000fea0003800000 */
.L_x_1604:
        /* <DEDUP_REMOVED lines=19> */
.L_x_1608:
[----:B------:R-:W-:Y:S01]  /*cbb0*/  IMAD.SHL.U32 R5, R5, 0x100000, RZ ;  /* 0x0010000005057824 */ /* 0x000fe200078e00ff */
[----:B------:R-:W-:-:S04]  /*cbc0*/  LEA R0, R0, 0x3b800000, 0x17 ;  /* 0x3b80000000007811 */ /* 0x000fc800078eb8ff */
[----:B------:R-:W-:-:S07]  /*cbd0*/  LOP3.LUT R0, R0, R5, R6, 0xfe, !PT ;  /* 0x0000000500007212 */ /* 0x000fce00078efe06 */
.L_x_1607:
[----:B------:R-:W-:-:S05]  /*cbe0*/  F2FP.F16.F32.PACK_AB R0, RZ, R0 ;  /* 0x00000000ff00723e */ /* 0x000fca00000000ff */
[----:B------:R-:W-:Y:S01]  /*cbf0*/  STG.E.U16 desc[UR36][R2.64], R0 ;  /* 0x0000000002007986 */ /* 0x000fe2000c101524 */
[----:B------:R-:W-:Y:S05]  /*cc00*/  EXIT ;  /* 0x000000000000794d */ /* 0x000fea0003800000 */
.L_x_1603:
        /* <DEDUP_REMOVED lines=25> */
.L_x_1612:
[----:B------:R-:W-:Y:S01]  /*cda0*/  IMAD.SHL.U32 R5, R5, 0x100000, RZ ;  /* 0x0010000005057824 */ /* 0x000fe200078e00ff */
[----:B------:R-:W-:-:S04]  /*cdb0*/  LEA R0, R0, 0x3b800000, 0x17 ;  /* 0x3b80000000007811 */ /* 0x000fc800078eb8ff */
[----:B------:R-:W-:-:S07]  /*cdc0*/  LOP3.LUT R4, R0, R5, R6, 0xfe, !PT ;  /* 0x0000000500047212 */ /* 0x000fce00078efe06 */
.L_x_1611:
[----:B------:R-:W-:-:S05]  /*cdd0*/  IMAD.MOV.U32 R5, RZ, RZ, RZ ;  /* 0x000000ffff057224 */ /* 0x000fca00078e00ff */
[----:B------:R-:W-:Y:S01]  /*cde0*/  STG.E.64 desc[UR36][R2.64], R4 ;  /* 0x0000000402007986 */ /* 0x000fe2000c101b24 */
[----:B------:R-:W-:Y:S05]  /*cdf0*/  EXIT ;  /* 0x000000000000794d */ /* 0x000fea0003800000 */
.L_x_1610:
        /* <DEDUP_REMOVED lines=19> */
.L_x_1614:
[----:B------:R-:W-:Y:S01]  /*cf30*/  IMAD.SHL.U32 R5, R5, 0x100000, RZ ;  /* 0x0010000005057824 */ /* 0x000fe200078e00ff */
[----:B------:R-:W-:-:S04]  /*cf40*/  LEA R0, R0, 0x3b800000, 0x17 ;  /* 0x3b80000000007811 */ /* 0x000fc800078eb8ff */
[----:B------:R-:W-:-:S07]  /*cf50*/  LOP3.LUT R0, R0, R5, R6, 0xfe, !PT ;  /* 0x0000000500007212 */ /* 0x000fce00078efe06 */
.L_x_1613:
[----:B------:R-:W-:-:S04]  /*cf60*/  F2FP.F16.F32.PACK_AB R0, RZ, R0 ;  /* 0x00000000ff00723e */ /* 0x000fc800000000ff */
[----:B------:R-:W-:-:S05]  /*cf70*/  PRMT R0, R0, 0x5410, RZ ;  /* 0x0000541000007816 */ /* 0x000fca00000000ff */
[----:B------:R-:W-:Y:S01]  /*cf80*/  STG.E desc[UR36][R2.64], R0 ;  /* 0x0000000002007986 */ /* 0x000fe2000c101924 */
[----:B------:R-:W-:Y:S05]  /*cf90*/  EXIT ;  /* 0x000000000000794d */ /* 0x000fea0003800000 */
.L_x_1609:
[----:B------:R-:W-:Y:S02]  /*cfa0*/  ISETP.NE.AND P0, PT, R5, RZ, PT ;  /* 0x000000ff0500720c */ /* 0x000fe40003f05270 */
[----:B------:R-:W-:-:S11]  /*cfb0*/  CS2R R6, SRZ ;  /* 0x0000000000067805 */ /* 0x000fd6000001ff00 */
[----:B------:R-:W-:Y:S05]  /*cfc0*/  @!P0 BRA `(.L_x_1615) ;  /* 0x0000000000588947 */ /* 0x000fea0003800000 */
[----:B------:R-:W-:-:S04]  /*cfd0*/  PRMT R0, R5, 0x9910, RZ ;  /* 0x0000991005007816 */ /* 0x000fc800000000ff */
[----:B------:R-:W-:-:S13]  /*cfe0*/  ISETP.NE.AND P0, PT, R0, 0x80, PT ;  /* 0x000000800000780c */ /* 0x000fda0003f05270 */
[----:B------:R-:W-:Y:S02]  /*cff0*/  @!P0 IMAD.MOV.U32 R6, RZ, RZ, 0x20000000 ;  /* 0x20000000ff068424 */ /* 0x000fe400078e00ff */
        /* <DEDUP_REMOVED lines=14> */
.L_x_1616:
[----:B------:R-:W-:Y:S01]  /*d0e0*/  IMAD.SHL.U32 R5, R5, 0x100000, RZ ;  /* 0x0010000005057824 */ /* 0x000fe200078e00ff */
[----:B------:R-:W-:-:S04]  /*d0f0*/  LEA R0, R0, 0x3b800000, 0x17 ;  /* 0x3b80000000007811 */ /* 0x000fc800078eb8ff */
[----:B------:R-:W-:-:S05]  /*d100*/  LOP3.LUT R0, R0, R5, R6, 0xfe, !PT ;  /* 0x0000000500007212 */ /* 0x000fca00078efe06 */
[----:B------:R-:W-:-:S04]  /*d110*/  FMUL.FTZ R0, R0, 1 ;  /* 0x3f80000000007820 */ /* 0x000fc80000410000 */
[----:B------:R0:W1:Y:S03]  /*d120*/  F2F.F64.F32 R6, R0 ;  /* 0x0000000000067310 */ /* 0x0000660000201800 */
.L_x_1615:
[----:B-1----:R-:W-:Y:S01]  /*d130*/  STG.E.64 desc[UR36][R2.64], R6 ;  /* 0x0000000602007986 */ /* 0x002fe2000c101b24 */
[----:B------:R-:W-:Y:S05]  /*d140*/  EXIT ;  /* 0x000000000000794d */ /* 0x000fea0003800000 */
.L_x_1586:
        /* <DEDUP_REMOVED lines=14> */
[----:B------:R-:W-:Y:S05]  /*d230*/  @!P0 BRA `(.L_x_1620) ;  /* 0x0000000000448947 */ /* 0x000fea0003800000 */
        /* <DEDUP_REMOVED lines=12> */
.L_x_1621:
[----:B------:R-:W-:Y:S01]  /*d300*/  IMAD.SHL.U32 R5, R5, 0x100000, RZ ;  /* 0x0010000005057824 */ /* 0x000fe200078e00ff */
[----:B------:R-:W-:-:S04]  /*d310*/  LEA R0, R0, 0x3b800000, 0x17 ;  /* 0x3b80000000007811 */ /* 0x000fc800078eb8ff */
[----:B------:R-:W-:-:S04]  /*d320*/  LOP3.LUT R0, R0, R5, R6, 0xfe, !PT ;  /* 0x0000000500007212 */ /* 0x000fc800078efe06 */
[----:B------:R-:W-:-:S04]  /*d330*/  FSETP.NEU.FTZ.AND P0, PT, R0, RZ, PT ;  /* 0x000000ff0000720b */ /* 0x000fc80003f1d000 */
[----:B------:R-:W-:-:S09]  /*d340*/  SEL R0, RZ, 0x1, !P0 ;  /* 0x00000001ff007807 */ /* 0x000fd20004000000 */
.L_x_1620:
[----:B------:R-:W-:Y:S01]  /*d350*/  STG.E.U8 desc[UR36][R2.64], R0 ;  /* 0x0000000002007986 */ /* 0x000fe2000c101124 */
[----:B------:R-:W-:Y:S05]  /*d360*/  EXIT ;  /* 0x000000000000794d */ /* 0x000fea0003800000 */
.L_x_1619:
        /* <DEDUP_REMOVED lines=20> */
.L_x_1623:
[----:B------:R-:W-:Y:S01]  /*d4b0*/  IMAD.SHL.U32 R5, R5, 0x100000, RZ ;  /* 0x0010000005057824 */ /* 0x000fe200078e00ff */
[----:B------:R-:W-:-:S04]  /*d4c0*/  LEA R0, R0, 0x3b800000, 0x17 ;  /* 0x3b80000000007811 */ /* 0x000fc800078eb8ff */
[----:B------:R-:W-:-:S05]  /*d4d0*/  LOP3.LUT R0, R0, R5, R6, 0xfe, !PT ;  /* 0x0000000500007212 */ /* 0x000fca00078efe06 */
[----:B------:R-:W-:-:S04]  /*d4e0*/  FMUL.FTZ R0, R0, 1 ;  /* 0x3f80000000007820 */ /* 0x000fc80000410000 */
[----:B------:R0:W1:Y:S03]  /*d4f0*/  F2F.F64.F32 R8, R0 ;  /* 0x0000000000087310 */ /* 0x0000660000201800 */
.L_x_1622:
[----:B------:R-:W-:-:S05]  /*d500*/  CS2R R10, SRZ ;  /* 0x00000000000a7805 */ /* 0x000fca000001ff00 */
[----:B-1----:R-:W-:Y:S01]  /*d510*/  STG.E.128 desc[UR36][R2.64], R8 ;  /* 0x0000000802007986 */ /* 0x002fe2000c101d24 */
[----:B------:R-:W-:Y:S05]  /*d520*/  EXIT ;  /* 0x000000000000794d */ /* 0x000fea0003800000 */
.L_x_1618:
        /* <DEDUP_REMOVED lines=25> */
.L_x_1627:
[----:B------:R-:W-:Y:S01]  /*d6c0*/  IMAD.SHL.U32 R5, R5, 0x100000, RZ ;  /* 0x0010000005057824 */ /* 0x000fe200078e00ff */
[----:B------:R-:W-:-:S04]  /*d6d0*/  LEA R0, R0, 0x3b800000, 0x17 ;  /* 0x3b80000000007811 */ /* 0x000fc800078eb8ff */
[----:B------:R-:W-:-:S07]  /*d6e0*/  LOP3.LUT R0, R0, R5, R6, 0xfe, !PT ;  /* 0x0000000500007212 */ /* 0x000fce00078efe06 */
.L_x_1626:
        /* <DEDUP_REMOVED lines=13> */
.L_x_1628:
[----:B------:R-:W-:-:S05]  /*d7c0*/  LOP3.LUT R7, R4, R7, RZ, 0xfc, !PT ;  /* 0x0000000704077212 */ /* 0x000fca00078efcff */
[----:B------:R-:W-:Y:S01]  /*d7d0*/  STG.E.U8 desc[UR36][R2.64], R7 ;  /* 0x0000000702007986 */ /* 0x000fe2000c101124 */
[----:B------:R-:W-:Y:S05]  /*d7e0*/  EXIT ;  /* 0x000000000000794d */ /* 0x000fea0003800000 */
.L_x_1625:
        /* <DEDUP_REMOVED lines=19> */
.L_x_1630:
[----:B------:R-:W-:Y:S01]  /*d920*/  IMAD.SHL.U32 R5, R5, 0x100000, RZ ;  /* 0x0010000005057824 */ /* 0x000fe200078e00ff */
[----:B------:R-:W-:-:S04]  /*d930*/  LEA R0, R0, 0x3b800000, 0x17 ;  /* 0x3b80000000007811 */ /* 0x000fc800078eb8ff */
[----:B------:R-:W-:-:S07]  /*d940*/  LOP3.LUT R0, R0, R5, R6, 0xfe, !PT ;  /* 0x0000000500007212 */ /* 0x000fce00078efe06 */
.L_x_1629:
        /* <DEDUP_REMOVED lines=11> */
.L_x_1631:
[----:B------:R-:W-:Y:S01]  /*da00*/  IMAD.MOV.U32 R4, RZ, RZ, 0x7f ;  /* 0x0000007fff047424 */ /* 0x000fe200078e00ff */
[----:B------:R-:W-:-:S04]  /*da10*/  ISETP.GT.U32.AND P0, PT, R6, 0x7f800000, PT ;  /* 0x7f8000000600780c */ /* 0x000fc80003f04070 */
[----:B------:R-:W-:-:S09]  /*da20*/  SEL R4, R4, 0x7c, P0 ;  /* 0x0000007c04047807 */ /* 0x000fd20000000000 */
.L_x_1632:
[----:B------:R-:W-:-:S04]  /*da30*/  LOP3.LUT R0, R0, 0x80000000, RZ, 0xc0, !PT ;  /* 0x8000000000007812 */ /* 0x000fc800078ec0ff */
[----:B------:R-:W-:-:S04]  /*da40*/  SHF.R.U32.HI R5, RZ, 0x18, R0 ;  /* 0x00000018ff057819 */ /* 0x000fc80000011600 */
[----:B------:R-:W-:-:S05]  /*da50*/  LOP3.LUT R5, R4, R5, RZ, 0xfc, !PT ;  /* 0x0000000504057212 */ /* 0x000fca00078efcff */
[----:B------:R-:W-:Y:S01]  /*da60*/  STG.E.U8 desc[UR36][R2.64], R5 ;  /* 0x0000000502007986 */ /* 0x000fe2000c101124 */
[----:B------:R-:W-:Y:S05]  /*da70*/  EXIT ;  /* 0x000000000000794d */ /* 0x000fea0003800000 */
.L_x_1624:
        /* <DEDUP_REMOVED lines=19> */
.L_x_1634:
[----:B------:R-:W-:Y:S01]  /*dbb0*/  IMAD.SHL.U32 R5, R5, 0x100000, RZ ;  /* 0x0010000005057824 */ /* 0x000fe200078e00ff */
[----:B------:R-:W-:-:S04]  /*dbc0*/  LEA R0, R0, 0x3b800000, 0x17 ;  /* 0x3b80000000007811 */ /* 0x000fc800078eb8ff */
[----:B------:R-:W-:-:S07]  /*dbd0*/  LOP3.LUT R0, R0, R5, R6, 0xfe, !PT ;  /* 0x0000000500007212 */ /* 0x000fce00078efe06 */
.L_x_1633:
[----:B------:R-:W-:-:S05]  /*dbe0*/  F2FP.BF16.F32.PACK_AB R0, RZ, R0 ;  /* 0x00000000ff00723e */ /* 0x000fca00000010ff */
[----:B------:R-:W-:Y:S01]  /*dbf0*/  STG.E.U16 desc[UR36][R2.64], R0 ;  /* 0x0000000002007986 */ /* 0x000fe2000c101524 */
[----:B------:R-:W-:Y:S05]  /*dc00*/  EXIT ;  /* 0x000000000000794d */ /* 0x000fea0003800000 */
.L_x_1617:
        /* <DEDUP_REMOVED lines=27> */
.L_x_1639:
[----:B------:R-:W-:Y:S01]  /*ddc0*/  IMAD.SHL.U32 R5, R5, 0x100000, RZ ;  /* 0x0010000005057824 */ /* 0x000fe200078e00ff */
[----:B------:R-:W-:-:S04]  /*ddd0*/  LEA R0, R0, 0x3b800000, 0x17 ;  /* 0x3b80000000007811 */ /* 0x000fc800078eb8ff */
[----:B------:R-:W-:-:S07]  /*dde0*/  LOP3.LUT R0, R0, R5, R6, 0xfe, !PT ;  /* 0x0000000500007212 */ /* 0x000fce00078efe06 */
.L_x_1638:
[----:B------:R-:W0:Y:S02]  /*ddf0*/  F2I.FTZ.U32.TRUNC.NTZ R5, R0 ;  /* 0x0000000000057305 */ /* 0x000e24000021f000 */
[----:B0-----:R-:W-:Y:S01]  /*de00*/  STG.E.U16 desc[UR36][R2.64], R5 ;  /* 0x0000000502007986 */ /* 0x001fe2000c101524 */
[----:B------:R-:W-:Y:S05]  /*de10*/  EXIT ;  /* 0x000000000000794d */ /* 0x000fea0003800000 */
.L_x_1637:
[----:B------:R-:W-:Y:S01]  /*de20*/  STG.E.U8 desc[UR36][R2.64], R5 ;  /* 0x0000000502007986 */ /* 0x000fe2000c101124 */
[----:B------:R-:W-:Y:S05]  /*de30*/  EXIT ;  /* 0x000000000000794d */ /* 0x000fea0003800000 */
.L_x_1636:
        /* <DEDUP_REMOVED lines=19> */
.L_x_1641:
[----:B------:R-:W-:Y:S01]  /*df70*/  IMAD.SHL.U32 R5, R5, 0x100000, RZ ;  /* 0x0010000005057824 */ /* 0x000fe200078e00ff */
[----:B------:R-:W-:-:S04]  /*df80*/  LEA R0, R0, 0x3b800000, 0x17 ;  /* 0x3b80000000007811 */ /* 0x000fc800078eb8ff */
[----:B------:R-:W-:-:S07]  /*df90*/  LOP3.LUT R0, R0, R5, R6, 0xfe, !PT ;  /* 0x0000000500007212 */ /* 0x000fce00078efe06 */
.L_x_1640:
        /* <DEDUP_REMOVED lines=15> */
.L_x_1643:
[----:B------:R-:W-:-:S04]  /*e090*/  LOP3.LUT R0, R0, 0x80000000, RZ, 0xc0, !PT ;  /* 0x8000000000007812 */ /* 0x000fc800078ec0ff */
[----:B------:R-:W-:-:S04]  /*e0a0*/  SHF.R.U32.HI R0, RZ, 0x18, R0 ;  /* 0x00000018ff007819 */ /* 0x000fc80000011600 */
[----:B------:R-:W-:-:S04]  /*e0b0*/  LOP3.LUT R0, R5, R0, RZ, 0xfc, !PT ;  /* 0x0000000005007212 */ /* 0x000fc800078efcff */
[----:B------:R-:W-:-:S07]  /*e0c0*/  PRMT R4, R0, 0x7610, R4 ;  /* 0x0000761000047816 */ /* 0x000fce0000000004 */
.L_x_1642:
[----:B------:R-:W-:Y:S01]  /*e0d0*/  STG.E.U8 desc[UR36][R2.64], R4 ;  /* 0x0000000402007986 */ /* 0x000fe2000c101124 */
[----:B------:R-:W-:Y:S05]  /*e0e0*/  EXIT ;  /* 0x000000000000794d */ /* 0x000fea0003800000 */
.L_x_1635:
        /* <DEDUP_REMOVED lines=25> */
.L_x_1647:
[----:B------:R-:W-:Y:S01]  /*e280*/  IMAD.SHL.U32 R5, R5, 0x100000, RZ ;  /* 0x0010000005057824 */ /* 0x000fe200078e00ff */
[----:B------:R-:W-:-:S04]  /*e290*/  LEA R0, R0, 0x3b800000, 0x17 ;  /* 0x3b80000000007811 */ /* 0x000fc800078eb8ff */
[----:B------:R-:W-:-:S07]  /*e2a0*/  LOP3.LUT R0, R0, R5, R6, 0xfe, !PT ;  /* 0x0000000500007212 */ /* 0x000fce00078efe06 */
.L_x_1646:
        /* <DEDUP_REMOVED lines=11> */
.L_x_1648:
[----:B------:R-:W-:Y:S01]  /*e360*/  STG.E.U8 desc[UR36][R2.64], R4 ;  /* 0x0000000402007986 */ /* 0x000fe2000c101124 */
[----:B------:R-:W-:Y:S05]  /*e370*/  EXIT ;  /* 0x000000000000794d */ /* 0x000fea0003800000 */
.L_x_1590:
        /* <DEDUP_REMOVED lines=16> */
.L_x_1649:
[----:B------:R-:W-:Y:S05]  /*e480*/  EXIT ;  /* 0x000000000000794d */ /* 0x000fea0003800000 */
.L_x_1645:
        /* <DEDUP_REMOVED lines=19> */
.L_x_1651:
[----:B------:R-:W-:Y:S01]  /*e5c0*/  IMAD.SHL.U32 R5, R5, 0x100000, RZ ;  /* 0x0010000005057824 */ /* 0x000fe200078e00ff */
[----:B------:R-:W-:-:S04]  /*e5d0*/  LEA R0, R0, 0x3b800000, 0x17 ;  /* 0x3b80000000007811 */ /* 0x000fc800078eb8ff */
[----:B------:R-:W-:-:S07]  /*e5e0*/  LOP3.LUT R4, R0, R5, R6, 0xfe, !PT ;  /* 0x0000000500047212 */ /* 0x000fce00078efe06 */
.L_x_1650:
[----:B------:R-:W0:Y:S02]  /*e5f0*/  F2I.U64.TRUNC R4, R4 ;  /* 0x0000000400047311 */ /* 0x000e24000020d800 */
[----:B0-----:R-:W-:Y:S01]  /*e600*/  STG.E.64 desc[UR36][R2.64], R4 ;  /* 0x0000000402007986 */ /* 0x001fe2000c101b24 */
[----:B------:R-:W-:Y:S05]  /*e610*/  EXIT ;  /* 0x000000000000794d */ /* 0x000fea0003800000 */
.L_x_1644:
        /* <DEDUP_REMOVED lines=19> */
.L_x_1653:
[----:B------:R-:W-:Y:S01]  /*e750*/  IMAD.SHL.U32 R5, R5, 0x100000, RZ ;  /* 0x0010000005057824 */ /* 0x000fe200078e00ff */
[----:B------:R-:W-:-:S04]  /*e760*/  LEA R0, R0, 0x3b800000, 0x17 ;  /* 0x3b80000000007811 */ /* 0x000fc800078eb8ff */
[----:B------:R-:W-:-:S07]  /*e770*/  LOP3.LUT R0, R0, R5, R6, 0xfe, !PT ;  /* 0x0000000500007212 */ /* 0x000fce00078efe06 */
.L_x_1652:
[----:B------:R-:W0:Y:S02]  /*e780*/  F2I.FTZ.U32.TRUNC.NTZ R5, R0 ;  /* 0x0000000000057305 */ /* 0x000e24000021f000 */
[----:B0-----:R-:W-:Y:S01]  /*e790*/  STG.E desc[UR36][R2.64], R5 ;  /* 0x0000000502007986 */ /* 0x001fe2000c101924 */
[----:B------:R-:W-:Y:S05]  /*e7a0*/  EXIT ;  /* 0x000000000000794d */ /* 0x000fea0003800000 */
.L_x_1654:
        /* <DEDUP_REMOVED lines=13> */
.L_x_7290:


//--------------------- .text._ZN2at6native27unrolled_elementwise_kernelINS0_11FillFunctorIN3c1015Float8_e4m3fnuzEEESt5arrayIPcLm1EELi4E23TrivialOffsetCalculatorILi0EjES9_ILi1EjENS0_6memory12LoadWithCastILi0EEENSC_13StoreWithCastILi1EEEEEviT_T0_T2_T3_T4_T5_ --------------------------
	.section	.text._ZN2at6native27unrolled_elementwise_kernelINS0_11FillFunctorIN3c1015Float8_e4m3fnuzEEESt5arrayIPcLm1EELi4E23TrivialOffsetCalculatorILi0EjES9_ILi1EjENS0_6memory12LoadWithCastILi0EEENSC_13StoreWithCastILi1EEEEEviT_T0_T2_T3_T4_T5_,"ax",@progbits
	.align	128
        .global         _ZN2at6native27unrolled_elementwise_kernelINS0_11FillFunctorIN3c1015Float8_e4m3fnuzEEESt5arrayIPcLm1EELi4E23TrivialOffsetCalculatorILi0EjES9_ILi1EjENS0_6memory12LoadWithCastILi0EEENSC_13StoreWithCastILi1EEEEEviT_T0_T2_T3_T4_T5_
        .type           _ZN2at6native27unrolled_elementwise_kernelINS0_11FillFunctorIN3c1015Float8_e4m3fnuzEEESt5arrayIPcLm1EELi4E23TrivialOffsetCalculatorILi0EjES9_ILi1EjENS0_6memory12LoadWithCastILi0EEENSC_13StoreWithCastILi1EEEEEviT_T0_T2_T3_T4_T5_,@function
        .size           _ZN2at6native27unrolled_elementwise_kernelINS0_11FillFunctorIN3c1015Float8_e4m3fnuzEEESt5arrayIPcLm1EELi4E23TrivialOffsetCalculatorILi0EjES9_ILi1EjENS0_6memory12LoadWithCastILi0EEENSC_13StoreWithCastILi1EEEEEviT_T0_T2_T3_T4_T5_,(.L_x_7291 - _ZN2at6native27unrolled_elementwise_kernelINS0_11FillFunctorIN3c1015Float8_e4m3fnuzEEESt5arrayIPcLm1EELi4E23TrivialOffsetCalculatorILi0EjES9_ILi1EjENS0_6memory12LoadWithCastILi0EEENSC_13StoreWithCastILi1EEEEEviT_T0_T2_T3_T4_T5_)
        .other          _ZN2at6native27unrolled_elementwise_kernelINS0_11FillFunctorIN3c1015Float8_e4m3fnuzEEESt5arrayIPcLm1EELi4E23TrivialOffsetCalculatorILi0EjES9_ILi1EjENS0_6memory12LoadWithCastILi0EEENSC_13StoreWithCastILi1EEEEEviT_T0_T2_T3_T4_T5_,@"STO_CUDA_ENTRY STV_DEFAULT"
_ZN2at6native27unrolled_elementwise_kernelINS0_11FillFunctorIN3c1015Float8_e4m3fnuzEEESt5arrayIPcLm1EELi4E23TrivialOffsetCalculatorILi0EjES9_ILi1EjENS0_6memory12LoadWithCastILi0EEENSC_13StoreWithCastILi1EEEEEviT_T0_T2_T3_T4_T5_:
.text._ZN2at6native27unrolled_elementwise_kernelINS0_11FillFunctorIN3c1015Float8_e4m3fnuzEEESt5arrayIPcLm1EELi4E23TrivialOffsetCalculatorILi0EjES9_ILi1EjENS0_6memory12LoadWithCastILi0EEENSC_13StoreWithCastILi1EEEEEviT_T0_T2_T3_T4_T5_:
        /* <DEDUP_REMOVED lines=49> */
.L_x_1663:
[----:B------:R-:W-:Y:S01]  /*0310*/  LEA R5, R0, 0x3b800000, 0x17 ;  /* 0x3b80000000057811 */ /* 0x000fe200078eb8ff */
[----:B------:R-:W-:-:S05]  /*0320*/  IMAD.SHL.U32 R0, R4, 0x100000, RZ ;  /* 0x0010000004007824 */ /* 0x000fca00078e00ff */
[----:B------:R-:W-:-:S07]  /*0330*/  LOP3.LUT R0, R5, R0, R6, 0xfe, !PT ;  /* 0x0000000005007212 */ /* 0x000fce00078efe06 */
.L_x_1662:
[----:B------:R-:W0:Y:S02]  /*0340*/  F2I.FTZ.TRUNC.NTZ R5, R0 ;  /* 0x0000000000057305 */ /* 0x000e24000021f100 */
[----:B0-----:R4:W-:Y:S01]  /*0350*/  STG.E.U8 desc[UR36][R2.64], R5 ;  /* 0x0000000502007986 */ /* 0x0019e2000c101124 */
[----:B------:R-:W-:Y:S05]  /*0360*/  BRA `(.L_x_1656) ;  /* 0x0000002400647947 */ /* 0x000fea0003800000 */
.L_x_1660:
        /* <DEDUP_REMOVED lines=19> */
.L_x_1665:
[----:B------:R-:W-:Y:S01]  /*04a0*/  IMAD.SHL.U32 R5, R0, 0x100000, RZ ;  /* 0x0010000000057824 */ /* 0x000fe200078e00ff */
[----:B------:R-:W-:-:S04]  /*04b0*/  LEA R4, R4, 0x3b800000, 0x17 ;  /* 0x3b80000004047811 */ /* 0x000fc800078eb8ff */
[----:B------:R-:W-:-:S07]  /*04c0*/  LOP3.LUT R4, R4, R5, R6, 0xfe, !PT ;  /* 0x0000000504047212 */ /* 0x000fce00078efe06 */
.L_x_1664:
[----:B------:R-:W0:Y:S02]  /*04d0*/  F2I.S64.TRUNC R4, R4 ;  /* 0x0000000400047311 */ /* 0x000e24000020d900 */
[----:B0-----:R-:W-:-:S05]  /*04e0*/  IMAD.MOV.U32 R7, RZ, RZ, R4 ;  /* 0x000000ffff077224 */ /* 0x001fca00078e0004 */
[----:B------:R3:W-:Y:S01]  /*04f0*/  STG.E.U8 desc[UR36][R2.64], R7 ;  /* 0x0000000702007986 */ /* 0x0007e2000c101124 */
[----:B------:R-:W-:Y:S05]  /*0500*/  BRA `(.L_x_1656) ;  /* 0x0000002000fc7947 */ /* 0x000fea0003800000 */
.L_x_1659:
        /* <DEDUP_REMOVED lines=25> */
.L_x_1669:
[----:B------:R-:W-:Y:S01]  /*06a0*/  IMAD.SHL.U32 R5, R0, 0x100000, RZ ;  /* 0x0010000000057824 */ /* 0x000fe200078e00ff */
[----:B------:R-:W-:-:S04]  /*06b0*/  LEA R4, R4, 0x3b800000, 0x17 ;  /* 0x3b80000004047811 */ /* 0x000fc800078eb8ff */
[----:B------:R-:W-:-:S07]  /*06c0*/  LOP3.LUT R4, R4, R5, R6, 0xfe, !PT ;  /* 0x0000000504047212 */ /* 0x000fce00078efe06 */
.L_x_1668:
[----:B------:R-:W0:Y:S02]  /*06d0*/  F2I.S64.TRUNC R4, R4 ;  /* 0x0000000400047311 */ /* 0x000e24000020d900 */
[----:B0-----:R1:W-:Y:S01]  /*06e0*/  STG.E.64 desc[UR36][R2.64], R4 ;  /* 0x0000000402007986 */ /* 0x0013e2000c101b24 */
[----:B------:R-:W-:Y:S05]  /*06f0*/  BRA `(.L_x_1656) ;  /* 0x0000002000807947 */ /* 0x000fea0003800000 */
.L_x_1667:
        /* <DEDUP_REMOVED lines=19> */
.L_x_1671:
[----:B------:R-:W-:Y:S01]  /*0830*/  IMAD.SHL.U32 R5, R0, 0x100000, RZ ;  /* 0x0010000000057824 */ /* 0x000fe200078e00ff */
[----:B------:R-:W-:-:S04]  /*0840*/  LEA R4, R4, 0x3b800000, 0x17 ;  /* 0x3b80000004047811 */ /* 0x000fc800078eb8ff */
[----:B------:R-:W-:-:S07]  /*0850*/  LOP3.LUT R0, R4, R5, R6, 0xfe, !PT ;  /* 0x0000000504007212 */ /* 0x000fce00078efe06 */
.L_x_1670:
[----:B------:R-:W0:Y:S02]  /*0860*/  F2I.FTZ.TRUNC.NTZ R5, R0 ;  /* 0x0000000000057305 */ /* 0x000e24000021f100 */
[----:B0-----:R0:W-:Y:S01]  /*0870*/  STG.E desc[UR36][R2.64], R5 ;  /* 0x0000000502007986 */ /* 0x0011e2000c101924 */
[----:B------:R-:W-:Y:S05]  /*0880*/  BRA `(.L_x_1656) ;  /* 0x00000020001c7947 */ /* 0x000fea0003800000 */
.L_x_1666:
        /* <DEDUP_REMOVED lines=19> */
.L_x_1673:
[----:B------:R-:W-:Y:S01]  /*09c0*/  IMAD.SHL.U32 R5, R0, 0x100000, RZ ;  /* 0x0010000000057824 */ /* 0x000fe200078e00ff */
[----:B------:R-:W-:-:S04]  /*09d0*/  LEA R4, R4, 0x3b800000, 0x17 ;  /* 0x3b80000004047811 */ /* 0x000fc800078eb8ff */
[----:B------:R-:W-:-:S07]  /*09e0*/  LOP3.LUT R0, R4, R5, R6, 0xfe, !PT ;  /* 0x0000000504007212 */ /* 0x000fce00078efe06 */
.L_x_1672:
[----:B------:R-:W0:Y:S02]  /*09f0*/  F2I.FTZ.TRUNC.NTZ R5, R0 ;  /* 0x0000000000057305 */ /* 0x000e24000021f100 */
[----:B0-----:R2:W-:Y:S01]  /*0a00*/  STG.E.U16 desc[UR36][R2.64], R5 ;  /* 0x0000000502007986 */ /* 0x0015e2000c101524 */
[----:B------:R-:W-:Y:S05]  /*0a10*/  BRA `(.L_x_1656) ;  /* 0x0000001c00b87947 */ /* 0x000fea0003800000 */
.L_x_1658:
        /* <DEDUP_REMOVED lines=25> */
.L_x_1677:
[----:B------:R-:W-:Y:S01]  /*0bb0*/  IMAD.SHL.U32 R5, R0, 0x100000, RZ ;  /* 0x0010000000057824 */ /* 0x000fe200078e00ff */
[----:B------:R-:W-:-:S04]  /*0bc0*/  LEA R4, R4, 0x3b800000, 0x17 ;  /* 0x3b80000004047811 */ /* 0x000fc800078eb8ff */
[----:B------:R-:W-:-:S07]  /*0bd0*/  LOP3.LUT R5, R4, R5, R6, 0xfe, !PT ;  /* 0x0000000504057212 */ /* 0x000fce00078efe06 */
.L_x_1676:
[----:B------:R0:W-:Y:S01]  /*0be0*/  STG.E desc[UR36][R2.64], R5 ;  /* 0x0000000502007986 */ /* 0x0001e2000c101924 */
[----:B------:R-:W-:Y:S05]  /*0bf0*/  BRA `(.L_x_1656) ;  /* 0x0000001c00407947 */ /* 0x000fea0003800000 */
.L_x_1675:
        /* <DEDUP_REMOVED lines=19> */
.L_x_1679:
[----:B------:R-:W-:Y:S01]  /*0d30*/  IMAD.SHL.U32 R5, R0, 0x100000, RZ ;  /* 0x0010000000057824 */ /* 0x000fe200078e00ff */
[----:B------:R-:W-:-:S04]  /*0d40*/  LEA R4, R4, 0x3b800000, 0x17 ;  /* 0x3b80000004047811 */ /* 0x000fc800078eb8ff */
[----:B------:R-:W-:-:S07]  /*0d50*/  LOP3.LUT R0, R4, R5, R6, 0xfe, !PT ;  /* 0x0000000504007212 */ /* 0x000fce00078efe06 */
.L_x_1678:
[----:B------:R-:W-:-:S05]  /*0d60*/  F2FP.F16.F32.PACK_AB R0, RZ, R0 ;  /* 0x00000000ff00723e */ /* 0x000fca00000000ff */
[----:B------:R5:W-:Y:S01]  /*0d70*/  STG.E.U16 desc[UR36][R2.64], R0 ;  /* 0x0000000002007986 */ /* 0x000be2000c101524 */
[----:B------:R-:W-:Y:S05]  /*0d80*/  BRA `(.L_x_1656) ;  /* 0x0000001800dc7947 */ /* 0x000fea0003800000 */
.L_x_1674:
        /* <DEDUP_REMOVED lines=25> */
.L_x_1683:
[----:B------:R-:W-:Y:S01]  /*0f20*/  IMAD.SHL.U32 R5, R0, 0x100000, RZ ;  /* 0x0010000000057824 */ /* 0x000fe200078e00ff */
[----:B------:R-:W-:-:S04]  /*0f30*/  LEA R4, R4, 0x3b800000, 0x17 ;  /* 0x3b80000004047811 */ /* 0x000fc800078eb8ff */
[----:B------:R-:W-:-:S07]  /*0f40*/  LOP3.LUT R4, R4, R5, R6, 0xfe, !PT ;  /* 0x0000000504047212 */ /* 0x000fce00078efe06 */
.L_x_1682:
[----:B------:R-:W-:-:S05]  /*0f50*/  IMAD.MOV.U32 R5, RZ, RZ, RZ ;  /* 0x000000ffff057224 */ /* 0x000fca00078e00ff */
[----:B------:R0:W-:Y:S01]  /*0f60*/  STG.E.64 desc[UR36][R2.64], R4 ;  /* 0x0000000402007986 */ /* 0x0001e2000c101b24 */
[----:B------:R-:W-:Y:S05]  /*0f70*/  BRA `(.L_x_1656) ;  /* 0x0000001800607947 */ /* 0x000fea0003800000 */
.L_x_1681:
        /* <DEDUP_REMOVED lines=19> */
.L_x_1685:
[----:B------:R-:W-:Y:S01]  /*10b0*/  IMAD.SHL.U32 R5, R0, 0x100000, RZ ;  /* 0x0010000000057824 */ /* 0x000fe200078e00ff */
[----:B------:R-:W-:-:S04]  /*10c0*/  LEA R4, R4, 0x3b800000, 0x17 ;  /* 0x3b80000004047811 */ /* 0x000fc800078eb8ff */
[----:B------:R-:W-:-:S07]  /*10d0*/  LOP3.LUT R0, R4, R5, R6, 0xfe, !PT ;  /* 0x0000000504007212 */ /* 0x000fce00078efe06 */
.L_x_1684:
[----:B------:R-:W-:-:S04]  /*10e0*/  F2FP.F16.F32.PACK_AB R0, RZ, R0 ;  /* 0x00000000ff00723e */ /* 0x000fc800000000ff */
[----:B------:R-:W-:-:S05]  /*10f0*/  PRMT R0, R0, 0x5410, RZ ;  /* 0x0000541000007816 */ /* 0x000fca00000000ff */
[----:B------:R0:W-:Y:S01]  /*1100*/  STG.E desc[UR36][R2.64], R0 ;  /* 0x0000000002007986 */ /* 0x0001e2000c101924 */
[----:B------:R-:W-:Y:S05]  /*1110*/  BRA `(.L_x_1656) ;  /* 0x0000001400f87947 */ /* 0x000fea0003800000 */
.L_x_1680:
        /* <DEDUP_REMOVED lines=19> */
.L_x_1687:
[----:B------:R-:W-:Y:S01]  /*1250*/  IMAD.SHL.U32 R5, R0, 0x100000, RZ ;  /* 0x0010000000057824 */ /* 0x000fe200078e00ff */
[----:B------:R-:W-:-:S04]  /*1260*/  LEA R4, R4, 0x3b800000, 0x17 ;  /* 0x3b80000004047811 */ /* 0x000fc800078eb8ff */
[----:B------:R-:W-:-:S07]  /*1270*/  LOP3.LUT R0, R4, R5, R6, 0xfe, !PT ;  /* 0x0000000504007212 */ /* 0x000fce00078efe06 */
.L_x_1686:
[----:B------:R-:W-:-:S04]  /*1280*/  FMUL.FTZ R0, R0, 1 ;  /* 0x3f80000000007820 */ /* 0x000fc80000410000 */
[----:B------:R-:W0:Y:S02]  /*1290*/  F2F.F64.F32 R4, R0 ;  /* 0x0000000000047310 */ /* 0x000e240000201800 */
[----:B0-----:R0:W-:Y:S01]  /*12a0*/  STG.E.64 desc[UR36][R2.64], R4 ;  /* 0x0000000402007986 */ /* 0x0011e2000c101b24 */
[----:B------:R-:W-:Y:S05]  /*12b0*/  BRA `(.L_x_1656) ;  /* 0x0000001400907947 */ /* 0x000fea0003800000 */
.L_x_1657:
        /* <DEDUP_REMOVED lines=27> */
.L_x_1692:
[----:B------:R-:W-:Y:S01]  /*1470*/  IMAD.SHL.U32 R5, R0, 0x100000, RZ ;  /* 0x0010000000057824 */ /* 0x000fe200078e00ff */
[----:B------:R-:W-:-:S04]  /*1480*/  LEA R4, R4, 0x3b800000, 0x17 ;  /* 0x3b80000004047811 */ /* 0x000fc800078eb8ff */
[----:B------:R-:W-:-:S07]  /*1490*/  LOP3.LUT R0, R4, R5, R6, 0xfe, !PT ;  /* 0x0000000504007212 */ /* 0x000fce00078efe06 */
.L_x_1691:
[----:B------:R-:W-:-:S04]  /*14a0*/  FSETP.NEU.FTZ.AND P0, PT, R0, RZ, PT ;  /* 0x000000ff0000720b */ /* 0x000fc80003f1d000 */
[----:B------:R-:W-:-:S05]  /*14b0*/  SEL R5, RZ, 0x1, !P0 ;  /* 0x00000001ff057807 */ /* 0x000fca0004000000 */
[----:B------:R0:W-:Y:S01]  /*14c0*/  STG.E.U8 desc[UR36][R2.64], R5 ;  /* 0x0000000502007986 */ /* 0x0001e2000c101124 */
[----:B------:R-:W-:Y:S05]  /*14d0*/  BRA `(.L_x_1656) ;  /* 0x0000001400087947 */ /* 0x000fea0003800000 */
.L_x_1690:
        /* <DEDUP_REMOVED lines=19> */
.L_x_1694:
[----:B------:R-:W-:Y:S01]  /*1610*/  IMAD.SHL.U32 R5, R0, 0x100000, RZ ;  /* 0x0010000000057824 */ /* 0x000fe200078e00ff */
[----:B------:R-:W-:-:S04]  /*1620*/  LEA R4, R4, 0x3b800000, 0x17 ;  /* 0x3b80000004047811 */ /* 0x000fc800078eb8ff */
[----:B------:R-:W-:-:S07]  /*1630*/  LOP3.LUT R0, R4, R5, R6, 0xfe, !PT ;  /* 0x0000000504007212 */ /* 0x000fce00078efe06 */
.L_x_1693:
[----:B------:R-:W-:Y:S01]  /*1640*/  FMUL.FTZ R0, R0, 1 ;  /* 0x3f80000000007820 */ /* 0x000fe20000410000 */
[----:B------:R-:W-:-:S03]  /*1650*/  CS2R R6, SRZ ;  /* 0x0000000000067805 */ /* 0x000fc6000001ff00 */
[----:B------:R-:W0:Y:S02]  /*1660*/  F2F.F64.F32 R4, R0 ;  /* 0x0000000000047310 */ /* 0x000e240000201800 */
[----:B0-----:R0:W-:Y:S01]  /*1670*/  STG.E.128 desc[UR36][R2.64], R4 ;  /* 0x0000000402007986 */ /* 0x0011e2000c101d24 */
[----:B------:R-:W-:Y:S05]  /*1680*/  BRA `(.L_x_1656) ;  /* 0x00000010009c7947 */ /* 0x000fea0003800000 */
.L_x_1689:
        /* <DEDUP_REMOVED lines=25> */
.L_x_1698:
[----:B------:R-:W-:Y:S01]  /*1820*/  IMAD.SHL.U32 R5, R0, 0x100000, RZ ;  /* 0x0010000000057824 */ /* 0x000fe200078e00ff */
[----:B------:R-:W-:-:S04]  /*1830*/  LEA R4, R4, 0x3b800000, 0x17 ;  /* 0x3b80000004047811 */ /* 0x000fc800078eb8ff */
[----:B------:R-:W-:-:S07]  /*1840*/  LOP3.LUT R0, R4, R5, R6, 0xfe, !PT ;  /* 0x0000000504007212 */ /* 0x000fce00078efe06 */
.L_x_1697:
        /* <DEDUP_REMOVED lines=13> */
.L_x_1699:
[----:B------:R-:W-:-:S05]  /*1920*/  LOP3.LUT R7, R4, R7, RZ, 0xfc, !PT ;  /* 0x0000000704077212 */ /* 0x000fca00078efcff */
[----:B------:R0:W-:Y:S01]  /*1930*/  STG.E.U8 desc[UR36][R2.64], R7 ;  /* 0x0000000702007986 */ /* 0x0001e2000c101124 */
[----:B------:R-:W-:Y:S05]  /*1940*/  BRA `(.L_x_1656) ;  /* 0x0000000c00ec7947 */ /* 0x000fea0003800000 */
.L_x_1696:
        /* <DEDUP_REMOVED lines=19> */
.L_x_1701:
[----:B------:R-:W-:Y:S01]  /*1a80*/  IMAD.SHL.U32 R5, R0, 0x100000, RZ ;  /* 0x0010000000057824 */ /* 0x000fe200078e00ff */
[----:B------:R-:W-:-:S04]  /*1a90*/  LEA R4, R4, 0x3b800000, 0x17 ;  /* 0x3b80000004047811 */ /* 0x000fc800078eb8ff */
[----:B------:R-:W-:-:S07]  /*1aa0*/  LOP3.LUT R0, R4, R5, R6, 0xfe, !PT ;  /* 0x0000000504007212 */ /* 0x000fce00078efe06 */
.L_x_1700:
        /* <DEDUP_REMOVED lines=11> */
.L_x_1702:
[----:B------:R-:W-:Y:S01]  /*1b60*/  IMAD.MOV.U32 R4, RZ, RZ, 0x7f ;  /* 0x0000007fff047424 */ /* 0x000fe200078e00ff */
[----:B------:R-:W-:-:S04]  /*1b70*/  ISETP.GT.U32.AND P0, PT, R6, 0x7f800000, PT ;  /* 0x7f8000000600780c */ /* 0x000fc80003f04070 */
[----:B------:R-:W-:-:S09]  /*1b80*/  SEL R4, R4, 0x7c, P0 ;  /* 0x0000007c04047807 */ /* 0x000fd20000000000 */
.L_x_1703:
[----:B------:R-:W-:-:S04]  /*1b90*/  LOP3.LUT R0, R0, 0x80000000, RZ, 0xc0, !PT ;  /* 0x8000000000007812 */ /* 0x000fc800078ec0ff */
[----:B------:R-:W-:-:S04]  /*1ba0*/  SHF.R.U32.HI R5, RZ, 0x18, R0 ;  /* 0x00000018ff057819 */ /* 0x000fc80000011600 */
[----:B------:R-:W-:-:S05]  /*1bb0*/  LOP3.LUT R5, R4, R5, RZ, 0xfc, !PT ;  /* 0x0000000504057212 */ /* 0x000fca00078efcff */
[----:B------:R0:W-:Y:S01]  /*1bc0*/  STG.E.U8 desc[UR36][R2.64], R5 ;  /* 0x0000000502007986 */ /* 0x0001e2000c101124 */
[----:B------:R-:W-:Y:S05]  /*1bd0*/  BRA `(.L_x_1656) ;  /* 0x0000000c00487947 */ /* 0x000fea0003800000 */
.L_x_1695:
        /* <DEDUP_REMOVED lines=19> */
.L_x_1705:
[----:B------:R-:W-:Y:S01]  /*1d10*/  IMAD.SHL.U32 R5, R0, 0x100000, RZ ;  /* 0x0010000000057824 */ /* 0x000fe200078e00ff */
[----:B------:R-:W-:-:S04]  /*1d20*/  LEA R4, R4, 0x3b800000, 0x17 ;  /* 0x3b80000004047811 */ /* 0x000fc800078eb8ff */
[----:B------:R-:W-:-:S07]  /*1d30*/  LOP3.LUT R0, R4, R5, R6, 0xfe, !PT ;  /* 0x0000000504007212 */ /* 0x000fce00078efe06 */
.L_x_1704:
[----:B------:R-:W-:-:S05]  /*1d40*/  F2FP.BF16.F32.PACK_AB R0, RZ, R0 ;  /* 0x00000000ff00723e */ /* 0x000fca00000010ff */
[----:B------:R0:W-:Y:S01]  /*1d50*/  STG.E.U16 desc[UR36][R2.64], R0 ;  /* 0x0000000002007986 */ /* 0x0001e2000c101524 */
[----:B------:R-:W-:Y:S05]  /*1d60*/  BRA `(.L_x_1656) ;  /* 0x0000000800e47947 */ /* 0x000fea0003800000 */
.L_x_1688:
        /* <DEDUP_REMOVED lines=27> */
.L_x_1710:
[----:B------:R-:W-:Y:S01]  /*1f20*/  IMAD.SHL.U32 R5, R0, 0x100000, RZ ;  /* 0x0010000000057824 */ /* 0x000fe200078e00ff */
[----:B------:R-:W-:-:S04]  /*1f30*/  LEA R4, R4, 0x3b800000, 0x17 ;  /* 0x3b80000004047811 */ /* 0x000fc800078eb8ff */
[----:B------:R-:W-:-:S07]  /*1f40*/  LOP3.LUT R0, R4, R5, R6, 0xfe, !PT ;  /* 0x0000000504007212 */ /* 0x000fce00078efe06 */
.L_x_1709:
[----:B------:R-:W0:Y:S02]  /*1f50*/  F2I.FTZ.U32.TRUNC.NTZ R5, R0 ;  /* 0x0000000000057305 */ /* 0x000e24000021f000 */
[----:B0-----:R0:W-:Y:S01]  /*1f60*/  STG.E.U16 desc[UR36][R2.64], R5 ;  /* 0x0000000502007986 */ /* 0x0011e2000c101524 */
[----:B------:R-:W-:Y:S05]  /*1f70*/  BRA `(.L_x_1656) ;  /* 0x0000000800607947 */ /* 0x000fea0003800000 */
.L_x_1708:
[----:B------:R0:W-:Y:S01]  /*1f80*/  STG.E.U8 desc[UR36][R2.64], R18 ;  /* 0x0000001202007986 */ /* 0x0001e2000c101124 */
[----:B------:R-:W-:Y:S05]  /*1f90*/  BRA `(.L_x_1656) ;  /* 0x0000000800587947 */ /* 0x000fea0003800000 */
.L_x_1707:
        /* <DEDUP_REMOVED lines=19> */
.L_x_1712:
[----:B------:R-:W-:Y:S01]  /*20d0*/  IMAD.SHL.U32 R5, R0, 0x100000, RZ ;  /* 0x0010000000057824 */ /* 0x000fe200078e00ff */
[----:B------:R-:W-:-:S04]  /*20e0*/  LEA R4, R4, 0x3b800000, 0x17 ;  /* 0x3b80000004047811 */ /* 0x000fc800078eb8ff */
[----:B------:R-:W-:-:S07]  /*20f0*/  LOP3.LUT R0, R4, R5, R6, 0xfe, !PT ;  /* 0x0000000504007212 */ /* 0x000fce00078efe06 */
.L_x_1711:
        /* <DEDUP_REMOVED lines=15> */
.L_x_1714:
[----:B------:R-:W-:-:S04]  /*21f0*/  LOP3.LUT R0, R0, 0x80000000, RZ, 0xc0, !PT ;  /* 0x8000000000007812 */ /* 0x000fc800078ec0ff */
[----:B------:R-:W-:-:S04]  /*2200*/  SHF.R.U32.HI R0, RZ, 0x18, R0 ;  /* 0x00000018ff007819 */ /* 0x000fc80000011600 */
[----:B------:R-:W-:-:S04]  /*2210*/  LOP3.LUT R0, R5, R0, RZ, 0xfc, !PT ;  /* 0x0000000005007212 */ /* 0x000fc800078efcff */
[----:B------:R-:W-:-:S07]  /*2220*/  PRMT R4, R0, 0x7610, R4 ;  /* 0x0000761000047816 */ /* 0x000fce0000000004 */
.L_x_1713:
[----:B------:R0:W-:Y:S01]  /*2230*/  STG.E.U8 desc[UR36][R2.64], R4 ;  /* 0x0000000402007986 */ /* 0x0001e2000c101124 */
[----:B------:R-:W-:Y:S05]  /*2240*/  BRA `(.L_x_1656) ;  /* 0x0000000400ac7947 */ /* 0x000fea0003800000 */
.L_x_1706:
        /* <DEDUP_REMOVED lines=25> */
.L_x_1718:
[----:B------:R-:W-:Y:S01]  /*23e0*/  IMAD.SHL.U32 R5, R0, 0x100000, RZ ;  /* 0x0010000000057824 */ /* 0x000fe200078e00ff */
[----:B------:R-:W-:-:S04]  /*23f0*/  LEA R4, R4, 0x3b800000, 0x17 ;  /* 0x3b80000004047811 */ /* 0x000fc800078eb8ff */
[----:B------:R-:W-:-:S07]  /*2400*/  LOP3.LUT R0, R4, R5, R6, 0xfe, !PT ;  /* 0x0000000504007212 */ /* 0x000fce00078efe06 */
.L_x_1717:
        /* <DEDUP_REMOVED lines=11> */
.L_x_1719:
[----:B------:R0:W-:Y:S01]  /*24c0*/  STG.E.U8 desc[UR36][R2.64], R4 ;  /* 0x0000000402007986 */ /* 0x0001e2000c101124 */
[----:B------:R-:W-:Y:S05]  /*24d0*/  BRA `(.L_x_1656) ;  /* 0x0000000400087947 */ /* 0x000fea0003800000 */
.L_x_1661:
        /* <DEDUP_REMOVED lines=16> */
.L_x_1720:
[----:B------:R-:W-:Y:S05]  /*25e0*/  BRA `(.L_x_1656) ;  /* 0x0000000000c47947 */ /* 0x000fea0003800000 */
.L_x_1716:
        /* <DEDUP_REMOVED lines=19> */
.L_x_1722:
[----:B------:R-:W-:Y:S01]  /*2720*/  IMAD.SHL.U32 R5, R0, 0x100000, RZ ;  /* 0x0010000000057824 */ /* 0x000fe200078e00ff */
[----:B------:R-:W-:-:S04]  /*2730*/  LEA R4, R4, 0x3b800000, 0x17 ;  /* 0x3b80000004047811 */ /* 0x000fc800078eb8ff */
[----:B------:R-:W-:-:S07]  /*2740*/  LOP3.LUT R4, R4, R5, R6, 0xfe, !PT ;  /* 0x0000000504047212 */ /* 0x000fce00078efe06 */
.L_x_1721:
[----:B------:R-:W0:Y:S02]  /*2750*/  F2I.U64.TRUNC R4, R4 ;  /* 0x0000000400047311 */ /* 0x000e24000020d800 */
[----:B0-----:R0:W-:Y:S01]  /*2760*/  STG.E.64 desc[UR36][R2.64], R4 ;  /* 0x0000000402007986 */ /* 0x0011e2000c101b24 */
[----:B------:R-:W-:Y:S05]  /*2770*/  BRA `(.L_x_1656) ;  /* 0x0000000000607947 */ /* 0x000fea0003800000 */
.L_x_1715:
        /* <DEDUP_REMOVED lines=19> */
.L_x_1724:
[----:B------:R-:W-:Y:S01]  /*28b0*/  IMAD.SHL.U32 R5, R0, 0x100000, RZ ;  /* 0x0010000000057824 */ /* 0x000fe200078e00ff */
[----:B------:R-:W-:-:S04]  /*28c0*/  LEA R4, R4, 0x3b800000, 0x17 ;  /* 0x3b80000004047811 */ /* 0x000fc800078eb8ff */
[----:B------:R-:W-:-:S07]  /*28d0*/  LOP3.LUT R0, R4, R5, R6, 0xfe, !PT ;  /* 0x0000000504007212 */ /* 0x000fce00078efe06 */
.L_x_1723:
[----:B------:R-:W0:Y:S02]  /*28e0*/  F2I.FTZ.U32.TRUNC.NTZ R5, R0 ;  /* 0x0000000000057305 */ /* 0x000e24000021f000 */
[----:B0-----:R0:W-:Y:S02]  /*28f0*/  STG.E desc[UR36][R2.64], R5 ;  /* 0x0000000502007986 */ /* 0x0011e4000c101924 */
.L_x_1656:
[----:B------:R-:W-:Y:S05]  /*2900*/  BSYNC B6 ;  /* 0x0000000000067941 */ /* 0x000fea0003800000 */
.L_x_1655:
        /* <DEDUP_REMOVED lines=40> */
.L_x_1733:
[----:B------:R-:W-:Y:S01]  /*2b90*/  IMAD.SHL.U32 R5, R0, 0x100000, RZ ;  /* 0x0010000000057824 */ /* 0x000fe200078e00ff */
[----:B------:R-:W-:-:S04]  /*2ba0*/  LEA R4, R4, 0x3b800000, 0x17 ;  /* 0x3b80000004047811 */ /* 0x000fc800078eb8ff */
[----:B------:R-:W-:-:S07]  /*2bb0*/  LOP3.LUT R0, R4, R5, R6, 0xfe, !PT ;  /* 0x0000000504007212 */ /* 0x000fce00078efe06 */
.L_x_1732:
[----:B------:R-:W0:Y:S02]  /*2bc0*/  F2I.FTZ.TRUNC.NTZ R5, R0 ;  /* 0x0000000000057305 */ /* 0x000e24000021f100 */
[----:B0-----:R1:W-:Y:S01]  /*2bd0*/  STG.E.U8 desc[UR36][R2.64], R5 ;  /* 0x0000000502007986 */ /* 0x0013e2000c101124 */
[----:B------:R-:W-:Y:S05]  /*2be0*/  BRA `(.L_x_1734) ;  /* 0x0000002400647947 */ /* 0x000fea0003800000 */
.L_x_1730:
        /* <DEDUP_REMOVED lines=19> */
.L_x_1736:
[----:B------:R-:W-:Y:S01]  /*2d20*/  IMAD.SHL.U32 R5, R0, 0x100000, RZ ;  /* 0x0010000000057824 */ /* 0x000fe200078e00ff */
[----:B------:R-:W-:-:S04]  /*2d30*/  LEA R4, R4, 0x3b800000, 0x17 ;  /* 0x3b80000004047811 */ /* 0x000fc800078eb8ff */
[----:B------:R-:W-:-:S07]  /*2d40*/  LOP3.LUT R4, R4, R5, R6, 0xfe, !PT ;  /* 0x0000000504047212 */ /* 0x000fce00078efe06 */
.L_x_1735:
[----:B------:R-:W0:Y:S02]  /*2d50*/  F2I.S64.TRUNC R4, R4 ;  /* 0x0000000400047311 */ /* 0x000e24000020d900 */
[----:B0-----:R-:W-:-:S05]  /*2d60*/  IMAD.MOV.U32 R7, RZ, RZ, R4 ;  /* 0x000000ffff077224 */ /* 0x001fca00078e0004 */
[----:B------:R0:W-:Y:S01]  /*2d70*/  STG.E.U8 desc[UR36][R2.64], R7 ;  /* 0x0000000702007986 */ /* 0x0001e2000c101124 */
[----:B------:R-:W-:Y:S05]  /*2d80*/  BRA `(.L_x_1734) ;  /* 0x0000002000fc7947 */ /* 0x000fea0003800000 */
.L_x_1729:
        /* <DEDUP_REMOVED lines=25> */
.L_x_1740:
[----:B------:R-:W-:Y:S01]  /*2f20*/  IMAD.SHL.U32 R5, R0, 0x100000, RZ ;  /* 0x0010000000057824 */ /* 0x000fe200078e00ff */
[----:B------:R-:W-:-:S04]  /*2f30*/  LEA R4, R4, 0x3b800000, 0x17 ;  /* 0x3b80000004047811 */ /* 0x000fc800078eb8ff */
[----:B------:R-:W-:-:S07]  /*2f40*/  LOP3.LUT R4, R4, R5, R6, 0xfe, !PT ;  /* 0x0000000504047212 */ /* 0x000fce00078efe06 */
.L_x_1739:
[----:B------:R-:W0:Y:S02]  /*2f50*/  F2I.S64.TRUNC R4, R4 ;  /* 0x0000000400047311 */ /* 0x000e24000020d900 */
[----:B0-----:R2:W-:Y:S01]  /*2f60*/  STG.E.64 desc[UR36][R2.64], R4 ;  /* 0x0000000402007986 */ /* 0x0015e2000c101b24 */
[----:B------:R-:W-:Y:S05]  /*2f70*/  BRA `(.L_x_1734) ;  /* 0x0000002000807947 */ /* 0x000fea0003800000 */
.L_x_1738:
        /* <DEDUP_REMOVED lines=19> */
.L_x_1742:
[----:B------:R-:W-:Y:S01]  /*30b0*/  IMAD.SHL.U32 R5, R0, 0x100000, RZ ;  /* 0x0010000000057824 */ /* 0x000fe200078e00ff */
[----:B------:R-:W-:-:S04]  /*30c0*/  LEA R4, R4, 0x3b800000, 0x17 ;  /* 0x3b80000004047811 */ /* 0x000fc800078eb8ff */
[----:B------:R-:W-:-:S07]  /*30d0*/  LOP3.LUT R0, R4, R5, R6, 0xfe, !PT ;  /* 0x0000000504007212 */ /* 0x000fce00078efe06 */
.L_x_1741:
[----:B------:R-:W0:Y:S02]  /*30e0*/  F2I.FTZ.TRUNC.NTZ R5, R0 ;  /* 0x0000000000057305 */ /* 0x000e24000021f100 */
[----:B0-----:R3:W-:Y:S01]  /*30f0*/  STG.E desc[UR36][R2.64], R5 ;  /* 0x0000000502007986 */ /* 0x0017e2000c101924 */
[----:B------:R-:W-:Y:S05]  /*3100*/  BRA `(.L_x_1734) ;  /* 0x00000020001c7947 */ /* 0x000fea0003800000 */
.L_x_1737:
        /* <DEDUP_REMOVED lines=19> */
.L_x_1744:
[----:B------:R-:W-:Y:S01]  /*3240*/  IMAD.SHL.U32 R5, R0, 0x100000, RZ ;  /* 0x0010000000057824 */ /* 0x000fe200078e00ff */
[----:B------:R-:W-:-:S04]  /*3250*/  LEA R4, R4, 0x3b800000, 0x17 ;  /* 0x3b80000004047811 */ /* 0x000fc800078eb8ff */
[----:B------:R-:W-:-:S07]  /*3260*/  LOP3.LUT R0, R4, R5, R6, 0xfe, !PT ;  /* 0x0000000504007212 */ /* 0x000fce00078efe06 */
.L_x_1743:
[----:B------:R-:W0:Y:S02]  /*3270*/  F2I.FTZ.TRUNC.NTZ R5, R0 ;  /* 0x0000000000057305 */ /* 0x000e24000021f100 */
[----:B0-----:R4:W-:Y:S01]  /*3280*/  STG.E.U16 desc[UR36][R2.64], R5 ;  /* 0x0000000502007986 */ /* 0x0019e2000c101524 */
[----:B------:R-:W-:Y:S05]  /*3290*/  BRA `(.L_x_1734) ;  /* 0x0000001c00b87947 */ /* 0x000fea0003800000 */
.L_x_1728:
        /* <DEDUP_REMOVED lines=25> */
.L_x_1748:
[----:B------:R-:W-:Y:S01]  /*3430*/  IMAD.SHL.U32 R5, R0, 0x100000, RZ ;  /* 0x0010000000057824 */ /* 0x000fe200078e00ff */
[----:B------:R-:W-:-:S04]  /*3440*/  LEA R4, R4, 0x3b800000, 0x17 ;  /* 0x3b80000004047811 */ /* 0x000fc800078eb8ff */
[----:B------:R-:W-:-:S07]  /*3450*/  LOP3.LUT R5, R4, R5, R6, 0xfe, !PT ;  /* 0x0000000504057212 */ /* 0x000fce00078efe06 */
.L_x_1747:
[----:B------:R0:W-:Y:S01]  /*3460*/  STG.E desc[UR36][R2.64], R5 ;  /* 0x0000000502007986 */ /* 0x0001e2000c101924 */
[----:B------:R-:W-:Y:S05]  /*3470*/  BRA `(.L_x_1734) ;  /* 0x0000001c00407947 */ /* 0x000fea0003800000 */
.L_x_1746:
        /* <DEDUP_REMOVED lines=19> */
.L_x_1750:
[----:B------:R-:W-:Y:S01]  /*35b0*/  IMAD.SHL.U32 R5, R0, 0x100000, RZ ;  /* 0x0010000000057824 */ /* 0x000fe200078e00ff */
[----:B------:R-:W-:-:S04]  /*35c0*/  LEA R4, R4, 0x3b800000, 0x17 ;  /* 0x3b80000004047811 */ /* 0x000fc800078eb8ff */
[----:B------:R-:W-:-:S07]  /*35d0*/  LOP3.LUT R0, R4, R5, R6, 0xfe, !PT ;  /* 0x0000000504007212 */ /* 0x000fce00078efe06 */
.L_x_1749:
[----:B------:R-:W-:-:S05]  /*35e0*/  F2FP.F16.F32.PACK_AB R0, RZ, R0 ;  /* 0x00000000ff00723e */ /* 0x000fca00000000ff */
[----:B------:R5:W-:Y:S01]  /*35f0*/  STG.E.U16 desc[UR36][R2.64], R0 ;  /* 0x0000000002007986 */ /* 0x000be2000c101524 */
[----:B------:R-:W-:Y:S05]  /*3600*/  BRA `(.L_x_1734) ;  /* 0x0000001800dc7947 */ /* 0x000fea0003800000 */
.L_x_1745:
        /* <DEDUP_REMOVED lines=25> */
.L_x_1754:
[----:B------:R-:W-:Y:S01]  /*37a0*/  IMAD.SHL.U32 R5, R0, 0x100000, RZ ;  /* 0x0010000000057824 */ /* 0x000fe200078e00ff */
[----:B------:R-:W-:-:S04]  /*37b0*/  LEA R4, R4, 0x3b800000, 0x17 ;  /* 0x3b80000004047811 */ /* 0x000fc800078eb8ff */
[----:B------:R-:W-:-:S07]  /*37c0*/  LOP3.LUT R4, R4, R5, R6, 0xfe, !PT ;  /* 0x0000000504047212 */ /* 0x000fce00078efe06 */
.L_x_1753:
[----:B------:R-:W-:-:S05]  /*37d0*/  IMAD.MOV.U32 R5, RZ, RZ, RZ ;  /* 0x000000ffff057224 */ /* 0x000fca00078e00ff */
[----:B------:R0:W-:Y:S01]  /*37e0*/  STG.E.64 desc[UR36][R2.64], R4 ;  /* 0x0000000402007986 */ /* 0x0001e2000c101b24 */
[----:B------:R-:W-:Y:S05]  /*37f0*/  BRA `(.L_x_1734) ;  /* 0x0000001800607947 */ /* 0x000fea0003800000 */
.L_x_1752:
        /* <DEDUP_REMOVED lines=19> */
.L_x_1756:
[----:B------:R-:W-:Y:S01]  /*3930*/  IMAD.SHL.U32 R5, R0, 0x100000, RZ ;  /* 0x0010000000057824 */ /* 0x000fe200078e00ff */
[----:B------:R-:W-:-:S04]  /*3940*/  LEA R4, R4, 0x3b800000, 0x17 ;  /* 0x3b80000004047811 */ /* 0x000fc800078eb8ff */
[----:B------:R-:W-:-:S07]  /*3950*/  LOP3.LUT R0, R4, R5, R6, 0xfe, !PT ;  /* 0x0000000504007212 */ /* 0x000fce00078efe06 */
.L_x_1755:
[----:B------:R-:W-:-:S04]  /*3960*/  F2FP.F16.F32.PACK_AB R0, RZ, R0 ;  /* 0x00000000ff00723e */ /* 0x000fc800000000ff */
[----:B------:R-:W-:-:S05]  /*3970*/  PRMT R0, R0, 0x5410, RZ ;  /* 0x0000541000007816 */ /* 0x000fca00000000ff */
[----:B------:R0:W-:Y:S01]  /*3980*/  STG.E desc[UR36][R2.64], R0 ;  /* 0x0000000002007986 */ /* 0x0001e2000c101924 */
[----:B------:R-:W-:Y:S05]  /*3990*/  BRA `(.L_x_1734) ;  /* 0x0000001400f87947 */ /* 0x000fea0003800000 */
.L_x_1751:
        /* <DEDUP_REMOVED lines=19> */
.L_x_1758:
[----:B------:R-:W-:Y:S01]  /*3ad0*/  IMAD.SHL.U32 R5, R0, 0x100000, RZ ;  /* 0x0010000000057824 */ /* 0x000fe200078e00ff */
[----:B------:R-:W-:-:S04]  /*3ae0*/  LEA R4, R4, 0x3b800000, 0x17 ;  /* 0x3b80000004047811 */ /* 0x000fc800078eb8ff */
[----:B------:R-:W-:-:S07]  /*3af0*/  LOP3.LUT R0, R4, R5, R6, 0xfe, !PT ;  /* 0x0000000504007212 */ /* 0x000fce00078efe06 */
.L_x_1757:
[----:B------:R-:W-:-:S04]  /*3b00*/  FMUL.FTZ R0, R0, 1 ;  /* 0x3f80000000007820 */ /* 0x000fc80000410000 */
[----:B------:R-:W0:Y:S02]  /*3b10*/  F2F.F64.F32 R4, R0 ;  /* 0x0000000000047310 */ /* 0x000e240000201800 */
[----:B0-----:R0:W-:Y:S01]  /*3b20*/  STG.E.64 desc[UR36][R2.64], R4 ;  /* 0x0000000402007986 */ /* 0x0011e2000c101b24 */
[----:B------:R-:W-:Y:S05]  /*3b30*/  BRA `(.L_x_1734) ;  /* 0x0000001400907947 */ /* 0x000fea0003800000 */
.L_x_1727:
        /* <DEDUP_REMOVED lines=27> */
.L_x_1763:
[----:B------:R-:W-:Y:S01]  /*3cf0*/  IMAD.SHL.U32 R5, R0, 0x100000, RZ ;  /* 0x0010000000057824 */ /* 0x000fe200078e00ff */
[----:B------:R-:W-:-:S04]  /*3d00*/  LEA R4, R4, 0x3b800000, 0x17 ;  /* 0x3b80000004047811 */ /* 0x000fc800078eb8ff */
[----:B------:R-:W-:-:S07]  /*3d10*/  LOP3.LUT R0, R4, R5, R6, 0xfe, !PT ;  /* 0x0000000504007212 */ /* 0x000fce00078efe06 */
.L_x_1762:
[----:B------:R-:W-:-:S04]  /*3d20*/  FSETP.NEU.FTZ.AND P0, PT, R0, RZ, PT ;  /* 0x000000ff0000720b */ /* 0x000fc80003f1d000 */
[----:B------:R-:W-:-:S05]  /*3d30*/  SEL R5, RZ, 0x1, !P0 ;  /* 0x00000001ff057807 */ /* 0x000fca0004000000 */
[----:B------:R0:W-:Y:S01]  /*3d40*/  STG.E.U8 desc[UR36][R2.64], R5 ;  /* 0x0000000502007986 */ /* 0x0001e2000c101124 */
[----:B------:R-:W-:Y:S05]  /*3d50*/  BRA `(.L_x_1734) ;  /* 0x0000001400087947 */ /* 0x000fea0003800000 */
.L_x_1761:
        /* <DEDUP_REMOVED lines=19> */
.L_x_1765:
[----:B------:R-:W-:Y:S01]  /*3e90*/  IMAD.SHL.U32 R5, R0, 0x100000, RZ ;  /* 0x0010000000057824 */ /* 0x000fe200078e00ff */
[----:B------:R-:W-:-:S04]  /*3ea0*/  LEA R4, R4, 0x3b800000, 0x17 ;  /* 0x3b80000004047811 */ /* 0x000fc800078eb8ff */
[----:B------:R-:W-:-:S07]  /*3eb0*/  LOP3.LUT R0, R4, R5, R6, 0xfe, !PT ;  /* 0x0000000504007212 */ /* 0x000fce00078efe06 */
.L_x_1764:
[----:B------:R-:W-:Y:S01]  /*3ec0*/  FMUL.FTZ R0, R0, 1 ;  /* 0x3f80000000007820 */ /* 0x000fe20000410000 */
[----:B------:R-:W-:-:S03]  /*3ed0*/  CS2R R6, SRZ ;  /* 0x0000000000067805 */ /* 0x000fc6000001ff00 */
[----:B------:R-:W0:Y:S02]  /*3ee0*/  F2F.F64.F32 R4, R0 ;  /* 0x0000000000047310 */ /* 0x000e240000201800 */
[----:B0-----:R0:W-:Y:S01]  /*3ef0*/  STG.E.128 desc[UR36][R2.64], R4 ;  /* 0x0000000402007986 */ /* 0x0011e2000c101d24 */
[----:B------:R-:W-:Y:S05]  /*3f00*/  BRA `(.L_x_1734) ;  /* 0x00000010009c7947 */ /* 0x000fea0003800000 */
.L_x_1760:
        /* <DEDUP_REMOVED lines=25> */
.L_x_1769:
[----:B------:R-:W-:Y:S01]  /*40a0*/  IMAD.SHL.U32 R5, R0, 0x100000, RZ ;  /* 0x0010000000057824 */ /* 0x000fe200078e00ff */
[----:B------:R-:W-:-:S04]  /*40b0*/  LEA R4, R4, 0x3b800000, 0x17 ;  /* 0x3b80000004047811 */ /* 0x000fc800078eb8ff */
[----:B------:R-:W-:-:S07]  /*40c0*/  LOP3.LUT R0, R4, R5, R6, 0xfe, !PT ;  /* 0x0000000504007212 */ /* 0x000fce00078efe06 */
.L_x_1768:
        /* <DEDUP_REMOVED lines=13> */
.L_x_1770:
[----:B------:R-:W-:-:S05]  /*41a0*/  LOP3.LUT R7, R4, R7, RZ, 0xfc, !PT ;  /* 0x0000000704077212 */ /* 0x000fca00078efcff */
[----:B------:R0:W-:Y:S01]  /*41b0*/  STG.E.U8 desc[UR36][R2.64], R7 ;  /* 0x0000000702007986 */ /* 0x0001e2000c101124 */
[----:B------:R-:W-:Y:S05]  /*41c0*/  BRA `(.L_x_1734) ;  /* 0x0000000c00ec7947 */ /* 0x000fea0003800000 */
.L_x_1767:
        /* <DEDUP_REMOVED lines=19> */
.L_x_1772:
[----:B------:R-:W-:Y:S01]  /*4300*/  IMAD.SHL.U32 R5, R0, 0x100000, RZ ;  /* 0x0010000000057824 */ /* 0x000fe200078e00ff */
[----:B------:R-:W-:-:S04]  /*4310*/  LEA R4, R4, 0x3b800000, 0x17 ;  /* 0x3b80000004047811 */ /* 0x000fc800078eb8ff */
[----:B------:R-:W-:-:S07]  /*4320*/  LOP3.LUT R0, R4, R5, R6, 0xfe, !PT ;  /* 0x0000000504007212 */ /* 0x000fce00078efe06 */
.L_x_1771:
        /* <DEDUP_REMOVED lines=11> */
.L_x_1773:
[----:B------:R-:W-:Y:S01]  /*43e0*/  IMAD.MOV.U32 R4, RZ, RZ, 0x7f ;  /* 0x0000007fff047424 */ /* 0x000fe200078e00ff */
[----:B------:R-:W-:-:S04]  /*43f0*/  ISETP.GT.U32.AND P0, PT, R6, 0x7f800000, PT ;  /* 0x7f8000000600780c */ /* 0x000fc80003f04070 */
[----:B------:R-:W-:-:S09]  /*4400*/  SEL R4, R4, 0x7c, P0 ;  /* 0x0000007c04047807 */ /* 0x000fd20000000000 */
.L_x_1774:
[----:B------:R-:W-:-:S04]  /*4410*/  LOP3.LUT R0, R0, 0x80000000, RZ, 0xc0, !PT ;  /* 0x8000000000007812 */ /* 0x000fc800078ec0ff */
[----:B------:R-:W-:-:S04]  /*4420*/  SHF.R.U32.HI R5, RZ, 0x18, R0 ;  /* 0x00000018ff057819 */ /* 0x000fc80000011600 */
[----:B------:R-:W-:-:S05]  /*4430*/  LOP3.LUT R5, R4, R5, RZ, 0xfc, !PT ;  /* 0x0000000504057212 */ /* 0x000fca00078efcff */
[----:B------:R0:W-:Y:S01]  /*4440*/  STG.E.U8 desc[UR36][R2.64], R5 ;  /* 0x0000000502007986 */ /* 0x0001e2000c101124 */
[----:B------:R-:W-:Y:S05]  /*4450*/  BRA `(.L_x_1734) ;  /* 0x0000000c00487947 */ /* 0x000fea0003800000 */
.L_x_1766:
        /* <DEDUP_REMOVED lines=19> */
.L_x_1776:
[----:B------:R-:W-:Y:S01]  /*4590*/  IMAD.SHL.U32 R5, R0, 0x100000, RZ ;  /* 0x0010000000057824 */ /* 0x000fe200078e00ff */
[----:B------:R-:W-:-:S04]  /*45a0*/  LEA R4, R4, 0x3b800000, 0x17 ;  /* 0x3b80000004047811 */ /* 0x000fc800078eb8ff */
[----:B------:R-:W-:-:S07]  /*45b0*/  LOP3.LUT R0, R4, R5, R6, 0xfe, !PT ;  /* 0x0000000504007212 */ /* 0x000fce00078efe06 */
.L_x_1775:
[----:B------:R-:W-:-:S05]  /*45c0*/  F2FP.BF16.F32.PACK_AB R0, RZ, R0 ;  /* 0x00000000ff00723e */ /* 0x000fca00000010ff */
[----:B------:R0:W-:Y:S01]  /*45d0*/  STG.E.U16 desc[UR36][R2.64], R0 ;  /* 0x0000000002007986 */ /* 0x0001e2000c101524 */
[----:B------:R-:W-:Y:S05]  /*45e0*/  BRA `(.L_x_1734) ;  /* 0x0000000800e47947 */ /* 0x000fea0003800000 */
.L_x_1759:
        /* <DEDUP_REMOVED lines=27> */
.L_x_1781:
[----:B------:R-:W-:Y:S01]  /*47a0*/  IMAD.SHL.U32 R5, R0, 0x100000, RZ ;  /* 0x0010000000057824 */ /* 0x000fe200078e00ff */
[----:B------:R-:W-:-:S04]  /*47b0*/  LEA R4, R4, 0x3b800000, 0x17 ;  /* 0x3b80000004047811 */ /* 0x000fc800078eb8ff */
[----:B------:R-:W-:-:S07]  /*47c0*/  LOP3.LUT R0, R4, R5, R6, 0xfe, !PT ;  /* 0x0000000504007212 */ /* 0x000fce00078efe06 */
.L_x_1780:
[----:B------:R-:W0:Y:S02]  /*47d0*/  F2I.FTZ.U32.TRUNC.NTZ R5, R0 ;  /* 0x0000000000057305 */ /* 0x000e24000021f000 */
[----:B0-----:R0:W-:Y:S01]  /*47e0*/  STG.E.U16 desc[UR36][R2.64], R5 ;  /* 0x0000000502007986 */ /* 0x0011e2000c101524 */
[----:B------:R-:W-:Y:S05]  /*47f0*/  BRA `(.L_x_1734) ;  /* 0x0000000800607947 */ /* 0x000fea0003800000 */
.L_x_1779:
[----:B------:R0:W-:Y:S01]  /*4800*/  STG.E.U8 desc[UR36][R2.64], R18 ;  /* 0x0000001202007986 */ /* 0x0001e2000c101124 */
[----:B------:R-:W-:Y:S05]  /*4810*/  BRA `(.L_x_1734) ;  /* 0x0000000800587947 */ /* 0x000fea0003800000 */
.L_x_1778:
        /* <DEDUP_REMOVED lines=19> */
.L_x_1783:
[----:B------:R-:W-:Y:S01]  /*4950*/  IMAD.SHL.U32 R5, R0, 0x100000, RZ ;  /* 0x0010000000057824 */ /* 0x000fe200078e00ff */
[----:B------:R-:W-:-:S04]  /*4960*/  LEA R4, R4, 0x3b800000, 0x17 ;  /* 0x3b80000004047811 */ /* 0x000fc800078eb8ff */
[----:B------:R-:W-:-:S07]  /*4970*/  LOP3.LUT R0, R4, R5, R6, 0xfe, !PT ;  /* 0x0000000504007212 */ /* 0x000fce00078efe06 */
.L_x_1782:
        /* <DEDUP_REMOVED lines=15> */
.L_x_1785:
[----:B------:R-:W-:-:S04]  /*4a70*/  LOP3.LUT R0, R0, 0x80000000, RZ, 0xc0, !PT ;  /* 0x8000000000007812 */ /* 0x000fc800078ec0ff */
[----:B------:R-:W-:-:S04]  /*4a80*/  SHF.R.U32.HI R0, RZ, 0x18, R0 ;  /* 0x00000018ff007819 */ /* 0x000fc80000011600 */
[----:B------:R-:W-:-:S04]  /*4a90*/  LOP3.LUT R0, R5, R0, RZ, 0xfc, !PT ;  /* 0x0000000005007212 */ /* 0x000fc800078efcff */
[----:B------:R-:W-:-:S07]  /*4aa0*/  PRMT R4, R0, 0x7610, R4 ;  /* 0x0000761000047816 */ /* 0x000fce0000000004 */
.L_x_1784:
[----:B------:R0:W-:Y:S01]  /*4ab0*/  STG.E.U8 desc[UR36][R2.64], R4 ;  /* 0x0000000402007986 */ /* 0x0001e2000c101124 */
[----:B------:R-:W-:Y:S05]  /*4ac0*/  BRA `(.L_x_1734) ;  /* 0x0000000400ac7947 */ /* 0x000fea0003800000 */
.L_x_1777:
        /* <DEDUP_REMOVED lines=25> */
.L_x_1789:
[----:B------:R-:W-:Y:S01]  /*4c60*/  IMAD.SHL.U32 R5, R0, 0x100000, RZ ;  /* 0x0010000000057824 */ /* 0x000fe200078e00ff */
[----:B------:R-:W-:-:S04]  /*4c70*/  LEA R4, R4, 0x3b800000, 0x17 ;  /* 0x3b80000004047811 */ /* 0x000fc800078eb8ff */
[----:B------:R-:W-:-:S07]  /*4c80*/  LOP3.LUT R0, R4, R5, R6, 0xfe, !PT ;  /* 0x0000000504007212 */ /* 0x000fce00078efe06 */
.L_x_1788:
        /* <DEDUP_REMOVED lines=11> */
.L_x_1790:
[----:B------:R0:W-:Y:S01]  /*4d40*/  STG.E.U8 desc[UR36][R2.64], R4 ;  /* 0x0000000402007986 */ /* 0x0001e2000c101124 */
[----:B------:R-:W-:Y:S05]  /*4d50*/  BRA `(.L_x_1734) ;  /* 0x0000000400087947 */ /* 0x000fea0003800000 */
.L_x_1731:
        /* <DEDUP_REMOVED lines=16> */
.L_x_1791:
[----:B------:R-:W-:Y:S05]  /*4e60*/  BRA `(.L_x_1734) ;  /* 0x0000000000c47947 */ /* 0x000fea0003800000 */
.L_x_1787:
        /* <DEDUP_REMOVED lines=19> */
.L_x_1793:
[----:B------:R-:W-:Y:S01]  /*4fa0*/  IMAD.SHL.U32 R5, R0, 0x100000, RZ ;  /* 0x0010000000057824 */ /* 0x000fe200078e00ff */
[----:B------:R-:W-:-:S04]  /*4fb0*/  LEA R4, R4, 0x3b800000, 0x17 ;  /* 0x3b80000004047811 */ /* 0x000fc800078eb8ff */
[----:B------:R-:W-:-:S07]  /*4fc0*/  LOP3.LUT R4, R4, R5, R6, 0xfe, !PT ;  /* 0x0000000504047212 */ /* 0x000fce00078efe06 */
.L_x_1792:
[----:B------:R-:W0:Y:S02]  /*4fd0*/  F2I.U64.TRUNC R4, R4 ;  /* 0x0000000400047311 */ /* 0x000e24000020d800 */
[----:B0-----:R0:W-:Y:S01]  /*4fe0*/  STG.E.64 desc[UR36][R2.64], R4 ;  /* 0x0000000402007986 */ /* 0x0011e2000c101b24 */
[----:B------:R-:W-:Y:S05]  /*4ff0*/  BRA `(.L_x_1734) ;  /* 0x0000000000607947 */ /* 0x000fea0003800000 */
.L_x_1786:
        /* <DEDUP_REMOVED lines=19> */
.L_x_1795:
[----:B------:R-:W-:Y:S01]  /*5130*/  IMAD.SHL.U32 R5, R0, 0x100000, RZ ;  /* 0x0010000000057824 */ /* 0x000fe200078e00ff */
[----:B------:R-:W-:-:S04]  /*5140*/  LEA R4, R4, 0x3b800000, 0x17 ;  /* 0x3b80000004047811 */ /* 0x000fc800078eb8ff */
[----:B------:R-:W-:-:S07]  /*5150*/  LOP3.LUT R0, R4, R5, R6, 0xfe, !PT ;  /* 0x0000000504007212 */ /* 0x000fce00078efe06 */
.L_x_1794:
[----:B------:R-:W0:Y:S02]  /*5160*/  F2I.FTZ.U32.TRUNC.NTZ R5, R0 ;  /* 0x0000000000057305 */ /* 0x000e24000021f000 */
[----:B0-----:R0:W-:Y:S02]  /*5170*/  STG.E desc[UR36][R2.64], R5 ;  /* 0x0000000502007986 */ /* 0x0011e4000c101924 */
.L_x_1734:
        /* <DEDUP_REMOVED lines=40> */
.L_x_1802:
[----:B------:R-:W-:Y:S01]  /*5400*/  IMAD.SHL.U32 R5, R0, 0x100000, RZ ;  /* 0x0010000000057824 */ /* 0x000fe200078e00ff */
[----:B------:R-:W-:-:S04]  /*5410*/  LEA R4, R4, 0x3b800000, 0x17 ;  /* 0x3b80000004047811 */ /* 0x000fc800078eb8ff */
[----:B------:R-:W-:-:S07]  /*5420*/  LOP3.LUT R0, R4, R5, R6, 0xfe, !PT ;  /* 0x0000000504007212 */ /* 0x000fce00078efe06 */
.L_x_1801:
[----:B------:R-:W0:Y:S02]  /*5430*/  F2I.FTZ.TRUNC.NTZ R5, R0 ;  /* 0x0000000000057305 */ /* 0x000e24000021f100 */
[----:B0-----:R0:W-:Y:S01]  /*5440*/  STG.E.U8 desc[UR36][R2.64], R5 ;  /* 0x0000000502007986 */ /* 0x0011e2000c101124 */
[----:B------:R-:W-:Y:S05]  /*5450*/  BRA `(.L_x_1803) ;  /* 0x0000002400647947 */ /* 0x000fea0003800000 */
.L_x_1799:
        /* <DEDUP_REMOVED lines=19> */
.L_x_1805:
[----:B------:R-:W-:Y:S01]  /*5590*/  IMAD.SHL.U32 R5, R0, 0x100000, RZ ;  /* 0x0010000000057824 */ /* 0x000fe200078e00ff */
[----:B------:R-:W-:-:S04]  /*55a0*/  LEA R4, R4, 0x3b800000, 0x17 ;  /* 0x3b80000004047811 */ /* 0x000fc800078eb8ff */
[----:B------:R-:W-:-:S07]  /*55b0*/  LOP3.LUT R4, R4, R5, R6, 0xfe, !PT ;  /* 0x0000000504047212 */ /* 0x000fce00078efe06 */
.L_x_1804:
[----:B------:R-:W0:Y:S02]  /*55c0*/  F2I.S64.TRUNC R4, R4 ;  /* 0x0000000400047311 */ /* 0x000e24000020d900 */
[----:B0-----:R-:W-:-:S05]  /*55d0*/  IMAD.MOV.U32 R7, RZ, RZ, R4 ;  /* 0x000000ffff077224 */ /* 0x001fca00078e0004 */
[----:B------:R5:W-:Y:S01]  /*55e0*/  STG.E.U8 desc[UR36][R2.64], R7 ;  /* 0x0000000702007986 */ /* 0x000be2000c101124 */
[----:B------:R-:W-:Y:S05]  /*55f0*/  BRA `(.L_x_1803) ;  /* 0x0000002000fc7947 */ /* 0x000fea0003800000 */
.L_x_1798:
        /* <DEDUP_REMOVED lines=25> */
.L_x_1809:
[----:B------:R-:W-:Y:S01]  /*5790*/  IMAD.SHL.U32 R5, R0, 0x100000, RZ ;  /* 0x0010000000057824 */ /* 0x000fe200078e00ff */
[----:B------:R-:W-:-:S04]  /*57a0*/  LEA R4, R4, 0x3b800000, 0x17 ;  /* 0x3b80000004047811 */ /* 0x000fc800078eb8ff */
[----:B------:R-:W-:-:S07]  /*57b0*/  LOP3.LUT R4, R4, R5, R6, 0xfe, !PT ;  /* 0x0000000504047212 */ /* 0x000fce00078efe06 */
.L_x_1808:
[----:B------:R-:W0:Y:S02]  /*57c0*/  F2I.S64.TRUNC R4, R4 ;  /* 0x0000000400047311 */ /* 0x000e24000020d900 */
[----:B0-----:R0:W-:Y:S01]  /*57d0*/  STG.E.64 desc[UR36][R2.64], R4 ;  /* 0x0000000402007986 */ /* 0x0011e2000c101b24 */
[----:B------:R-:W-:Y:S05]  /*57e0*/  BRA `(.L_x_1803) ;  /* 0x0000002000807947 */ /* 0x000fea0003800000 */
.L_x_1807:
        /* <DEDUP_REMOVED lines=19> */
.L_x_1811:
[----:B------:R-:W-:Y:S01]  /*5920*/  IMAD.SHL.U32 R5, R0, 0x100000, RZ ;  /* 0x0010000000057824 */ /* 0x000fe200078e00ff */
[----:B------:R-:W-:-:S04]  /*5930*/  LEA R4, R4, 0x3b800000, 0x17 ;  /* 0x3b80000004047811 */ /* 0x000fc800078eb8ff */
[----:B------:R-:W-:-:S07]  /*5940*/  LOP3.LUT R0, R4, R5, R6, 0xfe, !PT ;  /* 0x0000000504007212 */ /* 0x000fce00078efe06 */
.L_x_1810:
[----:B------:R-:W0:Y:S02]  /*5950*/  F2I.FTZ.TRUNC.NTZ R5, R0 ;  /* 0x0000000000057305 */ /* 0x000e24000021f100 */
[----:B0-----:R0:W-:Y:S01]  /*5960*/  STG.E desc[UR36][R2.64], R5 ;  /* 0x0000000502007986 */ /* 0x0011e2000c101924 */
[----:B------:R-:W-:Y:S05]  /*5970*/  BRA `(.L_x_1803) ;  /* 0x00000020001c7947 */ /* 0x000fea0003800000 */
.L_x_1806:
        /* <DEDUP_REMOVED lines=19> */
.L_x_1813:
[----:B------:R-:W-:Y:S01]  /*5ab0*/  IMAD.SHL.U32 R5, R0, 0x100000, RZ ;  /* 0x0010000000057824 */ /* 0x000fe200078e00ff */
[----:B------:R-:W-:-:S04]  /*5ac0*/  LEA R4, R4, 0x3b800000, 0x17 ;  /* 0x3b80000004047811 */ /* 0x000fc800078eb8ff */
[----:B------:R-:W-:-:S07]  /*5ad0*/  LOP3.LUT R0, R4, R5, R6, 0xfe, !PT ;  /* 0x0000000504007212 */ /* 0x000fce00078efe06 */
.L_x_1812:
[----:B------:R-:W0:Y:S02]  /*5ae0*/  F2I.FTZ.TRUNC.NTZ R5, R0 ;  /* 0x0000000000057305 */ /* 0x000e24000021f100 */
[----:B0-----:R0:W-:Y:S01]  /*5af0*/  STG.E.U16 desc[UR36][R2.64], R5 ;  /* 0x0000000502007986 */ /* 0x0011e2000c101524 */
[----:B------:R-:W-:Y:S05]  /*5b00*/  BRA `(.L_x_1803) ;  /* 0x0000001c00b87947 */ /* 0x000fea0003800000 */
.L_x_1797:
        /* <DEDUP_REMOVED lines=25> */
.L_x_1817:
[----:B------:R-:W-:Y:S01]  /*5ca0*/  IMAD.SHL.U32 R5, R0, 0x100000, RZ ;  /* 0x0010000000057824 */ /* 0x000fe200078e00ff */
[----:B------:R-:W-:-:S04]  /*5cb0*/  LEA R4, R4, 0x3b800000, 0x17 ;  /* 0x3b80000004047811 */ /* 0x000fc800078eb8ff */
[----:B------:R-:W-:-:S07]  /*5cc0*/  LOP3.LUT R5, R4, R5, R6, 0xfe, !PT ;  /* 0x0000000504057212 */ /* 0x000fce00078efe06 */
.L_x_1816:
[----:B------:R3:W-:Y:S01]  /*5cd0*/  STG.E desc[UR36][R2.64], R5 ;  /* 0x0000000502007986 */ /* 0x0007e2000c101924 */
[----:B------:R-:W-:Y:S05]  /*5ce0*/  BRA `(.L_x_1803) ;  /* 0x0000001c00407947 */ /* 0x000fea0003800000 */
.L_x_1815:
        /* <DEDUP_REMOVED lines=19> */
.L_x_1819:
[----:B------:R-:W-:Y:S01]  /*5e20*/  IMAD.SHL.U32 R5, R0, 0x100000, RZ ;  /* 0x0010000000057824 */ /* 0x000fe200078e00ff */
[----:B------:R-:W-:-:S04]  /*5e30*/  LEA R4, R4, 0x3b800000, 0x17 ;  /* 0x3b80000004047811 */ /* 0x000fc800078eb8ff */
[----:B------:R-:W-:-:S07]  /*5e40*/  LOP3.LUT R0, R4, R5, R6, 0xfe, !PT ;  /* 0x0000000504007212 */ /* 0x000fce00078efe06 */
.L_x_1818:
[----:B------:R-:W-:-:S05]  /*5e50*/  F2FP.F16.F32.PACK_AB R0, RZ, R0 ;  /* 0x00000000ff00723e */ /* 0x000fca00000000ff */
[----:B------:R4:W-:Y:S01]  /*5e60*/  STG.E.U16 desc[UR36][R2.64], R0 ;  /* 0x0000000002007986 */ /* 0x0009e2000c101524 */
[----:B------:R-:W-:Y:S05]  /*5e70*/  BRA `(.L_x_1803) ;  /* 0x0000001800dc7947 */ /* 0x000fea0003800000 */
.L_x_1814:
        /* <DEDUP_REMOVED lines=25> */
.L_x_1823:
[----:B------:R-:W-:Y:S01]  /*6010*/  IMAD.SHL.U32 R5, R0, 0x100000, RZ ;  /* 0x0010000000057824 */ /* 0x000fe200078e00ff */
[----:B------:R-:W-:-:S04]  /*6020*/  LEA R4, R4, 0x3b800000, 0x17 ;  /* 0x3b80000004047811 */ /* 0x000fc800078eb8ff */
[----:B------:R-:W-:-:S07]  /*6030*/  LOP3.LUT R4, R4, R5, R6, 0xfe, !PT ;  /* 0x0000000504047212 */ /* 0x000fce00078efe06 */
.L_x_1822:
[----:B------:R-:W-:-:S05]  /*6040*/  IMAD.MOV.U32 R5, RZ, RZ, RZ ;  /* 0x000000ffff057224 */ /* 0x000fca00078e00ff */
[----:B------:R1:W-:Y:S01]  /*6050*/  STG.E.64 desc[UR36][R2.64], R4 ;  /* 0x0000000402007986 */ /* 0x0003e2000c101b24 */
[----:B------:R-:W-:Y:S05]  /*6060*/  BRA `(.L_x_1803) ;  /* 0x0000001800607947 */ /* 0x000fea0003800000 */
.L_x_1821:
        /* <DEDUP_REMOVED lines=19> */
.L_x_1825:
[----:B------:R-:W-:Y:S01]  /*61a0*/  IMAD.SHL.U32 R5, R0, 0x100000, RZ ;  /* 0x0010000000057824 */ /* 0x000fe200078e00ff */
[----:B------:R-:W-:-:S04]  /*61b0*/  LEA R4, R4, 0x3b800000, 0x17 ;  /* 0x3b80000004047811 */ /* 0x000fc800078eb8ff */
[----:B------:R-:W-:-:S07]  /*61c0*/  LOP3.LUT R0, R4, R5, R6, 0xfe, !PT ;  /* 0x0000000504007212 */ /* 0x000fce00078efe06 */
.L_x_1824:
[----:B------:R-:W-:-:S04]  /*61d0*/  F2FP.F16.F32.PACK_AB R0, RZ, R0 ;  /* 0x00000000ff00723e */ /* 0x000fc800000000ff */
[----:B------:R-:W-:-:S05]  /*61e0*/  PRMT R0, R0, 0x5410, RZ ;  /* 0x0000541000007816 */ /* 0x000fca00000000ff */
[----:B------:R0:W-:Y:S01]  /*61f0*/  STG.E desc[UR36][R2.64], R0 ;  /* 0x0000000002007986 */ /* 0x0001e2000c101924 */
[----:B------:R-:W-:Y:S05]  /*6200*/  BRA `(.L_x_1803) ;  /* 0x0000001400f87947 */ /* 0x000fea0003800000 */
.L_x_1820:
        /* <DEDUP_REMOVED lines=19> */
.L_x_1827:
[----:B------:R-:W-:Y:S01]  /*6340*/  IMAD.SHL.U32 R5, R0, 0x100000, RZ ;  /* 0x0010000000057824 */ /* 0x000fe200078e00ff */
[----:B------:R-:W-:-:S04]  /*6350*/  LEA R4, R4, 0x3b800000, 0x17 ;  /* 0x3b80000004047811 */ /* 0x000fc800078eb8ff */
[----:B------:R-:W-:-:S07]  /*6360*/  LOP3.LUT R0, R4, R5, R6, 0xfe, !PT ;  /* 0x0000000504007212 */ /* 0x000fce00078efe06 */
.L_x_1826:
[----:B------:R-:W-:-:S04]  /*6370*/  FMUL.FTZ R0, R0, 1 ;  /* 0x3f80000000007820 */ /* 0x000fc80000410000 */
[----:B------:R-:W0:Y:S02]  /*6380*/  F2F.F64.F32 R4, R0 ;  /* 0x0000000000047310 */ /* 0x000e240000201800 */
[----:B0-----:R2:W-:Y:S01]  /*6390*/  STG.E.64 desc[UR36][R2.64], R4 ;  /* 0x0000000402007986 */ /* 0x0015e2000c101b24 */
[----:B------:R-:W-:Y:S05]  /*63a0*/  BRA `(.L_x_1803) ;  /* 0x0000001400907947 */ /* 0x000fea0003800000 */
.L_x_1796:
        /* <DEDUP_REMOVED lines=27> */
.L_x_1832:
[----:B------:R-:W-:Y:S01]  /*6560*/  IMAD.SHL.U32 R5, R0, 0x100000, RZ ;  /* 0x0010000000057824 */ /* 0x000fe200078e00ff */
[----:B------:R-:W-:-:S04]  /*6570*/  LEA R4, R4, 0x3b800000, 0x17 ;  /* 0x3b80000004047811 */ /* 0x000fc800078eb8ff */
[----:B------:R-:W-:-:S07]  /*6580*/  LOP3.LUT R0, R4, R5, R6, 0xfe, !PT ;  /* 0x0000000504007212 */ /* 0x000fce00078efe06 */
.L_x_1831:
[----:B------:R-:W-:-:S04]  /*6590*/  FSETP.NEU.FTZ.AND P0, PT, R0, RZ, PT ;  /* 0x000000ff0000720b */ /* 0x000fc80003f1d000 */
[----:B------:R-:W-:-:S05]  /*65a0*/  SEL R5, RZ, 0x1, !P0 ;  /* 0x00000001ff057807 */ /* 0x000fca0004000000 */
[----:B------:R0:W-:Y:S01]  /*65b0*/  STG.E.U8 desc[UR36][R2.64], R5 ;  /* 0x0000000502007986 */ /* 0x0001e2000c101124 */
[----:B------:R-:W-:Y:S05]  /*65c0*/  BRA `(.L_x_1803) ;  /* 0x0000001400087947 */ /* 0x000fea0003800000 */
.L_x_1830:
        /* <DEDUP_REMOVED lines=19> */
.L_x_1834:
[----:B------:R-:W-:Y:S01]  /*6700*/  IMAD.SHL.U32 R5, R0, 0x100000, RZ ;  /* 0x0010000000057824 */ /* 0x000fe200078e00ff */
[----:B------:R-:W-:-:S04]  /*6710*/  LEA R4, R4, 0x3b800000, 0x17 ;  /* 0x3b80000004047811 */ /* 0x000fc800078eb8ff */
[----:B------:R-:W-:-:S07]  /*6720*/  LOP3.LUT R0, R4, R5, R6, 0xfe, !PT ;  /* 0x0000000504007212 */ /* 0x000fce00078efe06 */
.L_x_1833:
[----:B------:R-:W-:Y:S01]  /*6730*/  FMUL.FTZ R0, R0, 1 ;  /* 0x3f80000000007820 */ /* 0x000fe20000410000 */
[----:B------:R-:W-:-:S03]  /*6740*/  CS2R R6, SRZ ;  /* 0x0000000000067805 */ /* 0x000fc6000001ff00 */
[----:B------:R-:W0:Y:S02]  /*6750*/  F2F.F64.F32 R4, R0 ;  /* 0x0000000000047310 */ /* 0x000e240000201800 */
[----:B0-----:R0:W-:Y:S01]  /*6760*/  STG.E.128 desc[UR36][R2.64], R4 ;  /* 0x0000000402007986 */ /* 0x0011e2000c101d24 */
[----:B------:R-:W-:Y:S05]  /*6770*/  BRA `(.L_x_1803) ;  /* 0x00000010009c7947 */ /* 0x000fea0003800000 */
.L_x_1829:
        /* <DEDUP_REMOVED lines=25> */
.L_x_1838:
[----:B------:R-:W-:Y:S01]  /*6910*/  IMAD.SHL.U32 R5, R0, 0x100000, RZ ;  /* 0x0010000000057824 */ /* 0x000fe200078e00ff */
[----:B------:R-:W-:-:S04]  /*6920*/  LEA R4, R4, 0x3b800000, 0x17 ;  /* 0x3b80000004047811 */ /* 0x000fc800078eb8ff */
[----:B------:R-:W-:-:S07]  /*6930*/  LOP3.LUT R0, R4, R5, R6, 0xfe, !PT ;  /* 0x0000000504007212 */ /* 0x000fce00078efe06 */
.L_x_1837:
        /* <DEDUP_REMOVED lines=13> */
.L_x_1839:
[----:B------:R-:W-:-:S05]  /*6a10*/  LOP3.LUT R7, R4, R7, RZ, 0xfc, !PT ;  /* 0x0000000704077212 */ /* 0x000fca00078efcff */
[----:B------:R0:W-:Y:S01]  /*6a20*/  STG.E.U8 desc[UR36][R2.64], R7 ;  /* 0x0000000702007986 */ /* 0x0001e2000c101124 */
[----:B------:R-:W-:Y:S05]  /*6a30*/  BRA `(.L_x_1803) ;  /* 0x0000000c00ec7947 */ /* 0x000fea0003800000 */
.L_x_1836:
        /* <DEDUP_REMOVED lines=19> */
.L_x_1841:
[----:B------:R-:W-:Y:S01]  /*6b70*/  IMAD.SHL.U32 R5, R0, 0x100000, RZ ;  /* 0x0010000000057824 */ /* 0x000fe200078e00ff */
[----:B------:R-:W-:-:S04]  /*6b80*/  LEA R4, R4, 0x3b800000, 0x17 ;  /* 0x3b80000004047811 */ /* 0x000fc800078eb8ff */
[----:B------:R-:W-:-:S07]  /*6b90*/  LOP3.LUT R0, R4, R5, R6, 0xfe, !PT ;  /* 0x0000000504007212 */ /* 0x000fce00078efe06 */
.L_x_1840:
        /* <DEDUP_REMOVED lines=11> */
.L_x_1842:
[----:B------:R-:W-:Y:S01]  /*6c50*/  IMAD.MOV.U32 R4, RZ, RZ, 0x7f ;  /* 0x0000007fff047424 */ /* 0x000fe200078e00ff */
[----:B------:R-:W-:-:S04]  /*6c60*/  ISETP.GT.U32.AND P0, PT, R6, 0x7f800000, PT ;  /* 0x7f8000000600780c */ /* 0x000fc80003f04070 */
[----:B------:R-:W-:-:S09]  /*6c70*/  SEL R4, R4, 0x7c, P0 ;  /* 0x0000007c04047807 */ /* 0x000fd20000000000 */
.L_x_1843:
[----:B------:R-:W-:-:S04]  /*6c80*/  LOP3.LUT R0, R0, 0x80000000, RZ, 0xc0, !PT ;  /* 0x8000000000007812 */ /* 0x000fc800078ec0ff */
[----:B------:R-:W-:-:S04]  /*6c90*/  SHF.R.U32.HI R5, RZ, 0x18, R0 ;  /* 0x00000018ff057819 */ /* 0x000fc80000011600 */
[----:B------:R-:W-:-:S05]  /*6ca0*/  LOP3.LUT R5, R4, R5, RZ, 0xfc, !PT ;  /* 0x0000000504057212 */ /* 0x000fca00078efcff */
[----:B------:R0:W-:Y:S01]  /*6cb0*/  STG.E.U8 desc[UR36][R2.64], R5 ;  /* 0x0000000502007986 */ /* 0x0001e2000c101124 */
[----:B------:R-:W-:Y:S05]  /*6cc0*/  BRA `(.L_x_1803) ;  /* 0x0000000c00487947 */ /* 0x000fea0003800000 */
.L_x_1835:
        /* <DEDUP_REMOVED lines=19> */
.L_x_1845:
[----:B------:R-:W-:Y:S01]  /*6e00*/  IMAD.SHL.U32 R5, R0, 0x100000, RZ ;  /* 0x0010000000057824 */ /* 0x000fe200078e00ff */
[----:B------:R-:W-:-:S04]  /*6e10*/  LEA R4, R4, 0x3b800000, 0x17 ;  /* 0x3b80000004047811 */ /* 0x000fc800078eb8ff */
[----:B------:R-:W-:-:S07]  /*6e20*/  LOP3.LUT R0, R4, R5, R6, 0xfe, !PT ;  /* 0x0000000504007212 */ /* 0x000fce00078efe06 */
.L_x_1844:
[----:B------:R-:W-:-:S05]  /*6e30*/  F2FP.BF16.F32.PACK_AB R0, RZ, R0 ;  /* 0x00000000ff00723e */ /* 0x000fca00000010ff */
[----:B------:R0:W-:Y:S01]  /*6e40*/  STG.E.U16 desc[UR36][R2.64], R0 ;  /* 0x0000000002007986 */ /* 0x0001e2000c101524 */
[----:B------:R-:W-:Y:S05]  /*6e50*/  BRA `(.L_x_1803) ;  /* 0x0000000800e47947 */ /* 0x000fea0003800000 */
.L_x_1828:
        /* <DEDUP_REMOVED lines=27> */
.L_x_1850:
[----:B------:R-:W-:Y:S01]  /*7010*/  IMAD.SHL.U32 R5, R0, 0x100000, RZ ;  /* 0x0010000000057824 */ /* 0x000fe200078e00ff */
[----:B------:R-:W-:-:S04]  /*7020*/  LEA R4, R4, 0x3b800000, 0x17 ;  /* 0x3b80000004047811 */ /* 0x000fc800078eb8ff */
[----:B------:R-:W-:-:S07]  /*7030*/  LOP3.LUT R0, R4, R5, R6, 0xfe, !PT ;  /* 0x0000000504007212 */ /* 0x000fce00078efe06 */
.L_x_1849:
[----:B------:R-:W0:Y:S02]  /*7040*/  F2I.FTZ.U32.TRUNC.NTZ R5, R0 ;  /* 0x0000000000057305 */ /* 0x000e24000021f000 */
[----:B0-----:R0:W-:Y:S01]  /*7050*/  STG.E.U16 desc[UR36][R2.64], R5 ;  /* 0x0000000502007986 */ /* 0x0011e2000c101524 */
[----:B------:R-:W-:Y:S05]  /*7060*/  BRA `(.L_x_1803) ;  /* 0x0000000800607947 */ /* 0x000fea0003800000 */
.L_x_1848:
[----:B------:R0:W-:Y:S01]  /*7070*/  STG.E.U8 desc[UR36][R2.64], R18 ;  /* 0x0000001202007986 */ /* 0x0001e2000c101124 */
[----:B------:R-:W-:Y:S05]  /*7080*/  BRA `(.L_x_1803) ;  /* 0x0000000800587947 */ /* 0x000fea0003800000 */
.L_x_1847:
        /* <DEDUP_REMOVED lines=19> */
.L_x_1852:
[----:B------:R-:W-:Y:S01]  /*71c0*/  IMAD.SHL.U32 R5, R0, 0x100000, RZ ;  /* 0x0010000000057824 */ /* 0x000fe200078e00ff */
[----:B------:R-:W-:-:S04]  /*71d0*/  LEA R4, R4, 0x3b800000, 0x17 ;  /* 0x3b80000004047811 */ /* 0x000fc800078eb8ff */
[----:B------:R-:W-:-:S07]  /*71e0*/  LOP3.LUT R0, R4, R5, R6, 0xfe, !PT ;  /* 0x0000000504007212 */ /* 0x000fce00078efe06 */
.L_x_1851:
        /* <DEDUP_REMOVED lines=15> */
.L_x_1854:
[----:B------:R-:W-:-:S04]  /*72e0*/  LOP3.LUT R0, R0, 0x80000000, RZ, 0xc0, !PT ;  /* 0x8000000000007812 */ /* 0x000fc800078ec0ff */
[----:B------:R-:W-:-:S04]  /*72f0*/  SHF.R.U32.HI R0, RZ, 0x18, R0 ;  /* 0x00000018ff007819 */ /* 0x000fc80000011600 */
[----:B------:R-:W-:-:S04]  /*7300*/  LOP3.LUT R0, R5, R0, RZ, 0xfc, !PT ;  /* 0x0000000005007212 */ /* 0x000fc800078efcff */
[----:B------:R-:W-:-:S07]  /*7310*/  PRMT R4, R0, 0x7610, R4 ;  /* 0x0000761000047816 */ /* 0x000fce0000000004 */
.L_x_1853:
[----:B------:R0:W-:Y:S01]  /*7320*/  STG.E.U8 desc[UR36][R2.64], R4 ;  /* 0x0000000402007986 */ /* 0x0001e2000c101124 */
[----:B------:R-:W-:Y:S05]  /*7330*/  BRA `(.L_x_1803) ;  /* 0x0000000400ac7947 */ /* 0x000fea0003800000 */
.L_x_1846:
        /* <DEDUP_REMOVED lines=25> */
.L_x_1858:
[----:B------:R-:W-:Y:S01]  /*74d0*/  IMAD.SHL.U32 R5, R0, 0x100000, RZ ;  /* 0x0010000000057824 */ /* 0x000fe200078e00ff */
[----:B------:R-:W-:-:S04]  /*74e0*/  LEA R4, R4, 0x3b800000, 0x17 ;  /* 0x3b80000004047811 */ /* 0x000fc800078eb8ff */
[----:B------:R-:W-:-:S07]  /*74f0*/  LOP3.LUT R0, R4, R5, R6, 0xfe, !PT ;  /* 0x0000000504007212 */ /* 0x000fce00078efe06 */
.L_x_1857:
        /* <DEDUP_REMOVED lines=11> */
.L_x_1859:
[----:B------:R0:W-:Y:S01]  /*75b0*/  STG.E.U8 desc[UR36][R2.64], R4 ;  /* 0x0000000402007986 */ /* 0x0001e2000c101124 */
[----:B------:R-:W-:Y:S05]  /*75c0*/  BRA `(.L_x_1803) ;  /* 0x0000000400087947 */ /* 0x000fea0003800000 */
.L_x_1800:
        /* <DEDUP_REMOVED lines=16> */
.L_x_1860:
[----:B------:R-:W-:Y:S05]  /*76d0*/  BRA `(.L_x_1803) ;  /* 0x0000000000c47947 */ /* 0x000fea0003800000 */
.L_x_1856:
        /* <DEDUP_REMOVED lines=19> */
.L_x_1862:
[----:B------:R-:W-:Y:S01]  /*7810*/  IMAD.SHL.U32 R5, R0, 0x100000, RZ ;  /* 0x0010000000057824 */ /* 0x000fe200078e00ff */
[----:B------:R-:W-:-:S04]  /*7820*/  LEA R4, R4, 0x3b800000, 0x17 ;  /* 0x3b80000004047811 */ /* 0x000fc800078eb8ff */
[----:B------:R-:W-:-:S07]  /*7830*/  LOP3.LUT R4, R4, R5, R6, 0xfe, !PT ;  /* 0x0000000504047212 */ /* 0x000fce00078efe06 */
.L_x_1861:
[----:B------:R-:W0:Y:S02]  /*7840*/  F2I.U64.TRUNC R4, R4 ;  /* 0x0000000400047311 */ /* 0x000e24000020d800 */
[----:B0-----:R0:W-:Y:S01]  /*7850*/  STG.E.64 desc[UR36][R2.64], R4 ;  /* 0x0000000402007986 */ /* 0x0011e2000c101b24 */
[----:B------:R-:W-:Y:S05]  /*7860*/  BRA `(.L_x_1803) ;  /* 0x0000000000607947 */ /* 0x000fea0003800000 */
.L_x_1855:
        /* <DEDUP_REMOVED lines=19> */
.L_x_1864:
[----:B------:R-:W-:Y:S01]  /*79a0*/  IMAD.SHL.U32 R5, R0, 0x100000, RZ ;  /* 0x0010000000057824 */ /* 0x000fe200078e00ff */
[----:B------:R-:W-:-:S04]  /*79b0*/  LEA R4, R4, 0x3b800000, 0x17 ;  /* 0x3b80000004047811 */ /* 0x000fc800078eb8ff */
[----:B------:R-:W-:-:S07]  /*79c0*/  LOP3.LUT R0, R4, R5, R6, 0xfe, !PT ;  /* 0x0000000504007212 */ /* 0x000fce00078efe06 */
.L_x_1863:
[----:B------:R-:W0:Y:S02]  /*79d0*/  F2I.FTZ.U32.TRUNC.NTZ R5, R0 ;  /* 0x0000000000057305 */ /* 0x000e24000021f000 */
[----:B0-----:R0:W-:Y:S02]  /*79e0*/  STG.E desc[UR36][R2.64], R5 ;  /* 0x0000000502007986 */ /* 0x0011e4000c101924 */
.L_x_1803:
[----:B------:R-:W-:-:S07]  /*79f0*/  VIADD R22, R22, 0x80 ;  /* 0x0000008016167836 */ /* 0x000fce0000000000 */
.L_x_1726:
[----:B------:R-:W-:Y:S05]  /*7a00*/  BSYNC B6 ;  /* 0x0000000000067941 */ /* 0x000fea0003800000 */
.L_x_1725:
        /* <DEDUP_REMOVED lines=38> */
.L_x_1871:
[----:B------:R-:W-:Y:S01]  /*7c70*/  IMAD.SHL.U32 R5, R18, 0x100000, RZ ;  /* 0x0010000012057824 */ /* 0x000fe200078e00ff */
[----:B------:R-:W-:-:S04]  /*7c80*/  LEA R0, R0, 0x3b800000, 0x17 ;  /* 0x3b80000000007811 */ /* 0x000fc800078eb8ff */
[----:B------:R-:W-:-:S07]  /*7c90*/  LOP3.LUT R0, R0, R5, R6, 0xfe, !PT ;  /* 0x0000000500007212 */ /* 0x000fce00078efe06 */
.L_x_1870:
[----:B------:R-:W0:Y:S02]  /*7ca0*/  F2I.FTZ.TRUNC.NTZ R5, R0 ;  /* 0x0000000000057305 */ /* 0x000e24000021f100 */
[----:B0-----:R-:W-:Y:S01]  /*7cb0*/  STG.E.U8 desc[UR36][R2.64], R5 ;  /* 0x0000000502007986 */ /* 0x001fe2000c101124 */
[----:B------:R-:W-:Y:S05]  /*7cc0*/  EXIT ;  /* 0x000000000000794d */ /* 0x000fea0003800000 */
.L_x_1868:
        /* <DEDUP_REMOVED lines=19> */
.L_x_1873:
[----:B------:R-:W-:Y:S01]  /*7e00*/  IMAD.SHL.U32 R5, R18, 0x100000, RZ ;  /* 0x0010000012057824 */ /* 0x000fe200078e00ff */
[----:B------:R-:W-:-:S04]  /*7e10*/  LEA R0, R0, 0x3b800000, 0x17 ;  /* 0x3b80000000007811 */ /* 0x000fc800078eb8ff */
[----:B------:R-:W-:-:S07]  /*7e20*/  LOP3.LUT R4, R0, R5, R6, 0xfe, !PT ;  /* 0x0000000500047212 */ /* 0x000fce00078efe06 */
.L_x_1872:
[----:B------:R-:W0:Y:S02]  /*7e30*/  F2I.S64.TRUNC R4, R4 ;  /* 0x0000000400047311 */ /* 0x000e24000020d900 */
[----:B0-----:R-:W-:-:S05]  /*7e40*/  IMAD.MOV.U32 R7, RZ, RZ, R4 ;  /* 0x000000ffff077224 */ /* 0x001fca00078e0004 */
[----:B------:R-:W-:Y:S01]  /*7e50*/  STG.E.U8 desc[UR36][R2.64], R7 ;  /* 0x0000000702007986 */ /* 0x000fe2000c101124 */
[----:B------:R-:W-:Y:S05]  /*7e60*/  EXIT ;  /* 0x000000000000794d */ /* 0x000fea0003800000 */
.L_x_1867:
        /* <DEDUP_REMOVED lines=25> */
.L_x_1877:
[----:B------:R-:W-:Y:S01]  /*8000*/  IMAD.SHL.U32 R5, R18, 0x100000, RZ ;  /* 0x0010000012057824 */ /* 0x000fe200078e00ff */
[----:B------:R-:W-:-:S04]  /*8010*/  LEA R0, R0, 0x3b800000, 0x17 ;  /* 0x3b80000000007811 */ /* 0x000fc800078eb8ff */
[----:B------:R-:W-:-:S07]  /*8020*/  LOP3.LUT R4, R0, R5, R6, 0xfe, !PT ;  /* 0x0000000500047212 */ /* 0x000fce00078efe06 */
.L_x_1876:
[----:B------:R-:W0:Y:S02]  /*8030*/  F2I.S64.TRUNC R4, R4 ;  /* 0x0000000400047311 */ /* 0x000e24000020d900 */
[----:B0-----:R-:W-:Y:S01]  /*8040*/  STG.E.64 desc[UR36][R2.64], R4 ;  /* 0x0000000402007986 */ /* 0x001fe2000c101b24 */
[----:B------:R-:W-:Y:S05]  /*8050*/  EXIT ;  /* 0x000000000000794d */ /* 0x000fea0003800000 */
.L_x_1875:
        /* <DEDUP_REMOVED lines=19> */
.L_x_1879:
[----:B------:R-:W-:Y:S01]  /*8190*/  IMAD.SHL.U32 R5, R18, 0x100000, RZ ;  /* 0x0010000012057824 */ /* 0x000fe200078e00ff */
[----:B------:R-:W-:-:S04]  /*81a0*/  LEA R0, R0, 0x3b800000, 0x17 ;  /* 0x3b80000000007811 */ /* 0x000fc800078eb8ff */
[----:B------:R-:W-:-:S07]  /*81b0*/  LOP3.LUT R0, R0, R5, R6, 0xfe, !PT ;  /* 0x0000000500007212 */ /* 0x000fce00078efe06 */
.L_x_1878:
[----:B------:R-:W0:Y:S02]  /*81c0*/  F2I.FTZ.TRUNC.NTZ R5, R0 ;  /* 0x0000000000057305 */ /* 0x000e24000021f100 */
[----:B0-----:R-:W-:Y:S01]  /*81d0*/  STG.E desc[UR36][R2.64], R5 ;  /* 0x0000000502007986 */ /* 0x001fe2000c101924 */
[----:B------:R-:W-:Y:S05]  /*81e0*/  EXIT ;  /* 0x000000000000794d */ /* 0x000fea0003800000 */
.L_x_1874:
        /* <DEDUP_REMOVED lines=19> */
.L_x_1881:
[----:B------:R-:W-:Y:S01]  /*8320*/  IMAD.SHL.U32 R5, R18, 0x100000, RZ ;  /* 0x0010000012057824 */ /* 0x000fe200078e00ff */
[----:B------:R-:W-:-:S04]  /*8330*/  LEA R0, R0, 0x3b800000, 0x17 ;  /* 0x3b80000000007811 */ /* 0x000fc800078eb8ff */
[----:B------:R-:W-:-:S07]  /*8340*/  LOP3.LUT R0, R0, R5, R6, 0xfe, !PT ;  /* 0x0000000500007212 */ /* 0x000fce00078efe06 */
.L_x_1880:
[----:B------:R-:W0:Y:S02]  /*8350*/  F2I.FTZ.TRUNC.NTZ R5, R0 ;  /* 0x0000000000057305 */ /* 0x000e24000021f100 */
[----:B0-----:R-:W-:Y:S01]  /*8360*/  STG.E.U16 desc[UR36][R2.64], R5 ;  /* 0x0000000502007986 */ /* 0x001fe2000c101524 */
[----:B------:R-:W-:Y:S05]  /*8370*/  EXIT ;  /* 0x000000000000794d */ /* 0x000fea0003800000 */
.L_x_1866:
        /* <DEDUP_REMOVED lines=25> */
.L_x_1885:
[----:B------:R-:W-:Y:S01]  /*8510*/  IMAD.SHL.U32 R5, R18, 0x100000, RZ ;  /* 0x0010000012057824 */ /* 0x000fe200078e00ff */
[----:B------:R-:W-:-:S04]  /*8520*/  LEA R0, R0, 0x3b800000, 0x17 ;  /* 0x3b80000000007811 */ /* 0x000fc800078eb8ff */
[----:B------:R-:W-:-:S07]  /*8530*/  LOP3.LUT R5, R0, R5, R6, 0xfe, !PT ;  /* 0x0000000500057212 */ /* 0x000fce00078efe06 */
.L_x_1884:
[----:B------:R-:W-:Y:S01]  /*8540*/  STG.E desc[UR36][R2.64], R5 ;  /* 0x0000000502007986 */ /* 0x000fe2000c101924 */
[----:B------:R-:W-:Y:S05]  /*8550*/  EXIT ;  /* 0x000000000000794d */ /* 0x000fea0003800000 */
.L_x_1883:
        /* <DEDUP_REMOVED lines=19> */
.L_x_1887:
[----:B------:R-:W-:Y:S01]  /*8690*/  IMAD.SHL.U32 R5, R18, 0x100000, RZ ;  /* 0x0010000012057824 */ /* 0x000fe200078e00ff */
[----:B------:R-:W-:-:S04]  /*86a0*/  LEA R0, R0, 0x3b800000, 0x17 ;  /* 0x3b80000000007811 */ /* 0x000fc800078eb8ff */
[----:B------:R-:W-:-:S07]  /*86b0*/  LOP3.LUT R0, R0, R5, R6, 0xfe, !PT ;  /* 0x0000000500007212 */ /* 0x000fce00078efe06 */
.L_x_1886:
[----:B------:R-:W-:-:S05]  /*86c0*/  F2FP.F16.F32.PACK_AB R0, RZ, R0 ;  /* 0x00000000ff00723e */ /* 0x000fca00000000ff */
[----:B------:R-:W-:Y:S01]  /*86d0*/  STG.E.U16 desc[UR36][R2.64], R0 ;  /* 0x0000000002007986 */ /* 0x000fe2000c101524 */
[----:B------:R-:W-:Y:S05]  /*86e0*/  EXIT ;  /* 0x000000000000794d */ /* 0x000fea0003800000 */
.L_x_1882:
        /* <DEDUP_REMOVED lines=25> */
.L_x_1891:
[----:B------:R-:W-:Y:S01]  /*8880*/  IMAD.SHL.U32 R5, R18, 0x100000, RZ ;  /* 0x0010000012057824 */ /* 0x000fe200078e00ff */
[----:B------:R-:W-:-:S04]  /*8890*/  LEA R0, R0, 0x3b800000, 0x17 ;  /* 0x3b80000000007811 */ /* 0x000fc800078eb8ff */
[----:B------:R-:W-:-:S07]  /*88a0*/  LOP3.LUT R4, R0, R5, R6, 0xfe, !PT ;  /* 0x0000000500047212 */ /* 0x000fce00078efe06 */
.L_x_1890:
[----:B------:R-:W-:-:S05]  /*88b0*/  IMAD.MOV.U32 R5, RZ, RZ, RZ ;  /* 0x000000ffff057224 */ /* 0x000fca00078e00ff */
[----:B------:R-:W-:Y:S01]  /*88c0*/  STG.E.64 desc[UR36][R2.64], R4 ;  /* 0x0000000402007986 */ /* 0x000fe2000c101b24 */
[----:B------:R-:W-:Y:S05]  /*88d0*/  EXIT ;  /* 0x000000000000794d */ /* 0x000fea0003800000 */
.L_x_1889:
        /* <DEDUP_REMOVED lines=19> */
.L_x_1893:
[----:B------:R-:W-:Y:S01]  /*8a10*/  IMAD.SHL.U32 R5, R18, 0x100000, RZ ;  /* 0x0010000012057824 */ /* 0x000fe200078e00ff */
[----:B------:R-:W-:-:S04]  /*8a20*/  LEA R0, R0, 0x3b800000, 0x17 ;  /* 0x3b80000000007811 */ /* 0x000fc800078eb8ff */
[----:B------:R-:W-:-:S07]  /*8a30*/  LOP3.LUT R0, R0, R5, R6, 0xfe, !PT ;  /* 0x0000000500007212 */ /* 0x000fce00078efe06 */
.L_x_1892:
[----:B------:R-:W-:-:S04]  /*8a40*/  F2FP.F16.F32.PACK_AB R0, RZ, R0 ;  /* 0x00000000ff00723e */ /* 0x000fc800000000ff */
[----:B------:R-:W-:-:S05]  /*8a50*/  PRMT R0, R0, 0x5410, RZ ;  /* 0x0000541000007816 */ /* 0x000fca00000000ff */
[----:B------:R-:W-:Y:S01]  /*8a60*/  STG.E desc[UR36][R2.64], R0 ;  /* 0x0000000002007986 */ /* 0x000fe2000c101924 */
[----:B------:R-:W-:Y:S05]  /*8a70*/  EXIT ;  /* 0x000000000000794d */ /* 0x000fea0003800000 */
.L_x_1888:
        /* <DEDUP_REMOVED lines=20> */
.L_x_1895:
[----:B------:R-:W-:Y:S01]  /*8bc0*/  IMAD.SHL.U32 R5, R18, 0x100000, RZ ;  /* 0x0010000012057824 */ /* 0x000fe200078e00ff */
[----:B------:R-:W-:-:S04]  /*8bd0*/  LEA R0, R0, 0x3b800000, 0x17 ;  /* 0x3b80000000007811 */ /* 0x000fc800078eb8ff */
[----:B------:R-:W-:-:S05]  /*8be0*/  LOP3.LUT R0, R0, R5, R6, 0xfe, !PT ;  /* 0x0000000500007212 */ /* 0x000fca00078efe06 */
[----:B------:R-:W-:-:S04]  /*8bf0*/  FMUL.FTZ R0, R0, 1 ;  /* 0x3f80000000007820 */ /* 0x000fc80000410000 */
[----:B------:R0:W1:Y:S03]  /*8c00*/  F2F.F64.F32 R4, R0 ;  /* 0x0000000000047310 */ /* 0x0000660000201800 */
.L_x_1894:
[----:B-1----:R-:W-:Y:S01]  /*8c10*/  STG.E.64 desc[UR36][R2.64], R4 ;  /* 0x0000000402007986 */ /* 0x002fe2000c101b24 */
[----:B------:R-:W-:Y:S05]  /*8c20*/  EXIT ;  /* 0x000000000000794d */ /* 0x000fea0003800000 */
.L_x_1865:
        /* <DEDUP_REMOVED lines=27> */
.L_x_1900:
[----:B------:R-:W-:Y:S01]  /*8de0*/  IMAD.SHL.U32 R5, R18, 0x100000, RZ ;  /* 0x0010000012057824 */ /* 0x000fe200078e00ff */
[----:B------:R-:W-:-:S04]  /*8df0*/  LEA R0, R0, 0x3b800000, 0x17 ;  /* 0x3b80000000007811 */ /* 0x000fc800078eb8ff */
[----:B------:R-:W-:-:S04]  /*8e00*/  LOP3.LUT R0, R0, R5, R6, 0xfe, !PT ;  /* 0x0000000500007212 */ /* 0x000fc800078efe06 */
[----:B------:R-:W-:-:S04]  /*8e10*/  FSETP.NEU.FTZ.AND P0, PT, R0, RZ, PT ;  /* 0x000000ff0000720b */ /* 0x000fc80003f1d000 */
[----:B------:R-:W-:-:S09]  /*8e20*/  SEL R0, RZ, 0x1, !P0 ;  /* 0x00000001ff007807 */ /* 0x000fd20004000000 */
.L_x_1899:
[----:B------:R-:W-:Y:S01]  /*8e30*/  STG.E.U8 desc[UR36][R2.64], R0 ;  /* 0x0000000002007986 */ /* 0x000fe2000c101124 */
[----:B------:R-:W-:Y:S05]  /*8e40*/  EXIT ;  /* 0x000000000000794d */ /* 0x000fea0003800000 */
.L_x_1898:
        /* <DEDUP_REMOVED lines=20> */
.L_x_1902:
[----:B------:R-:W-:Y:S01]  /*8f90*/  IMAD.SHL.U32 R5, R18, 0x100000, RZ ;  /* 0x0010000012057824 */ /* 0x000fe200078e00ff */
[----:B------:R-:W-:-:S04]  /*8fa0*/  LEA R0, R0, 0x3b800000, 0x17 ;  /* 0x3b80000000007811 */ /* 0x000fc800078eb8ff */
[----:B------:R-:W-:-:S05]  /*8fb0*/  LOP3.LUT R0, R0, R5, R6, 0xfe, !PT ;  /* 0x0000000500007212 */ /* 0x000fca00078efe06 */
[----:B------:R-:W-:-:S04]  /*8fc0*/  FMUL.FTZ R0, R0, 1 ;  /* 0x3f80000000007820 */ /* 0x000fc80000410000 */
[----:B------:R0:W1:Y:S03]  /*8fd0*/  F2F.F64.F32 R4, R0 ;  /* 0x0000000000047310 */ /* 0x0000660000201800 */
.L_x_1901:
[----:B------:R-:W-:-:S05]  /*8fe0*/  CS2R R6, SRZ ;  /* 0x0000000000067805 */ /* 0x000fca000001ff00 */
[----:B-1----:R-:W-:Y:S01]  /*8ff0*/  STG.E.128 desc[UR36][R2.64], R4 ;  /* 0x0000000402007986 */ /* 0x002fe2000c101d24 */
[----:B------:R-:W-:Y:S05]  /*9000*/  EXIT ;  /* 0x000000000000794d */ /* 0x000fea0003800000 */
.L_x_1897:
        /* <DEDUP_REMOVED lines=25> */
.L_x_1906:
[----:B------:R-:W-:Y:S01]  /*91a0*/  IMAD.SHL.U32 R5, R18, 0x100000, RZ ;  /* 0x0010000012057824 */ /* 0x000fe200078e00ff */
[----:B------:R-:W-:-:S04]  /*91b0*/  LEA R0, R0, 0x3b800000, 0x17 ;  /* 0x3b80000000007811 */ /* 0x000fc800078eb8ff */
[----:B------:R-:W-:-:S07]  /*91c0*/  LOP3.LUT R0, R0, R5, R6, 0xfe, !PT ;  /* 0x0000000500007212 */ /* 0x000fce00078efe06 */
.L_x_1905:
        /* <DEDUP_REMOVED lines=13> */
.L_x_1907:
[----:B------:R-:W-:-:S05]  /*92a0*/  LOP3.LUT R7, R4, R7, RZ, 0xfc, !PT ;  /* 0x0000000704077212 */ /* 0x000fca00078efcff */
[----:B------:R-:W-:Y:S01]  /*92b0*/  STG.E.U8 desc[UR36][R2.64], R7 ;  /* 0x0000000702007986 */ /* 0x000fe2000c101124 */
[----:B------:R-:W-:Y:S05]  /*92c0*/  EXIT ;  /* 0x000000000000794d */ /* 0x000fea0003800000 */
.L_x_1904:
        /* <DEDUP_REMOVED lines=19> */
.L_x_1909:
[----:B------:R-:W-:Y:S01]  /*9400*/  IMAD.SHL.U32 R5, R18, 0x100000, RZ ;  /* 0x0010000012057824 */ /* 0x000fe200078e00ff */
[----:B------:R-:W-:-:S04]  /*9410*/  LEA R0, R0, 0x3b800000, 0x17 ;  /* 0x3b80000000007811 */ /* 0x000fc800078eb8ff */
[----:B------:R-:W-:-:S07]  /*9420*/  LOP3.LUT R0, R0, R5, R6, 0xfe, !PT ;  /* 0x0000000500007212 */ /* 0x000fce00078efe06 */
.L_x_1908:
        /* <DEDUP_REMOVED lines=11> */
.L_x_1910:
[----:B------:R-:W-:Y:S01]  /*94e0*/  IMAD.MOV.U32 R4, RZ, RZ, 0x7f ;  /* 0x0000007fff047424 */ /* 0x000fe200078e00ff */
[----:B------:R-:W-:-:S04]  /*94f0*/  ISETP.GT.U32.AND P0, PT, R6, 0x7f800000, PT ;  /* 0x7f8000000600780c */ /* 0x000fc80003f04070 */
[----:B------:R-:W-:-:S09]  /*9500*/  SEL R4, R4, 0x7c, P0 ;  /* 0x0000007c04047807 */ /* 0x000fd20000000000 */
.L_x_1911:
[----:B------:R-:W-:-:S04]  /*9510*/  LOP3.LUT R0, R0, 0x80000000, RZ, 0xc0, !PT ;  /* 0x8000000000007812 */ /* 0x000fc800078ec0ff */
[----:B------:R-:W-:-:S04]  /*9520*/  SHF.R.U32.HI R5, RZ, 0x18, R0 ;  /* 0x00000018ff057819 */ /* 0x000fc80000011600 */
[----:B------:R-:W-:-:S05]  /*9530*/  LOP3.LUT R5, R4, R5, RZ, 0xfc, !PT ;  /* 0x0000000504057212 */ /* 0x000fca00078efcff */
[----:B------:R-:W-:Y:S01]  /*9540*/  STG.E.U8 desc[UR36][R2.64], R5 ;  /* 0x0000000502007986 */ /* 0x000fe2000c101124 */
[----:B------:R-:W-:Y:S05]  /*9550*/  EXIT ;  /* 0x000000000000794d */ /* 0x000fea0003800000 */
.L_x_1903:
        /* <DEDUP_REMOVED lines=19> */
.L_x_1913:
[----:B------:R-:W-:Y:S01]  /*9690*/  IMAD.SHL.U32 R5, R18, 0x100000, RZ ;  /* 0x0010000012057824 */ /* 0x000fe200078e00ff */
[----:B------:R-:W-:-:S04]  /*96a0*/  LEA R0, R0, 0x3b800000, 0x17 ;  /* 0x3b80000000007811 */ /* 0x000fc800078eb8ff */
[----:B------:R-:W-:-:S07]  /*96b0*/  LOP3.LUT R0, R0, R5, R6, 0xfe, !PT ;  /* 0x0000000500007212 */ /* 0x000fce00078efe06 */
.L_x_1912:
[----:B------:R-:W-:-:S05]  /*96c0*/  F2FP.BF16.F32.PACK_AB R0, RZ, R0 ;  /* 0x00000000ff00723e */ /* 0x000fca00000010ff */
[----:B------:R-:W-:Y:S01]  /*96d0*/  STG.E.U16 desc[UR36][R2.64], R0 ;  /* 0x0000000002007986 */ /* 0x000fe2000c101524 */
[----:B------:R-:W-:Y:S05]  /*96e0*/  EXIT ;  /* 0x000000000000794d */ /* 0x000fea0003800000 */
.L_x_1896:
        /* <DEDUP_REMOVED lines=27> */
.L_x_1918:
[----:B------:R-:W-:Y:S01]  /*98a0*/  IMAD.SHL.U32 R5, R18, 0x100000, RZ ;  /* 0x0010000012057824 */ /* 0x000fe200078e00ff */
[----:B------:R-:W-:-:S04]  /*98b0*/  LEA R0, R0, 0x3b800000, 0x17 ;  /* 0x3b80000000007811 */ /* 0x000fc800078eb8ff */
[----:B------:R-:W-:-:S07]  /*98c0*/  LOP3.LUT R0, R0, R5, R6, 0xfe, !PT ;  /* 0x0000000500007212 */ /* 0x000fce00078efe06 */
.L_x_1917:
[----:B------:R-:W0:Y:S02]  /*98d0*/  F2I.FTZ.U32.TRUNC.NTZ R5, R0 ;  /* 0x0000000000057305 */ /* 0x000e24000021f000 */
[----:B0-----:R-:W-:Y:S01]  /*98e0*/  STG.E.U16 desc[UR36][R2.64], R5 ;  /* 0x0000000502007986 */ /* 0x001fe2000c101524 */
[----:B------:R-:W-:Y:S05]  /*98f0*/  EXIT ;  /* 0x000000000000794d */ /* 0x000fea0003800000 */
.L_x_1916:
[----:B------:R-:W-:Y:S01]  /*9900*/  STG.E.U8 desc[UR36][R2.64], R18 ;  /* 0x0000001202007986 */ /* 0x000fe2000c101124 */
[----:B------:R-:W-:Y:S05]  /*9910*/  EXIT ;  /* 0x000000000000794d */ /* 0x000fea0003800000 */
.L_x_1915:
        /* <DEDUP_REMOVED lines=19> */
.L_x_1920:
[----:B------:R-:W-:Y:S01]  /*9a50*/  IMAD.SHL.U32 R5, R18, 0x100000, RZ ;  /* 0x0010000012057824 */ /* 0x000fe200078e00ff */
[----:B------:R-:W-:-:S04]  /*9a60*/  LEA R0, R0, 0x3b800000, 0x17 ;  /* 0x3b80000000007811 */ /* 0x000fc800078eb8ff */
[----:B------:R-:W-:-:S07]  /*9a70*/  LOP3.LUT R0, R0, R5, R6, 0xfe, !PT ;  /* 0x0000000500007212 */ /* 0x000fce00078efe06 */
.L_x_1919:
        /* <DEDUP_REMOVED lines=15> */
.L_x_1922:
[----:B------:R-:W-:-:S04]  /*9b70*/  LOP3.LUT R0, R0, 0x80000000, RZ, 0xc0, !PT ;  /* 0x8000000000007812 */ /* 0x000fc800078ec0ff */
[----:B------:R-:W-:-:S04]  /*9b80*/  SHF.R.U32.HI R0, RZ, 0x18, R0 ;  /* 0x00000018ff007819 */ /* 0x000fc80000011600 */
[----:B------:R-:W-:-:S04]  /*9b90*/  LOP3.LUT R0, R5, R0, RZ, 0xfc, !PT ;  /* 0x0000000005007212 */ /* 0x000fc800078efcff */
[----:B------:R-:W-:-:S07]  /*9ba0*/  PRMT R4, R0, 0x7610, R4 ;  /* 0x0000761000047816 */ /* 0x000fce0000000004 */
.L_x_1921:
[----:B------:R-:W-:Y:S01]  /*9bb0*/  STG.E.U8 desc[UR36][R2.64], R4 ;  /* 0x0000000402007986 */ /* 0x000fe2000c101124 */
[----:B------:R-:W-:Y:S05]  /*9bc0*/  EXIT ;  /* 0x000000000000794d */ /* 0x000fea0003800000 */
.L_x_1914:
        /* <DEDUP_REMOVED lines=25> */
.L_x_1926:
[----:B------:R-:W-:Y:S01]  /*9d60*/  IMAD.SHL.U32 R5, R18, 0x100000, RZ ;  /* 0x0010000012057824 */ /* 0x000fe200078e00ff */
[----:B------:R-:W-:-:S04]  /*9d70*/  LEA R0, R0, 0x3b800000, 0x17 ;  /* 0x3b80000000007811 */ /* 0x000fc800078eb8ff */
[----:B------:R-:W-:-:S07]  /*9d80*/  LOP3.LUT R0, R0, R5, R6, 0xfe, !PT ;  /* 0x0000000500007212 */ /* 0x000fce00078efe06 */
.L_x_1925:
        /* <DEDUP_REMOVED lines=11> */
.L_x_1927:
[----:B------:R-:W-:Y:S01]  /*9e40*/  STG.E.U8 desc[UR36][R2.64], R4 ;  /* 0x0000000402007986 */ /* 0x000fe2000c101124 */
[----:B------:R-:W-:Y:S05]  /*9e50*/  EXIT ;  /* 0x000000000000794d */ /* 0x000fea0003800000 */
.L_x_1869:
        /* <DEDUP_REMOVED lines=16> */
.L_x_1928:
[----:B------:R-:W-:Y:S05]  /*9f60*/  EXIT ;  /* 0x000000000000794d */ /* 0x000fea0003800000 */
.L_x_1924:
        /* <DEDUP_REMOVED lines=19> */
.L_x_1930:
[----:B------:R-:W-:Y:S01]  /*a0a0*/  IMAD.SHL.U32 R5, R18, 0x100000, RZ ;  /* 0x0010000012057824 */ /* 0x000fe200078e00ff */
[----:B------:R-:W-:-:S04]  /*a0b0*/  LEA R0, R0, 0x3b800000, 0x17 ;  /* 0x3b80000000007811 */ /* 0x000fc800078eb8ff */
[----:B------:R-:W-:-:S07]  /*a0c0*/  LOP3.LUT R4, R0, R5, R6, 0xfe, !PT ;  /* 0x0000000500047212 */ /* 0x000fce00078efe06 */
.L_x_1929:
[----:B------:R-:W0:Y:S02]  /*a0d0*/  F2I.U64.TRUNC R4, R4 ;  /* 0x0000000400047311 */ /* 0x000e24000020d800 */
[----:B0-----:R-:W-:Y:S01]  /*a0e0*/  STG.E.64 desc[UR36][R2.64], R4 ;  /* 0x0000000402007986 */ /* 0x001fe2000c101b24 */
[----:B------:R-:W-:Y:S05]  /*a0f0*/  EXIT ;  /* 0x000000000000794d */ /* 0x000fea0003800000 */
.L_x_1923:
        /* <DEDUP_REMOVED lines=19> */
.L_x_1932:
[----:B------:R-:W-:Y:S01]  /*a230*/  IMAD.SHL.U32 R5, R18, 0x100000, RZ ;  /* 0x0010000012057824 */ /* 0x000fe200078e00ff */
[----:B------:R-:W-:-:S04]  /*a240*/  LEA R0, R0, 0x3b800000, 0x17 ;  /* 0x3b80000000007811 */ /* 0x000fc800078eb8ff */
[----:B------:R-:W-:-:S07]  /*a250*/  LOP3.LUT R0, R0, R5, R6, 0xfe, !PT ;  /* 0x0000000500007212 */ /* 0x000fce00078efe06 */
.L_x_1931:
[----:B------:R-:W0:Y:S02]  /*a260*/  F2I.FTZ.U32.TRUNC.NTZ R5, R0 ;  /* 0x0000000000057305 */ /* 0x000e24000021f000 */
[----:B0-----:R-:W-:Y:S01]  /*a270*/  STG.E desc[UR36][R2.64], R5 ;  /* 0x0000000502007986 */ /* 0x001fe2000c101924 */
[----:B------:R-:W-:Y:S05]  /*a280*/  EXIT ;  /* 0x000000000000794d */ /* 0x000fea0003800000 */
.L_x_1933:
        /* <DEDUP_REMOVED lines=15> */
.L_x_7291:


//--------------------- .text._ZN2at6native18elementwise_kernelILi128ELi4EZNS0_22gpu_kernel_impl_nocastINS0_11FillFunctorIN3c1015Float8_e4m3fnuzEEEEEvRNS_18TensorIteratorBaseERKT_EUliE_EEviT1_ --------------------------
	.section	.text._ZN2at6native18elementwise_kernelILi128ELi4EZNS0_22gpu_kernel_impl_nocastINS0_11FillFunctorIN3c1015Float8_e4m3fnuzEEEEEvRNS_18TensorIteratorBaseERKT_EUliE_EEviT1_,"ax",@progbits
	.align	128
        .global         _ZN2at6native18elementwise_kernelILi128ELi4EZNS0_22gpu_kernel_impl_nocastINS0_11FillFunctorIN3c1015Float8_e4m3fnuzEEEEEvRNS_18TensorIteratorBaseERKT_EUliE_EEviT1_
        .type           _ZN2at6native18elementwise_kernelILi128ELi4EZNS0_22gpu_kernel_impl_nocastINS0_11FillFunctorIN3c1015Float8_e4m3fnuzEEEEEvRNS_18TensorIteratorBaseERKT_EUliE_EEviT1_,@function
        .size           _ZN2at6native18elementwise_kernelILi128ELi4EZNS0_22gpu_kernel_impl_nocastINS0_11FillFunctorIN3c1015Float8_e4m3fnuzEEEEEvRNS_18TensorIteratorBaseERKT_EUliE_EEviT1_,(.L_x_7292 - _ZN2at6native18elementwise_kernelILi128ELi4EZNS0_22gpu_kernel_impl_nocastINS0_11FillFunctorIN3c1015Float8_e4m3fnuzEEEEEvRNS_18TensorIteratorBaseERKT_EUliE_EEviT1_)
        .other          _ZN2at6native18elementwise_kernelILi128ELi4EZNS0_22gpu_kernel_impl_nocastINS0_11FillFunctorIN3c1015Float8_e4m3fnuzEEEEEvRNS_18TensorIteratorBaseERKT_EUliE_EEviT1_,@"STO_CUDA_ENTRY STV_DEFAULT"
_ZN2at6native18elementwise_kernelILi128ELi4EZNS0_22gpu_kernel_impl_nocastINS0_11FillFunctorIN3c1015Float8_e4m3fnuzEEEEEvRNS_18TensorIteratorBaseERKT_EUliE_EEviT1_:
.text._ZN2at6native18elementwise_kernelILi128ELi4EZNS0_22gpu_kernel_impl_nocastINS0_11FillFunctorIN3c1015Float8_e4m3fnuzEEEEEvRNS_18TensorIteratorBaseERKT_EUliE_EEviT1_:
        /* <DEDUP_REMOVED lines=288> */
.L_x_1938:
        /* <DEDUP_REMOVED lines=282> */
.L_x_1940:
[----:B------:R-:W-:Y:S01]  /*23a0*/  ULDC.64 UR8, c[0x0][0x3b0] ;  /* 0x0000ec0000087ab9 */ /* 0x000fe20000000a00 */
[----:B------:R-:W-:Y:S02]  /*23b0*/  IADD3 R2, R2, 0x80, RZ ;  /* 0x0000008002027810 */ /* 0x000fe40007ffe0ff */
[----:B------:R-:W-:-:S04]  /*23c0*/  IADD3 R4, P0, R3, UR8, RZ ;  /* 0x0000000803047c10 */ /* 0x000fc8000ff1e0ff */
[----:B------:R-:W-:-:S05]  /*23d0*/  IADD3.X R5, RZ, UR9, RZ, P0, !PT ;  /* 0x00000009ff057c10 */ /* 0x000fca00087fe4ff */
[----:B------:R0:W-:Y:S04]  /*23e0*/  STG.E.U8 desc[UR4][R4.64], R0 ;  /* 0x0000000004007986 */ /* 0x0001e8000c101104 */
.L_x_1937:
[----:B------:R-:W-:-:S13]  /*23f0*/  ISETP.GE.AND P0, PT, R2, UR6, PT ;  /* 0x0000000602007c0c */ /* 0x000fda000bf06270 */
[----:B------:R-:W-:Y:S05]  /*2400*/  @P0 BREAK B1 ;  /* 0x0000000000010942 */ /* 0x000fea0003800000 */
[----:B------:R-:W-:Y:S05]  /*2410*/  @P0 BRA `(.L_x_1939) ;  /* 0x0000001000600947 */ /* 0x000fea0003800000 */
[----:B------:R-:W-:Y:S05]  /*2420*/  BSYNC B1 ;  /* 0x0000000000017941 */ /* 0x000fea0003800000 */
.L_x_1936:
        /* <DEDUP_REMOVED lines=274> */
.L_x_1941:
[----:B------:R-:W-:Y:S01]  /*3550*/  ULDC.64 UR8, c[0x0][0x3b0] ;  /* 0x0000ec0000087ab9 */ /* 0x000fe20000000a00 */
[----:B------:R-:W-:Y:S01]  /*3560*/  VIADD R2, R2, 0x80 ;  /* 0x0000008002027836 */ /* 0x000fe20000000000 */
[----:B------:R-:W-:-:S04]  /*3570*/  IADD3 R4, P0, R3, UR8, RZ ;  /* 0x0000000803047c10 */ /* 0x000fc8000ff1e0ff */
[----:B------:R-:W-:-:S05]  /*3580*/  IADD3.X R5, RZ, UR9, RZ, P0, !PT ;  /* 0x00000009ff057c10 */ /* 0x000fca00087fe4ff */
[----:B------:R1:W-:Y:S04]  /*3590*/  STG.E.U8 desc[UR4][R4.64], R0 ;  /* 0x0000000004007986 */ /* 0x0003e8000c101104 */
.L_x_1939:
[----:B------:R-:W-:Y:S05]  /*35a0*/  BSYNC B0 ;  /* 0x0000000000007941 */ /* 0x000fea0003800000 */
.L_x_1935:
        /* <DEDUP_REMOVED lines=277> */
.L_x_1942:
[----:B------:R-:W-:Y:S02]  /*4700*/  ULDC.64 UR6, c[0x0][0x3b0] ;  /* 0x0000ec0000067ab9 */ /* 0x000fe40000000a00 */
[----:B------:R-:W-:-:S05]  /*4710*/  IADD3 R2, P0, R2, UR6, RZ ;  /* 0x0000000602027c10 */ /* 0x000fca000ff1e0ff */
[----:B------:R-:W-:-:S05]  /*4720*/  IMAD.X R3, RZ, RZ, UR7, P0 ;  /* 0x00000007ff037e24 */ /* 0x000fca00080e06ff */
[----:B------:R-:W-:Y:S01]  /*4730*/  STG.E.U8 desc[UR4][R2.64], R0 ;  /* 0x0000000002007986 */ /* 0x000fe2000c101104 */
[----:B------:R-:W-:Y:S05]  /*4740*/  EXIT ;  /* 0x000000000000794d */ /* 0x000fea0003800000 */
.L_x_1934:
        /* <DEDUP_REMOVED lines=16> */
.L_x_1943:
        /* <DEDUP_REMOVED lines=11> */
.L_x_7292:


//--------------------- .text._ZN2at6native27unrolled_elementwise_kernelINS0_11FillFunctorIN3c1015Float8_e4m3fnuzEEESt5arrayIPcLm1EELi4E23TrivialOffsetCalculatorILi0EjES9_ILi1EjENS0_6memory15LoadWithoutCastENSC_16StoreWithoutCastEEEviT_T0_T2_T3_T4_T5_ --------------------------
	.section	.text._ZN2at6native27unrolled_elementwise_kernelINS0_11FillFunctorIN3c1015Float8_e4m3fnuzEEESt5arrayIPcLm1EELi4E23TrivialOffsetCalculatorILi0EjES9_ILi1EjENS0_6memory15LoadWithoutCastENSC_16StoreWithoutCastEEEviT_T0_T2_T3_T4_T5_,"ax",@progbits
	.align	128
        .global         _ZN2at6native27unrolled_elementwise_kernelINS0_11FillFunctorIN3c1015Float8_e4m3fnuzEEESt5arrayIPcLm1EELi4E23TrivialOffsetCalculatorILi0EjES9_ILi1EjENS0_6memory15LoadWithoutCastENSC_16StoreWithoutCastEEEviT_T0_T2_T3_T4_T5_
        .type           _ZN2at6native27unrolled_elementwise_kernelINS0_11FillFunctorIN3c1015Float8_e4m3fnuzEEESt5arrayIPcLm1EELi4E23TrivialOffsetCalculatorILi0EjES9_ILi1EjENS0_6memory15LoadWithoutCastENSC_16StoreWithoutCastEEEviT_T0_T2_T3_T4_T5_,@function
        .size           _ZN2at6native27unrolled_elementwise_kernelINS0_11FillFunctorIN3c1015Float8_e4m3fnuzEEESt5arrayIPcLm1EELi4E23TrivialOffsetCalculatorILi0EjES9_ILi1EjENS0_6memory15LoadWithoutCastENSC_16StoreWithoutCastEEEviT_T0_T2_T3_T4_T5_,(.L_x_7293 - _ZN2at6native27unrolled_elementwise_kernelINS0_11FillFunctorIN3c1015Float8_e4m3fnuzEEESt5arrayIPcLm1EELi4E23TrivialOffsetCalculatorILi0EjES9_ILi1EjENS0_6memory15LoadWithoutCastENSC_16StoreWithoutCastEEEviT_T0_T2_T3_T4_T5_)
        .other          _ZN2at6native27unrolled_elementwise_kernelINS0_11FillFunctorIN3c1015Float8_e4m3fnuzEEESt5arrayIPcLm1EELi4E23TrivialOffsetCalculatorILi0EjES9_ILi1EjENS0_6memory15LoadWithoutCastENSC_16StoreWithoutCastEEEviT_T0_T2_T3_T4_T5_,@"STO_CUDA_ENTRY STV_DEFAULT"
_ZN2at6native27unrolled_elementwise_kernelINS0_11FillFunctorIN3c1015Float8_e4m3fnuzEEESt5arrayIPcLm1EELi4E23TrivialOffsetCalculatorILi0EjES9_ILi1EjENS0_6memory15LoadWithoutCastENSC_16StoreWithoutCastEEEviT_T0_T2_T3_T4_T5_:
.text._ZN2at6native27unrolled_elementwise_kernelINS0_11FillFunctorIN3c1015Float8_e4m3fnuzEEESt5arrayIPcLm1EELi4E23TrivialOffsetCalculatorILi0EjES9_ILi1EjENS0_6memory15LoadWithoutCastENSC_16StoreWithoutCastEEEviT_T0_T2_T3_T4_T5_:
        /* <DEDUP_REMOVED lines=29> */
.L_x_1945:
[----:B------:R-:W-:Y:S05]  /*01d0*/  BSYNC B0 ;  /* 0x0000000000007941 */ /* 0x000fea0003800000 */
.L_x_1944:
        /* <DEDUP_REMOVED lines=8> */
.L_x_1946:
        /* <DEDUP_REMOVED lines=10> */
.L_x_7293:


//--------------------- .text._ZN2at6native29vectorized_elementwise_kernelILi2ENS0_11FillFunctorIN3c1015Float8_e4m3fnuzEEESt5arrayIPcLm1EEEEviT0_T1_ --------------------------
	.section	.text._ZN2at6native29vectorized_elementwise_kernelILi2ENS0_11FillFunctorIN3c1015Float8_e4m3fnuzEEESt5arrayIPcLm1EEEEviT0_T1_,"ax",@progbits
	.align	128
        .global         _ZN2at6native29vectorized_elementwise_kernelILi2ENS0_11FillFunctorIN3c1015Float8_e4m3fnuzEEESt5arrayIPcLm1EEEEviT0_T1_
        .type           _ZN2at6native29vectorized_elementwise_kernelILi2ENS0_11FillFunctorIN3c1015Float8_e4m3fnuzEEESt5arrayIPcLm1EEEEviT0_T1_,@function
        .size           _ZN2at6native29vectorized_elementwise_kernelILi2ENS0_11FillFunctorIN3c1015Float8_e4m3fnuzEEESt5arrayIPcLm1EEEEviT0_T1_,(.L_x_7294 - _ZN2at6native29vectorized_elementwise_kernelILi2ENS0_11FillFunctorIN3c1015Float8_e4m3fnuzEEESt5arrayIPcLm1EEEEviT0_T1_)
        .other          _ZN2at6native29vectorized_elementwise_kernelILi2ENS0_11FillFunctorIN3c1015Float8_e4m3fnuzEEESt5arrayIPcLm1EEEEviT0_T1_,@"STO_CUDA_ENTRY STV_DEFAULT"
_ZN2at6native29vectorized_elementwise_kernelILi2ENS0_11FillFunctorIN3c1015Float8_e4m3fnuzEEESt5arrayIPcLm1EEEEviT0_T1_:
.text._ZN2at6native29vectorized_elementwise_kernelILi2ENS0_11FillFunctorIN3c1015Float8_e4m3fnuzEEESt5arrayIPcLm1EEEEviT0_T1_:
        /* <DEDUP_REMOVED lines=26> */
.L_x_1947:
        /* <DEDUP_REMOVED lines=26> */
.L_x_1950:
        /* <DEDUP_REMOVED lines=8> */
.L_x_1951:
        /* <DEDUP_REMOVED lines=8> */
.L_x_1952:
        /* <DEDUP_REMOVED lines=8> */
.L_x_1953:
        /* <DEDUP_REMOVED lines=8> */
.L_x_1954:
        /* <DEDUP_REMOVED lines=8> */
.L_x_1955:
        /* <DEDUP_REMOVED lines=8> */
.L_x_1956:
        /* <DEDUP_REMOVED lines=8> */
.L_x_1957:
        /* <DEDUP_REMOVED lines=8> */
.L_x_1958:
        /* <DEDUP_REMOVED lines=8> */
.L_x_1959:
        /* <DEDUP_REMOVED lines=8> */
.L_x_1960:
        /* <DEDUP_REMOVED lines=9> */
.L_x_1961:
[----:B------:R-:W-:Y:S05]  /*08d0*/  BSYNC B1 ;  /* 0x0000000000017941 */ /* 0x000fea0003800000 */
.L_x_1949:
[----:B------:R-:W-:-:S13]  /*08e0*/  ISETP.GE.AND P0, PT, R3, R2, PT ;  /* 0x000000020300720c */ /* 0x000fda0003f06270 */
[----:B------:R-:W0:Y:S02]  /*08f0*/  @!P0 LDC.64 R6, c[0x0][0x218] ;  /* 0x00008600ff068b82 */ /* 0x000e240000000a00 */
[C---:B012345:R-:W-:Y:S01]  /*0900*/  @!P0 VIADD R5, R3.reuse, UR4 ;  /* 0x0000000403058c36 */ /* 0x07ffe20008000000 */
[----:B------:R-:W-:-:S04]  /*0910*/  @!P0 IADD3 R3, R3, 0x80, RZ ;  /* 0x0000008003038810 */ /* 0x000fc80007ffe0ff */
[----:B------:R-:W-:-:S05]  /*0920*/  @!P0 IADD3 R4, P1, R5, R6, RZ ;  /* 0x0000000605048210 */ /* 0x000fca0007f3e0ff */
[----:B------:R-:W-:-:S05]  /*0930*/  @!P0 IMAD.X R5, RZ, RZ, R7, P1 ;  /* 0x000000ffff058224 */ /* 0x000fca00008e0607 */
[----:B------:R0:W-:Y:S03]  /*0940*/  @!P0 STG.E.U8 desc[UR8][R4.64], R0 ;  /* 0x0000000004008986 */ /* 0x0001e6000c101108 */
.L_x_1962:
[----:B------:R-:W-:Y:S05]  /*0950*/  BSYNC B0 ;  /* 0x0000000000007941 */ /* 0x000fea0003800000 */
.L_x_1948:
        /* <DEDUP_REMOVED lines=9> */
.L_x_1963:
        /* <DEDUP_REMOVED lines=9> */
.L_x_7294:


//--------------------- .text._ZN2at6native29vectorized_elementwise_kernelILi4ENS0_11FillFunctorIN3c1015Float8_e4m3fnuzEEESt5arrayIPcLm1EEEEviT0_T1_ --------------------------
	.section	.text._ZN2at6native29vectorized_elementwise_kernelILi4ENS0_11FillFunctorIN3c1015Float8_e4m3fnuzEEESt5arrayIPcLm1EEEEviT0_T1_,"ax",@progbits
	.align	128
        .global         _ZN2at6native29vectorized_elementwise_kernelILi4ENS0_11FillFunctorIN3c1015Float8_e4m3fnuzEEESt5arrayIPcLm1EEEEviT0_T1_
        .type           _ZN2at6native29vectorized_elementwise_kernelILi4ENS0_11FillFunctorIN3c1015Float8_e4m3fnuzEEESt5arrayIPcLm1EEEEviT0_T1_,@function
        .size           _ZN2at6native29vectorized_elementwise_kernelILi4ENS0_11FillFunctorIN3c1015Float8_e4m3fnuzEEESt5arrayIPcLm1EEEEviT0_T1_,(.L_x_7295 - _ZN2at6native29vectorized_elementwise_kernelILi4ENS0_11FillFunctorIN3c1015Float8_e4m3fnuzEEESt5arrayIPcLm1EEEEviT0_T1_)
        .other          _ZN2at6native29vectorized_elementwise_kernelILi4ENS0_11FillFunctorIN3c1015Float8_e4m3fnuzEEESt5arrayIPcLm1EEEEviT0_T1_,@"STO_CUDA_ENTRY STV_DEFAULT"
_ZN2at6native29vectorized_elementwise_kernelILi4ENS0_11FillFunctorIN3c1015Float8_e4m3fnuzEEESt5arrayIPcLm1EEEEviT0_T1_:
.text._ZN2at6native29vectorized_elementwise_kernelILi4ENS0_11FillFunctorIN3c1015Float8_e4m3fnuzEEESt5arrayIPcLm1EEEEviT0_T1_:
        /* <DEDUP_REMOVED lines=24> */
.L_x_1964:
        /* <DEDUP_REMOVED lines=26> */
.L_x_1967:
        /* <DEDUP_REMOVED lines=8> */
.L_x_1968:
        /* <DEDUP_REMOVED lines=8> */
.L_x_1969:
        /* <DEDUP_REMOVED lines=8> */
.L_x_1970:
        /* <DEDUP_REMOVED lines=8> */
.L_x_1971:
        /* <DEDUP_REMOVED lines=8> */
.L_x_1972:
        /* <DEDUP_REMOVED lines=8> */
.L_x_1973:
        /* <DEDUP_REMOVED lines=8> */
.L_x_1974:
        /* <DEDUP_REMOVED lines=8> */
.L_x_1975:
        /* <DEDUP_REMOVED lines=8> */
.L_x_1976:
        /* <DEDUP_REMOVED lines=8> */
.L_x_1977:
        /* <DEDUP_REMOVED lines=9> */
.L_x_1978:
[----:B------:R-:W-:Y:S05]  /*08b0*/  BSYNC B1 ;  /* 0x0000000000017941 */ /* 0x000fea0003800000 */
.L_x_1966:
[----:B------:R-:W-:-:S13]  /*08c0*/  ISETP.GE.AND P0, PT, R3, R2, PT ;  /* 0x000000020300720c */ /* 0x000fda0003f06270 */
[----:B------:R-:W0:Y:S02]  /*08d0*/  @!P0 LDC.64 R6, c[0x0][0x218] ;  /* 0x00008600ff068b82 */ /* 0x000e240000000a00 */
[C---:B012345:R-:W-:Y:S02]  /*08e0*/  @!P0 VIADD R5, R3.reuse, UR4 ;  /* 0x0000000403058c36 */ /* 0x07ffe40008000000 */
[----:B------:R-:W-:-:S03]  /*08f0*/  @!P0 VIADD R3, R3, 0x80 ;  /* 0x0000008003038836 */ /* 0x000fc60000000000 */
[----:B------:R-:W-:-:S04]  /*0900*/  @!P0 IADD3 R4, P1, R5, R6, RZ ;  /* 0x0000000605048210 */ /* 0x000fc80007f3e0ff */
[----:B------:R-:W-:-:S05]  /*0910*/  @!P0 IADD3.X R5, RZ, R7, RZ, P1, !PT ;  /* 0x00000007ff058210 */ /* 0x000fca0000ffe4ff */
[----:B------:R0:W-:Y:S04]  /*0920*/  @!P0 STG.E.U8 desc[UR8][R4.64], R0 ;  /* 0x0000000004008986 */ /* 0x0001e8000c101108 */
.L_x_1979:
[----:B------:R-:W-:Y:S05]  /*0930*/  BSYNC B0 ;  /* 0x0000000000007941 */ /* 0x000fea0003800000 */
.L_x_1965:
        /* <DEDUP_REMOVED lines=9> */
.L_x_1980:
        /* <DEDUP_REMOVED lines=11> */
.L_x_7295:


//--------------------- .text._ZN2at6native29vectorized_elementwise_kernelILi8ENS0_11FillFunctorIN3c1015Float8_e4m3fnuzEEESt5arrayIPcLm1EEEEviT0_T1_ --------------------------
	.section	.text._ZN2at6native29vectorized_elementwise_kernelILi8ENS0_11FillFunctorIN3c1015Float8_e4m3fnuzEEESt5arrayIPcLm1EEEEviT0_T1_,"ax",@progbits
	.align	128
        .global         _ZN2at6native29vectorized_elementwise_kernelILi8ENS0_11FillFunctorIN3c1015Float8_e4m3fnuzEEESt5arrayIPcLm1EEEEviT0_T1_
        .type           _ZN2at6native29vectorized_elementwise_kernelILi8ENS0_11FillFunctorIN3c1015Float8_e4m3fnuzEEESt5arrayIPcLm1EEEEviT0_T1_,@function
        .size           _ZN2at6native29vectorized_elementwise_kernelILi8ENS0_11FillFunctorIN3c1015Float8_e4m3fnuzEEESt5arrayIPcLm1EEEEviT0_T1_,(.L_x_7296 - _ZN2at6native29vectorized_elementwise_kernelILi8ENS0_11FillFunctorIN3c1015Float8_e4m3fnuzEEESt5arrayIPcLm1EEEEviT0_T1_)
        .other          _ZN2at6native29vectorized_elementwise_kernelILi8ENS0_11FillFunctorIN3c1015Float8_e4m3fnuzEEESt5arrayIPcLm1EEEEviT0_T1_,@"STO_CUDA_ENTRY STV_DEFAULT"
_ZN2at6native29vectorized_elementwise_kernelILi8ENS0_11FillFunctorIN3c1015Float8_e4m3fnuzEEESt5arrayIPcLm1EEEEviT0_T1_:
.text._ZN2at6native29vectorized_elementwise_kernelILi8ENS0_11FillFunctorIN3c1015Float8_e4m3fnuzEEESt5arrayIPcLm1EEEEviT0_T1_:
        /* <DEDUP_REMOVED lines=24> */
.L_x_1981:
        /* <DEDUP_REMOVED lines=26> */
.L_x_1984:
        /* <DEDUP_REMOVED lines=8> */
.L_x_1985:
        /* <DEDUP_REMOVED lines=8> */
.L_x_1986:
        /* <DEDUP_REMOVED lines=8> */
.L_x_1987:
        /* <DEDUP_REMOVED lines=8> */
.L_x_1988:
        /* <DEDUP_REMOVED lines=8> */
.L_x_1989:
        /* <DEDUP_REMOVED lines=8> */
.L_x_1990:
        /* <DEDUP_REMOVED lines=8> */
.L_x_1991:
        /* <DEDUP_REMOVED lines=8> */
.L_x_1992:
        /* <DEDUP_REMOVED lines=8> */
.L_x_1993:
        /* <DEDUP_REMOVED lines=8> */
.L_x_1994:
        /* <DEDUP_REMOVED lines=9> */
.L_x_1995:
[----:B------:R-:W-:Y:S05]  /*08b0*/  BSYNC B1 ;  /* 0x0000000000017941 */ /* 0x000fea0003800000 */
.L_x_1983:
[----:B------:R-:W-:-:S13]  /*08c0*/  ISETP.GE.AND P0, PT, R3, R2, PT ;  /* 0x000000020300720c */ /* 0x000fda0003f06270 */
[----:B------:R-:W0:Y:S02]  /*08d0*/  @!P0 LDC.64 R6, c[0x0][0x218] ;  /* 0x00008600ff068b82 */ /* 0x000e240000000a00 */
[C---:B012345:R-:W-:Y:S01]  /*08e0*/  @!P0 VIADD R5, R3.reuse, UR4 ;  /* 0x0000000403058c36 */ /* 0x07ffe20008000000 */
[----:B------:R-:W-:-:S04]  /*08f0*/  @!P0 IADD3 R3, R3, 0x80, RZ ;  /* 0x0000008003038810 */ /* 0x000fc80007ffe0ff */
[----:B------:R-:W-:-:S05]  /*0900*/  @!P0 IADD3 R4, P1, R5, R6, RZ ;  /* 0x0000000605048210 */ /* 0x000fca0007f3e0ff */
[----:B------:R-:W-:-:S05]  /*0910*/  @!P0 IMAD.X R5, RZ, RZ, R7, P1 ;  /* 0x000000ffff058224 */ /* 0x000fca00008e0607 */
[----:B------:R0:W-:Y:S03]  /*0920*/  @!P0 STG.E.U8 desc[UR8][R4.64], R0 ;  /* 0x0000000004008986 */ /* 0x0001e6000c101108 */
.L_x_1996:
[----:B------:R-:W-:Y:S05]  /*0930*/  BSYNC B0 ;  /* 0x0000000000007941 */ /* 0x000fea0003800000 */
.L_x_1982:
        /* <DEDUP_REMOVED lines=9> */
.L_x_1997:
        /* <DEDUP_REMOVED lines=11> */
.L_x_7296:


//--------------------- .text._ZN2at6native18elementwise_kernelILi128ELi4EZNS0_15gpu_kernel_implINS0_11FillFunctorIN3c1013Float8_e4m3fnEEEEEvRNS_18TensorIteratorBaseERKT_EUliE_EEviT1_ --------------------------
	.section	.text._ZN2at6native18elementwise_kernelILi128ELi4EZNS0_15gpu_kernel_implINS0_11FillFunctorIN3c1013Float8_e4m3fnEEEEEvRNS_18TensorIteratorBaseERKT_EUliE_EEviT1_,"ax",@progbits
	.align	128
        .global         _ZN2at6native18elementwise_kernelILi128ELi4EZNS0_15gpu_kernel_implINS0_11FillFunctorIN3c1013Float8_e4m3fnEEEEEvRNS_18TensorIteratorBaseERKT_EUliE_EEviT1_
        .type           _ZN2at6native18elementwise_kernelILi128ELi4EZNS0_15gpu_kernel_implINS0_11FillFunctorIN3c1013Float8_e4m3fnEEEEEvRNS_18TensorIteratorBaseERKT_EUliE_EEviT1_,@function
        .size           _ZN2at6native18elementwise_kernelILi128ELi4EZNS0_15gpu_kernel_implINS0_11FillFunctorIN3c1013Float8_e4m3fnEEEEEvRNS_18TensorIteratorBaseERKT_EUliE_EEviT1_,(.L_x_7297 - _ZN2at6native18elementwise_kernelILi128ELi4EZNS0_15gpu_kernel_implINS0_11FillFunctorIN3c1013Float8_e4m3fnEEEEEvRNS_18TensorIteratorBaseERKT_EUliE_EEviT1_)
        .other          _ZN2at6native18elementwise_kernelILi128ELi4EZNS0_15gpu_kernel_implINS0_11FillFunctorIN3c1013Float8_e4m3fnEEEEEvRNS_18TensorIteratorBaseERKT_EUliE_EEviT1_,@"STO_CUDA_ENTRY STV_DEFAULT"
_ZN2at6native18elementwise_kernelILi128ELi4EZNS0_15gpu_kernel_implINS0_11FillFunctorIN3c1013Float8_e4m3fnEEEEEvRNS_18TensorIteratorBaseERKT_EUliE_EEviT1_:
.text._ZN2at6native18elementwise_kernelILi128ELi4EZNS0_15gpu_kernel_implINS0_11FillFunctorIN3c1013Float8_e4m3fnEEEEEvRNS_18TensorIteratorBaseERKT_EUliE_EEviT1_:
        /* <DEDUP_REMOVED lines=287> */
.L_x_2000:
        /* <DEDUP_REMOVED lines=16> */
[----:B------:R-:W-:Y:S02]  /*12f0*/  IMAD.SHL.U32 R0, R5, 0x1000000, RZ ;  /* 0x0100000005007824 */ /* 0x000fe400078e00ff */
[----:B------:R-:W-:-:S03]  /*1300*/  IMAD.MOV.U32 R8, RZ, RZ, -0x800000 ;  /* 0xff800000ff087424 */ /* 0x000fc600078e00ff */
[----:B------:R-:W-:-:S04]  /*1310*/  LOP3.LUT R4, R0, 0x7f000000, RZ, 0xc0, !PT ;  /* 0x7f00000000047812 */ /* 0x000fc800078ec0ff */
[----:B------:R-:W0:Y:S01]  /*1320*/  FLO.U32 R5, R4 ;  /* 0x0000000400057300 */ /* 0x000e2200000e0000 */
[----:B------:R-:W-:-:S05]  /*1330*/  VIADD R6, R4, 0x1000000 ;  /* 0x0100000004067836 */ /* 0x000fca0000000000 */
[----:B------:R-:W-:Y:S02]  /*1340*/  SHF.R.S32.HI R6, RZ, 0x8, R6 ;  /* 0x00000008ff067819 */ /* 0x000fe40000011406 */
[----:B0-----:R-:W-:-:S04]  /*1350*/  IADD3 R5, -R5, 0x1f, RZ ;  /* 0x0000001f05057810 */ /* 0x001fc80007ffe1ff */
[C---:B------:R-:W-:Y:S01]  /*1360*/  ISETP.GT.U32.AND P0, PT, R5.reuse, 0x4, PT ;  /* 0x000000040500780c */ /* 0x040fe20003f04070 */
[----:B------:R-:W-:-:S05]  /*1370*/  VIADD R5, R5, 0xfffffffc ;  /* 0xfffffffc05057836 */ /* 0x000fca0000000000 */
[----:B------:R-:W-:-:S04]  /*1380*/  SEL R5, R5, RZ, P0 ;  /* 0x000000ff05057207 */ /* 0x000fc80000000000 */
[C---:B------:R-:W-:Y:S01]  /*1390*/  SHF.L.U32 R7, R4.reuse, R5, RZ ;  /* 0x0000000504077219 */ /* 0x040fe200000006ff */
[----:B------:R-:W-:Y:S02]  /*13a0*/  IMAD R8, R5, R8, 0x3c000000 ;  /* 0x3c00000005087424 */ /* 0x000fe400078e0208 */
[----:B------:R-:W-:-:S03]  /*13b0*/  VIADD R5, R4, 0xffffffff ;  /* 0xffffffff04057836 */ /* 0x000fc60000000000 */
[----:B------:R-:W-:Y:S02]  /*13c0*/  LEA.HI R7, R7, R8, RZ, 0x1c ;  /* 0x0000000807077211 */ /* 0x000fe400078fe0ff */
[----:B------:R-:W-:Y:S02]  /*13d0*/  SHF.R.S32.HI R5, RZ, 0x1f, R5 ;  /* 0x0000001fff057819 */ /* 0x000fe40000011405 */
[----:B------:R-:W-:-:S04]  /*13e0*/  LOP3.LUT R6, R7, 0x7f800000, R6, 0xf8, !PT ;  /* 0x7f80000007067812 */ /* 0x000fc800078ef806 */
[----:B------:R-:W-:-:S04]  /*13f0*/  LOP3.LUT R5, R6, R5, RZ, 0x30, !PT ;  /* 0x0000000506057212 */ /* 0x000fc800078e30ff */
[----:B------:R-:W-:-:S06]  /*1400*/  LOP3.LUT R5, R5, 0x80000000, R0, 0xf8, !PT ;  /* 0x8000000005057812 */ /* 0x000fcc00078ef800 */
[----:B------:R-:W0:Y:S02]  /*1410*/  F2I.FTZ.TRUNC.NTZ R5, R5 ;  /* 0x0000000500057305 */ /* 0x000e24000021f100 */
[----:B0-----:R0:W-:Y:S01]  /*1420*/  STG.E.U8 desc[UR36][R2.64], R5 ;  /* 0x0000000502007986 */ /* 0x0011e2000c101124 */
[----:B------:R-:W-:Y:S05]  /*1430*/  BRA `(.L_x_2006) ;  /* 0x00000020003c7947 */ /* 0x000fea0003800000 */
.L_x_2004:
[----:B------:R-:W-:Y:S02]  /*1440*/  IMAD.SHL.U32 R5, R5, 0x1000000, RZ ;  /* 0x0100000005057824 */ /* 0x000fe400078e00ff */
[----:B------:R-:W-:-:S03]  /*1450*/  IMAD.MOV.U32 R6, RZ, RZ, -0x800000 ;  /* 0xff800000ff067424 */ /* 0x000fc600078e00ff */
[----:B------:R-:W-:-:S04]  /*1460*/  LOP3.LUT R0, R5, 0x7f000000, RZ, 0xc0, !PT ;  /* 0x7f00000005007812 */ /* 0x000fc800078ec0ff */
[----:B------:R-:W0:Y:S02]  /*1470*/  FLO.U32 R4, R0 ;  /* 0x0000000000047300 */ /* 0x000e2400000e0000 */
[----:B0-----:R-:W-:-:S04]  /*1480*/  IADD3 R4, -R4, 0x1f, RZ ;  /* 0x0000001f04047810 */ /* 0x001fc80007ffe1ff */
[C---:B------:R-:W-:Y:S01]  /*1490*/  ISETP.GT.U32.AND P0, PT, R4.reuse, 0x4, PT ;  /* 0x000000040400780c */ /* 0x040fe20003f04070 */
[----:B------:R-:W-:-:S05]  /*14a0*/  VIADD R4, R4, 0xfffffffc ;  /* 0xfffffffc04047836 */ /* 0x000fca0000000000 */
[----:B------:R-:W-:Y:S01]  /*14b0*/  SEL R7, R4, RZ, P0 ;  /* 0x000000ff04077207 */ /* 0x000fe20000000000 */
[----:B------:R-:W-:-:S04]  /*14c0*/  VIADD R4, R0, 0x1000000 ;  /* 0x0100000000047836 */ /* 0x000fc80000000000 */
[----:B------:R-:W-:Y:S01]  /*14d0*/  IMAD R8, R7, R6, 0x3c000000 ;  /* 0x3c00000007087424 */ /* 0x000fe200078e0206 */
[C---:B------:R-:W-:Y:S01]  /*14e0*/  SHF.L.U32 R7, R0.reuse, R7, RZ ;  /* 0x0000000700077219 */ /* 0x040fe200000006ff */
[----:B------:R-:W-:Y:S01]  /*14f0*/  VIADD R6, R0, 0xffffffff ;  /* 0xffffffff00067836 */ /* 0x000fe20000000000 */
[----:B------:R-:W-:Y:S02]  /*1500*/  SHF.R.S32.HI R4, RZ, 0x8, R4 ;  /* 0x00000008ff047819 */ /* 0x000fe40000011404 */
[----:B------:R-:W-:Y:S02]  /*1510*/  LEA.HI R7, R7, R8, RZ, 0x1c ;  /* 0x0000000807077211 */ /* 0x000fe400078fe0ff */
[----:B------:R-:W-:Y:S02]  /*1520*/  SHF.R.S32.HI R6, RZ, 0x1f, R6 ;  /* 0x0000001fff067819 */ /* 0x000fe40000011406 */
[----:B------:R-:W-:-:S04]  /*1530*/  LOP3.LUT R7, R7, 0x7f800000, R4, 0xf8, !PT ;  /* 0x7f80000007077812 */ /* 0x000fc800078ef804 */
[----:B------:R-:W-:-:S04]  /*1540*/  LOP3.LUT R6, R7, R6, RZ, 0x30, !PT ;  /* 0x0000000607067212 */ /* 0x000fc800078e30ff */
[----:B------:R-:W-:-:S06]  /*1550*/  LOP3.LUT R5, R6, 0x80000000, R5, 0xf8, !PT ;  /* 0x8000000006057812 */ /* 0x000fcc00078ef805 */
[----:B------:R-:W0:Y:S02]  /*1560*/  F2I.S64.TRUNC R4, R5 ;  /* 0x0000000500047311 */ /* 0x000e24000020d900 */
[----:B0-----:R0:W-:Y:S01]  /*1570*/  STG.E.U8 desc[UR36][R2.64], R4 ;  /* 0x0000000402007986 */ /* 0x0011e2000c101124 */
[----:B------:R-:W-:Y:S05]  /*1580*/  BRA `(.L_x_2006) ;  /* 0x0000001c00e87947 */ /* 0x000fea0003800000 */
.L_x_2003:
[----:B------:R-:W-:-:S13]  /*1590*/  ISETP.NE.AND P0, PT, R4, 0x2, PT ;  /* 0x000000020400780c */ /* 0x000fda0003f05270 */
[----:B------:R-:W-:Y:S05]  /*15a0*/  @!P0 BRA `(.L_x_2007) ;  /* 0x0000000000b88947 */ /* 0x000fea0003800000 */
[----:B------:R-:W-:-:S13]  /*15b0*/  ISETP.NE.AND P0, PT, R4, 0x3, PT ;  /* 0x000000030400780c */ /* 0x000fda0003f05270 */
[----:B------:R-:W-:Y:S05]  /*15c0*/  @!P0 BRA `(.L_x_2008) ;  /* 0x00000000005c8947 */ /* 0x000fea0003800000 */
[----:B------:R-:W-:-:S13]  /*15d0*/  ISETP.NE.AND P0, PT, R4, 0x4, PT ;  /* 0x000000040400780c */ /* 0x000fda0003f05270 */
[----:B------:R-:W-:Y:S05]  /*15e0*/  @P0 BRA `(.L_x_2005) ;  /* 0x0000001800e80947 */ /* 0x000fea0003800000 */
        /* <DEDUP_REMOVED lines=19> */
[----:B0-----:R0:W-:Y:S01]  /*1720*/  STG.E.64 desc[UR36][R2.64], R4 ;  /* 0x0000000402007986 */ /* 0x0011e2000c101b24 */
[----:B------:R-:W-:Y:S05]  /*1730*/  BRA `(.L_x_2006) ;  /* 0x0000001c007c7947 */ /* 0x000fea0003800000 */
.L_x_2008:
        /* <DEDUP_REMOVED lines=17> */
[----:B------:R-:W-:-:S04]  /*1850*/  LOP3.LUT R6, R6, 0x80000000, R5, 0xf8, !PT ;  /* 0x8000000006067812 */ /* 0x000fc800078ef805 */
[----:B------:R-:W0:Y:S02]  /*1860*/  F2I.FTZ.TRUNC.NTZ R5, R6 ;  /* 0x0000000600057305 */ /* 0x000e24000021f100 */
[----:B0-----:R0:W-:Y:S01]  /*1870*/  STG.E desc[UR36][R2.64], R5 ;  /* 0x0000000502007986 */ /* 0x0011e2000c101924 */
[----:B------:R-:W-:Y:S05]  /*1880*/  BRA `(.L_x_2006) ;  /* 0x0000001c00287947 */ /* 0x000fea0003800000 */
.L_x_2007:
        /* <DEDUP_REMOVED lines=19> */
[----:B0-----:R0:W-:Y:S01]  /*19c0*/  STG.E.U16 desc[UR36][R2.64], R5 ;  /* 0x0000000502007986 */ /* 0x0011e2000c101524 */
[----:B------:R-:W-:Y:S05]  /*19d0*/  BRA `(.L_x_2006) ;  /* 0x0000001800d47947 */ /* 0x000fea0003800000 */
.L_x_2002:
[----:B------:R-:W-:-:S13]  /*19e0*/  ISETP.GT.AND P0, PT, R4, 0x6, PT ;  /* 0x000000060400780c */ /* 0x000fda0003f04270 */
[----:B------:R-:W-:Y:S05]  /*19f0*/  @P0 BRA `(.L_x_2009) ;  /* 0x0000000000b40947 */ /* 0x000fea0003800000 */
        /* <DEDUP_REMOVED lines=21> */
[----:B------:R-:W-:-:S05]  /*1b50*/  LOP3.LUT R5, R6, 0x80000000, R5, 0xf8, !PT ;  /* 0x8000000006057812 */ /* 0x000fca00078ef805 */
[----:B------:R0:W-:Y:S01]  /*1b60*/  STG.E desc[UR36][R2.64], R5 ;  /* 0x0000000502007986 */ /* 0x0001e2000c101924 */
[----:B------:R-:W-:Y:S05]  /*1b70*/  BRA `(.L_x_2006) ;  /* 0x00000018006c7947 */ /* 0x000fea0003800000 */
.L_x_2010:
        /* <DEDUP_REMOVED lines=18> */
[----:B------:R-:W-:-:S05]  /*1ca0*/  F2FP.F16.F32.PACK_AB R0, RZ, R0 ;  /* 0x00000000ff00723e */ /* 0x000fca00000000ff */
[----:B------:R0:W-:Y:S01]  /*1cb0*/  STG.E.U16 desc[UR36][R2.64], R0 ;  /* 0x0000000002007986 */ /* 0x0001e2000c101524 */
[----:B------:R-:W-:Y:S05]  /*1cc0*/  BRA `(.L_x_2006) ;  /* 0x0000001800187947 */ /* 0x000fea0003800000 */
.L_x_2009:
        /* <DEDUP_REMOVED lines=22> */
[----:B------:R-:W-:Y:S01]  /*1e30*/  LOP3.LUT R6, R7, R6, RZ, 0x30, !PT ;  /* 0x0000000607067212 */ /* 0x000fe200078e30ff */
[----:B------:R-:W-:-:S03]  /*1e40*/  IMAD.MOV.U32 R7, RZ, RZ, RZ ;  /* 0x000000ffff077224 */ /* 0x000fc600078e00ff */
[----:B------:R-:W-:-:S05]  /*1e50*/  LOP3.LUT R6, R6, 0x80000000, R5, 0xf8, !PT ;  /* 0x8000000006067812 */ /* 0x000fca00078ef805 */
[----:B------:R0:W-:Y:S01]  /*1e60*/  STG.E.64 desc[UR36][R2.64], R6 ;  /* 0x0000000602007986 */ /* 0x0001e2000c101b24 */
[----:B------:R-:W-:Y:S05]  /*1e70*/  BRA `(.L_x_2006) ;  /* 0x0000001400ac7947 */ /* 0x000fea0003800000 */
.L_x_2012:
        /* <DEDUP_REMOVED lines=18> */
[----:B------:R-:W-:-:S04]  /*1fa0*/  F2FP.F16.F32.PACK_AB R5, RZ, R6 ;  /* 0x00000006ff05723e */ /* 0x000fc800000000ff */
[----:B------:R-:W-:-:S05]  /*1fb0*/  PRMT R5, R5, 0x5410, RZ ;  /* 0x0000541005057816 */ /* 0x000fca00000000ff */
[----:B------:R0:W-:Y:S01]  /*1fc0*/  STG.E desc[UR36][R2.64], R5 ;  /* 0x0000000502007986 */ /* 0x0001e2000c101924 */
[----:B------:R-:W-:Y:S05]  /*1fd0*/  BRA `(.L_x_2006) ;  /* 0x0000001400547947 */ /* 0x000fea0003800000 */
.L_x_2011:
        /* <DEDUP_REMOVED lines=18> */
[----:B------:R-:W-:-:S06]  /*2100*/  FMUL.FTZ R4, R4, 1 ;  /* 0x3f80000004047820 */ /* 0x000fcc0000410000 */
[----:B------:R-:W0:Y:S02]  /*2110*/  F2F.F64.F32 R4, R4 ;  /* 0x0000000400047310 */ /* 0x000e240000201800 */
[----:B0-----:R0:W-:Y:S01]  /*2120*/  STG.E.64 desc[UR36][R2.64], R4 ;  /* 0x0000000402007986 */ /* 0x0011e2000c101b24 */
[----:B------:R-:W-:Y:S05]  /*2130*/  BRA `(.L_x_2006) ;  /* 0x0000001000fc7947 */ /* 0x000fea0003800000 */
.L_x_2001:
        /* <DEDUP_REMOVED lines=26> */
[----:B------:R-:W-:-:S04]  /*22e0*/  FSETP.NEU.FTZ.AND P0, PT, R6, RZ, PT ;  /* 0x000000ff0600720b */ /* 0x000fc80003f1d000 */
[----:B------:R-:W-:-:S05]  /*22f0*/  SEL R5, RZ, 0x1, !P0 ;  /* 0x00000001ff057807 */ /* 0x000fca0004000000 */
[----:B------:R0:W-:Y:S01]  /*2300*/  STG.E.U8 desc[UR36][R2.64], R5 ;  /* 0x0000000502007986 */ /* 0x0001e2000c101124 */
[----:B------:R-:W-:Y:S05]  /*2310*/  BRA `(.L_x_2006) ;  /* 0x0000001000847947 */ /* 0x000fea0003800000 */
.L_x_2015:
        /* <DEDUP_REMOVED lines=18> */
[----:B------:R-:W-:Y:S01]  /*2440*/  FMUL.FTZ R4, R6, 1 ;  /* 0x3f80000006047820 */ /* 0x000fe20000410000 */
[----:B------:R-:W-:-:S05]  /*2450*/  CS2R R6, SRZ ;  /* 0x0000000000067805 */ /* 0x000fca000001ff00 */
[----:B------:R-:W0:Y:S02]  /*2460*/  F2F.F64.F32 R4, R4 ;  /* 0x0000000400047310 */ /* 0x000e240000201800 */
[----:B0-----:R0:W-:Y:S01]  /*2470*/  STG.E.128 desc[UR36][R2.64], R4 ;  /* 0x0000000402007986 */ /* 0x0011e2000c101d24 */
[----:B------:R-:W-:Y:S05]  /*2480*/  BRA `(.L_x_2006) ;  /* 0x0000001000287947 */ /* 0x000fea0003800000 */
.L_x_2014:
[----:B------:R-:W-:-:S13]  /*2490*/  ISETP.NE.AND P0, PT, R4, 0xf, PT ;  /* 0x0000000f0400780c */ /* 0x000fda0003f05270 */
[----:B------:R-:W-:Y:S05]  /*24a0*/  @!P0 BRA `(.L_x_2016) ;  /* 0x0000000000ac8947 */ /* 0x000fea0003800000 */
[----:B------:R-:W-:-:S13]  /*24b0*/  ISETP.NE.AND P0, PT, R4, 0x17, PT ;  /* 0x000000170400780c */ /* 0x000fda0003f05270 */
[----:B------:R-:W-:Y:S05]  /*24c0*/  @!P0 BRA `(.L_x_2017) ;  /* 0x0000000000108947 */ /* 0x000fea0003800000 */
[----:B------:R-:W-:-:S13]  /*24d0*/  ISETP.NE.AND P0, PT, R4, 0x18, PT ;  /* 0x000000180400780c */ /* 0x000fda0003f05270 */
[----:B------:R-:W-:Y:S05]  /*24e0*/  @P0 BRA `(.L_x_2005) ;  /* 0x0000000c00280947 */ /* 0x000fea0003800000 */
[----:B------:R0:W-:Y:S01]  /*24f0*/  STG.E.U8 desc[UR36][R2.64], R5 ;  /* 0x0000000502007986 */ /* 0x0001e2000c101124 */
[----:B------:R-:W-:Y:S05]  /*2500*/  BRA `(.L_x_2006) ;  /* 0x0000001000087947 */ /* 0x000fea0003800000 */
.L_x_2017:
        /* <DEDUP_REMOVED lines=8> */
[----:B------:R-:W-:-:S03]  /*2590*/  VIADD R4, R0, 0x1000000 ;  /* 0x0100000000047836 */ /* 0x000fc60000000000 */
[C---:B------:R-:W-:Y:S01]  /*25a0*/  SHF.L.U32 R7, R0.reuse, R5, RZ ;  /* 0x0000000500077219 */ /* 0x040fe200000006ff */
[----:B------:R-:W-:Y:S01]  /*25b0*/  IMAD R8, R5, R8, 0x3c000000 ;  /* 0x3c00000005087424 */ /* 0x000fe200078e0208 */
[----:B------:R-:W-:Y:S01]  /*25c0*/  SHF.R.S32.HI R4, RZ, 0x8, R4 ;  /* 0x00000008ff047819 */ /* 0x000fe20000011404 */
[----:B------:R-:W-:-:S03]  /*25d0*/  VIADD R5, R0, 0xffffffff ;  /* 0xffffffff00057836 */ /* 0x000fc60000000000 */
[----:B------:R-:W-:Y:S02]  /*25e0*/  LEA.HI R7, R7, R8, RZ, 0x1c ;  /* 0x0000000807077211 */ /* 0x000fe400078fe0ff */
[----:B------:R-:W-:Y:S02]  /*25f0*/  SHF.R.S32.HI R5, RZ, 0x1f, R5 ;  /* 0x0000001fff057819 */ /* 0x000fe40000011405 */
[----:B------:R-:W-:-:S04]  /*2600*/  LOP3.LUT R4, R7, 0x7f800000, R4, 0xf8, !PT ;  /* 0x7f80000007047812 */ /* 0x000fc800078ef804 */
[----:B------:R-:W-:-:S04]  /*2610*/  LOP3.LUT R7, R4, R5, RZ, 0x30, !PT ;  /* 0x0000000504077212 */ /* 0x000fc800078e30ff */
[----:B------:R-:W-:-:S04]  /*2620*/  LOP3.LUT R0, R7, 0x7fffffff, RZ, 0xc0, !PT ;  /* 0x7fffffff07007812 */ /* 0x000fc800078ec0ff */
[----:B------:R-:W-:-:S13]  /*2630*/  ISETP.GT.U32.AND P0, PT, R0, 0x477fffff, PT ;  /* 0x477fffff0000780c */ /* 0x000fda0003f04070 */
[----:B------:R-:W-:Y:S05]  /*2640*/  @P0 BRA `(.L_x_2018) ;  /* 0x0000000000240947 */ /* 0x000fea0003800000 */
[----:B------:R-:W-:-:S13]  /*2650*/  ISETP.GE.U32.AND P0, PT, R0, 0x38800000, PT ;  /* 0x388000000000780c */ /* 0x000fda0003f06070 */
[----:B------:R-:W-:Y:S02]  /*2660*/  @P0 SHF.R.U32.HI R4, RZ, 0x15, R7 ;  /* 0x00000015ff040819 */ /* 0x000fe40000011607 */
[----:B------:R-:W-:Y:S02]  /*2670*/  @P0 LOP3.LUT R5, R7, 0x80000000, R6, 0xf8, !PT ;  /* 0x8000000007050812 */ /* 0x000fe400078ef806 */
[----:B------:R-:W-:-:S04]  /*2680*/  @P0 LOP3.LUT R4, R4, 0x1, RZ, 0xc0, !PT ;  /* 0x0000000104040812 */ /* 0x000fc800078ec0ff */
[----:B------:R-:W-:Y:S01]  /*2690*/  @P0 IADD3 R5, R5, 0x80fffff, R4 ;  /* 0x080fffff05050810 */ /* 0x000fe20007ffe004 */
[----:B------:R-:W-:-:S03]  /*26a0*/  @!P0 FADD.FTZ R4, R0, 128 ;  /* 0x4300000000048421 */ /* 0x000fc60000010000 */
[----:B------:R-:W-:Y:S01]  /*26b0*/  @P0 SHF.R.U32.HI R0, RZ, 0x15, R5 ;  /* 0x00000015ff000819 */ /* 0x000fe20000011605 */
[----:B------:R-:W-:Y:S01]  /*26c0*/  @!P0 VIADD R0, R4, 0xbd000000 ;  /* 0xbd00000004008836 */ /* 0x000fe20000000000 */
[----:B------:R-:W-:Y:S06]  /*26d0*/  BRA `(.L_x_2019) ;  /* 0x00000000000c7947 */ /* 0x000fec0003800000 */
.L_x_2018:
[----:B------:R-:W-:Y:S01]  /*26e0*/  ISETP.GT.U32.AND P0, PT, R0, 0x7f800000, PT ;  /* 0x7f8000000000780c */ /* 0x000fe20003f04070 */
[----:B------:R-:W-:-:S05]  /*26f0*/  IMAD.MOV.U32 R0, RZ, RZ, 0x7f ;  /* 0x0000007fff007424 */ /* 0x000fca00078e00ff */
[----:B------:R-:W-:-:S07]  /*2700*/  SEL R0, R0, 0x7c, P0 ;  /* 0x0000007c00007807 */ /* 0x000fce0000000000 */
.L_x_2019:
[----:B------:R-:W-:-:S04]  /*2710*/  LOP3.LUT R4, R7, 0x80000000, R6, 0xc8, !PT ;  /* 0x8000000007047812 */ /* 0x000fc800078ec806 */
[----:B------:R-:W-:-:S04]  /*2720*/  SHF.R.U32.HI R5, RZ, 0x18, R4 ;  /* 0x00000018ff057819 */ /* 0x000fc80000011604 */
[----:B------:R-:W-:-:S05]  /*2730*/  LOP3.LUT R5, R0, R5, RZ, 0xfc, !PT ;  /* 0x0000000500057212 */ /* 0x000fca00078efcff */
[----:B------:R0:W-:Y:S01]  /*2740*/  STG.E.U8 desc[UR36][R2.64], R5 ;  /* 0x0000000502007986 */ /* 0x0001e2000c101124 */
[----:B------:R-:W-:Y:S05]  /*2750*/  BRA `(.L_x_2006) ;  /* 0x0000000c00747947 */ /* 0x000fea0003800000 */
.L_x_2016:
        /* <DEDUP_REMOVED lines=18> */
[----:B------:R-:W-:-:S05]  /*2880*/  F2FP.BF16.F32.PACK_AB R0, RZ, R0 ;  /* 0x00000000ff00723e */ /* 0x000fca00000010ff */
[----:B------:R0:W-:Y:S01]  /*2890*/  STG.E.U16 desc[UR36][R2.64], R0 ;  /* 0x0000000002007986 */ /* 0x0001e2000c101524 */
[----:B------:R-:W-:Y:S05]  /*28a0*/  BRA `(.L_x_2006) ;  /* 0x0000000c00207947 */ /* 0x000fea0003800000 */
.L_x_2013:
        /* <DEDUP_REMOVED lines=26> */
[----:B------:R-:W0:Y:S02]  /*2a50*/  F2I.FTZ.U32.TRUNC.NTZ R5, R5 ;  /* 0x0000000500057305 */ /* 0x000e24000021f000 */
[----:B0-----:R2:W-:Y:S01]  /*2a60*/  STG.E.U16 desc[UR36][R2.64], R5 ;  /* 0x0000000502007986 */ /* 0x0015e2000c101524 */
[----:B------:R-:W-:Y:S05]  /*2a70*/  BRA `(.L_x_2006) ;  /* 0x0000000800ac7947 */ /* 0x000fea0003800000 */
.L_x_2022:
        /* <DEDUP_REMOVED lines=12> */
[----:B------:R-:W-:Y:S02]  /*2b40*/  VIADD R5, R4, 0xffffffff ;  /* 0xffffffff04057836 */ /* 0x000fe40000000000 */
[----:B------:R-:W-:Y:S01]  /*2b50*/  IMAD.MOV.U32 R4, RZ, RZ, 0x80 ;  /* 0x00000080ff047424 */ /* 0x000fe200078e00ff */
        /* <DEDUP_REMOVED lines=18> */
.L_x_2024:
[----:B------:R-:W-:-:S04]  /*2c80*/  LOP3.LUT R0, R7, 0x80000000, R0, 0xc8, !PT ;  /* 0x8000000007007812 */ /* 0x000fc800078ec800 */
[----:B------:R-:W-:-:S04]  /*2c90*/  SHF.R.U32.HI R0, RZ, 0x18, R0 ;  /* 0x00000018ff007819 */ /* 0x000fc80000011600 */
[----:B------:R-:W-:-:S04]  /*2ca0*/  LOP3.LUT R5, R5, R0, RZ, 0xfc, !PT ;  /* 0x0000000005057212 */ /* 0x000fc800078efcff */
[----:B------:R-:W-:-:S07]  /*2cb0*/  PRMT R4, R5, 0x7610, R4 ;  /* 0x0000761005047816 */ /* 0x000fce0000000004 */
.L_x_2023:
[----:B------:R1:W-:Y:S01]  /*2cc0*/  STG.E.U8 desc[UR36][R2.64], R4 ;  /* 0x0000000402007986 */ /* 0x0003e2000c101124 */
[----:B------:R-:W-:Y:S05]  /*2cd0*/  BRA `(.L_x_2006) ;  /* 0x0000000800147947 */ /* 0x000fea0003800000 */
.L_x_2021:
        /* <DEDUP_REMOVED lines=32> */
.L_x_2026:
[----:B------:R-:W-:-:S04]  /*2ee0*/  LOP3.LUT R0, R7, 0x80000000, R0, 0xc8, !PT ;  /* 0x8000000007007812 */ /* 0x000fc800078ec800 */
[----:B------:R-:W-:-:S04]  /*2ef0*/  SHF.R.U32.HI R0, RZ, 0x18, R0 ;  /* 0x00000018ff007819 */ /* 0x000fc80000011600 */
[----:B------:R-:W-:-:S04]  /*2f00*/  LOP3.LUT R5, R5, R0, RZ, 0xfc, !PT ;  /* 0x0000000005057212 */ /* 0x000fc800078efcff */
[----:B------:R-:W-:-:S07]  /*2f10*/  PRMT R4, R5, 0x7610, R4 ;  /* 0x0000761005047816 */ /* 0x000fce0000000004 */
.L_x_2025:
[----:B------:R0:W-:Y:S01]  /*2f20*/  STG.E.U8 desc[UR36][R2.64], R4 ;  /* 0x0000000402007986 */ /* 0x0001e2000c101124 */
[----:B------:R-:W-:Y:S05]  /*2f30*/  BRA `(.L_x_2006) ;  /* 0x00000004007c7947 */ /* 0x000fea0003800000 */
.L_x_2020:
        /* <DEDUP_REMOVED lines=23> */
[----:B------:R-:W-:Y:S01]  /*30b0*/  LOP3.LUT R0, R6, 0x80000000, R5, 0xf8, !PT ;  /* 0x8000000006007812 */ /* 0x000fe200078ef805 */
[----:B------:R-:W-:-:S03]  /*30c0*/  IMAD.MOV.U32 R5, RZ, RZ, 0xff ;  /* 0x000000ffff057424 */ /* 0x000fc600078e00ff */
        /* <DEDUP_REMOVED lines=10> */
.L_x_2029:
[----:B------:R4:W-:Y:S01]  /*3170*/  STG.E.U8 desc[UR36][R2.64], R5 ;  /* 0x0000000502007986 */ /* 0x0009e2000c101124 */
[----:B------:R-:W-:Y:S05]  /*3180*/  BRA `(.L_x_2006) ;  /* 0x0000000000e87947 */ /* 0x000fea0003800000 */
.L_x_2005:
        /* <DEDUP_REMOVED lines=16> */
.L_x_2030:
[----:B------:R-:W-:Y:S05]  /*3290*/  BRA `(.L_x_2006) ;  /* 0x0000000000a47947 */ /* 0x000fea0003800000 */
.L_x_2028:
        /* <DEDUP_REMOVED lines=18> */
[----:B------:R-:W0:Y:S02]  /*33c0*/  F2I.U64.TRUNC R4, R5 ;  /* 0x0000000500047311 */ /* 0x000e24000020d800 */
[----:B0-----:R3:W-:Y:S01]  /*33d0*/  STG.E.64 desc[UR36][R2.64], R4 ;  /* 0x0000000402007986 */ /* 0x0017e2000c101b24 */
[----:B------:R-:W-:Y:S05]  /*33e0*/  BRA `(.L_x_2006) ;  /* 0x0000000000507947 */ /* 0x000fea0003800000 */
.L_x_2027:
        /* <DEDUP_REMOVED lines=18> */
[----:B------:R-:W0:Y:S02]  /*3510*/  F2I.FTZ.U32.TRUNC.NTZ R5, R6 ;  /* 0x0000000600057305 */ /* 0x000e24000021f000 */
[----:B0-----:R5:W-:Y:S02]  /*3520*/  STG.E desc[UR36][R2.64], R5 ;  /* 0x0000000502007986 */ /* 0x001be4000c101924 */
.L_x_2006:
[----:B------:R-:W-:-:S04]  /*3530*/  IMAD R16, R16, 0x200, R19 ;  /* 0x0000020010107824 */ /* 0x000fc800078e0213 */
[----:B------:R-:W-:-:S07]  /*3540*/  VIADD R17, R16, 0x80 ;  /* 0x0000008010117836 */ /* 0x000fce0000000000 */
.L_x_1999:
[----:B------:R-:W-:Y:S05]  /*3550*/  BSYNC B6 ;  /* 0x0000000000067941 */ /* 0x000fea0003800000 */
.L_x_1998:
[----:B------:R-:W-:Y:S01]  /*3560*/  ULDC UR4, c[0x0][0x210] ;  /* 0x0000840000047ab9 */ /* 0x000fe20000000800 */
[----:B------:R-:W-:Y:S01]  /*3570*/  BSSY B6, `(.L_x_2031) ;  /* 0x000034d000067945 */ /* 0x000fe20003800000 */
[----:B------:R-:W-:-:S13]  /*3580*/  ISETP.GE.AND P0, PT, R17, UR4, PT ;  /* 0x0000000411007c0c */ /* 0x000fda000bf06270 */
[----:B------:R-:W-:Y:S05]  /*3590*/  @P0 BRA `(.L_x_2032) ;  /* 0x0000003400280947 */ /* 0x000fea0003800000 */
[----:B0-----:R-:W0:Y:S01]  /*35a0*/  LDC R6, c[0x0][0x218] ;  /* 0x00008600ff067b82 */ /* 0x001e220000000800 */
[----:B------:R-:W-:Y:S01]  /*35b0*/  IMAD.MOV.U32 R0, RZ, RZ, RZ ;  /* 0x000000ffff007224 */ /* 0x000fe200078e00ff */
[----:B0-----:R-:W-:-:S13]  /*35c0*/  ISETP.NE.AND P0, PT, R6, RZ, PT ;  /* 0x000000ff0600720c */ /* 0x001fda0003f05270 */
[----:B------:R-:W-:Y:S05]  /*35d0*/  @!P0 BRA `(.L_x_2033) ;  /* 0x0000001000448947 */ /* 0x000fea0003800000 */
[----:B------:R-:W-:Y:S01]  /*35e0*/  IMAD.MOV.U32 R16, RZ, RZ, RZ ;  /* 0x000000ffff107224 */ /* 0x000fe200078e00ff */
[----:B------:R-:W-:Y:S01]  /*35f0*/  ULDC.64 UR4, c[0x0][0x220] ;  /* 0x0000880000047ab9 */ /* 0x000fe20000000a00 */
[----:B------:R-:W-:Y:S02]  /*3600*/  ISETP.NE.AND P0, PT, R6, 0x1, PT ;  /* 0x000000010600780c */ /* 0x000fe40003f05270 */
[----:B-12345:R-:W-:Y:S01]  /*3610*/  IMAD.HI.U32 R2, R17, UR4, R16 ;  /* 0x0000000411027c27 */ /* 0x03efe2000f8e0010 */
        /* <DEDUP_REMOVED lines=269> */
.L_x_2033:
[----:B------:R-:W0:Y:S01]  /*46f0*/  LDC.U8 R6, c[0x0][0x3b9] ;  /* 0x0000ee40ff067b82 */ /* 0x000e220000000000 */
[----:B------:R-:W-:Y:S02]  /*4700*/  ULDC.64 UR4, c[0x0][0x3b0] ;  /* 0x0000ec0000047ab9 */ /* 0x000fe40000000a00 */
[----:B-12345:R-:W-:-:S05]  /*4710*/  IADD3 R2, P0, R0, UR4, RZ ;  /* 0x0000000400027c10 */ /* 0x03efca000ff1e0ff */
        /* <DEDUP_REMOVED lines=32> */
[----:B0-----:R0:W-:Y:S01]  /*4920*/  STG.E.U8 desc[UR36][R2.64], R5 ;  /* 0x0000000502007986 */ /* 0x0011e2000c101124 */
[----:B------:R-:W-:Y:S05]  /*4930*/  BRA `(.L_x_2039) ;  /* 0x00000020003c7947 */ /* 0x000fea0003800000 */
.L_x_2037:
        /* <DEDUP_REMOVED lines=21> */
.L_x_2036:
        /* <DEDUP_REMOVED lines=27> */
.L_x_2041:
        /* <DEDUP_REMOVED lines=21> */
.L_x_2040:
        /* <DEDUP_REMOVED lines=21> */
.L_x_2035:
        /* <DEDUP_REMOVED lines=26> */
.L_x_2043:
        /* <DEDUP_REMOVED lines=21> */
.L_x_2042:
        /* <DEDUP_REMOVED lines=27> */
.L_x_2045:
        /* <DEDUP_REMOVED lines=22> */
.L_x_2044:
        /* <DEDUP_REMOVED lines=22> */
.L_x_2034:
        /* <DEDUP_REMOVED lines=30> */
.L_x_2048:
        /* <DEDUP_REMOVED lines=23> */
.L_x_2047:
        /* <DEDUP_REMOVED lines=8> */
.L_x_2050:
        /* <DEDUP_REMOVED lines=29> */
.L_x_2051:
[----:B------:R-:W-:Y:S01]  /*5be0*/  ISETP.GT.U32.AND P0, PT, R0, 0x7f800000, PT ;  /* 0x7f8000000000780c */ /* 0x000fe20003f04070 */
[----:B------:R-:W-:-:S05]  /*5bf0*/  IMAD.MOV.U32 R0, RZ, RZ, 0x7f ;  /* 0x0000007fff007424 */ /* 0x000fca00078e00ff */
[----:B------:R-:W-:-:S07]  /*5c00*/  SEL R0, R0, 0x7c, P0 ;  /* 0x0000007c00007807 */ /* 0x000fce0000000000 */
.L_x_2052:
[----:B------:R-:W-:-:S04]  /*5c10*/  LOP3.LUT R5, R6, 0x80000000, R5, 0xc8, !PT ;  /* 0x8000000006057812 */ /* 0x000fc800078ec805 */
[----:B------:R-:W-:-:S04]  /*5c20*/  SHF.R.U32.HI R5, RZ, 0x18, R5 ;  /* 0x00000018ff057819 */ /* 0x000fc80000011605 */
[----:B------:R-:W-:-:S05]  /*5c30*/  LOP3.LUT R5, R0, R5, RZ, 0xfc, !PT ;  /* 0x0000000500057212 */ /* 0x000fca00078efcff */
[----:B------:R2:W-:Y:S01]  /*5c40*/  STG.E.U8 desc[UR36][R2.64], R5 ;  /* 0x0000000502007986 */ /* 0x0005e2000c101124 */
[----:B------:R-:W-:Y:S05]  /*5c50*/  BRA `(.L_x_2039) ;  /* 0x0000000c00747947 */ /* 0x000fea0003800000 */
.L_x_2049:
        /* <DEDUP_REMOVED lines=21> */
.L_x_2046:
        /* <DEDUP_REMOVED lines=27> */
[----:B0-----:R0:W-:Y:S01]  /*5f60*/  STG.E.U16 desc[UR36][R2.64], R5 ;  /* 0x0000000502007986 */ /* 0x0011e2000c101524 */
[----:B------:R-:W-:Y:S05]  /*5f70*/  BRA `(.L_x_2039) ;  /* 0x0000000800ac7947 */ /* 0x000fea0003800000 */
.L_x_2055:
        /* <DEDUP_REMOVED lines=12> */
[----:B------:R-:W-:Y:S01]  /*6040*/  SHF.R.S32.HI R4, RZ, 0x8, R4 ;  /* 0x00000008ff047819 */ /* 0x000fe20000011404 */
        /* <DEDUP_REMOVED lines=20> */
.L_x_2057:
[----:B------:R-:W-:-:S04]  /*6190*/  LOP3.LUT R5, R6, 0x80000000, R5, 0xc8, !PT ;  /* 0x8000000006057812 */ /* 0x000fc800078ec805 */
[----:B------:R-:W-:-:S04]  /*61a0*/  SHF.R.U32.HI R5, RZ, 0x18, R5 ;  /* 0x00000018ff057819 */ /* 0x000fc80000011605 */
[----:B------:R-:W-:-:S07]  /*61b0*/  LOP3.LUT R0, R0, R5, RZ, 0xfc, !PT ;  /* 0x0000000500007212 */ /* 0x000fce00078efcff */
.L_x_2056:
[----:B------:R0:W-:Y:S01]  /*61c0*/  STG.E.U8 desc[UR36][R2.64], R0 ;  /* 0x0000000002007986 */ /* 0x0001e2000c101124 */
[----:B------:R-:W-:Y:S05]  /*61d0*/  BRA `(.L_x_2039) ;  /* 0x0000000800147947 */ /* 0x000fea0003800000 */
.L_x_2054:
        /* <DEDUP_REMOVED lines=33> */
.L_x_2059:
[----:B------:R-:W-:-:S04]  /*63f0*/  LOP3.LUT R5, R6, 0x80000000, R5, 0xc8, !PT ;  /* 0x8000000006057812 */ /* 0x000fc800078ec805 */
[----:B------:R-:W-:-:S04]  /*6400*/  SHF.R.U32.HI R5, RZ, 0x18, R5 ;  /* 0x00000018ff057819 */ /* 0x000fc80000011605 */
[----:B------:R-:W-:-:S07]  /*6410*/  LOP3.LUT R0, R0, R5, RZ, 0xfc, !PT ;  /* 0x0000000500007212 */ /* 0x000fce00078efcff */
.L_x_2058:
[----:B------:R0:W-:Y:S01]  /*6420*/  STG.E.U8 desc[UR36][R2.64], R0 ;  /* 0x0000000002007986 */ /* 0x0001e2000c101124 */
[----:B------:R-:W-:Y:S05]  /*6430*/  BRA `(.L_x_2039) ;  /* 0x00000004007c7947 */ /* 0x000fea0003800000 */
.L_x_2053:
        /* <DEDUP_REMOVED lines=24> */
[----:B------:R-:W-:-:S04]  /*65c0*/  LOP3.LUT R5, R6, 0x80000000, R5, 0xf8, !PT ;  /* 0x8000000006057812 */ /* 0x000fc800078ef805 */
        /* <DEDUP_REMOVED lines=10> */
.L_x_2062:
[----:B------:R0:W-:Y:S01]  /*6670*/  STG.E.U8 desc[UR36][R2.64], R0 ;  /* 0x0000000002007986 */ /* 0x0001e2000c101124 */
[----:B------:R-:W-:Y:S05]  /*6680*/  BRA `(.L_x_2039) ;  /* 0x0000000000e87947 */ /* 0x000fea0003800000 */
.L_x_2038:
        /* <DEDUP_REMOVED lines=16> */
.L_x_2063:
[----:B------:R-:W-:Y:S05]  /*6790*/  BRA `(.L_x_2039) ;  /* 0x0000000000a47947 */ /* 0x000fea0003800000 */
.L_x_2061:
        /* <DEDUP_REMOVED lines=21> */
.L_x_2060:
        /* <DEDUP_REMOVED lines=20> */
.L_x_2039:
[----:B------:R-:W-:-:S07]  /*6a30*/  VIADD R17, R17, 0x80 ;  /* 0x0000008011117836 */ /* 0x000fce0000000000 */
.L_x_2032:
[----:B------:R-:W-:Y:S05]  /*6a40*/  BSYNC B6 ;  /* 0x0000000000067941 */ /* 0x000fea0003800000 */
.L_x_2031:
[----:B------:R-:W-:Y:S01]  /*6a50*/  ULDC UR4, c[0x0][0x210] ;  /* 0x0000840000047ab9 */ /* 0x000fe20000000800 */
[----:B------:R-:W-:Y:S01]  /*6a60*/  BSSY B6, `(.L_x_2064) ;  /* 0x000034d000067945 */ /* 0x000fe20003800000 */
[----:B------:R-:W-:-:S13]  /*6a70*/  ISETP.GE.AND P0, PT, R17, UR4, PT ;  /* 0x0000000411007c0c */ /* 0x000fda000bf06270 */
[----:B------:R-:W-:Y:S05]  /*6a80*/  @P0 BRA `(.L_x_2065) ;  /* 0x0000003400280947 */ /* 0x000fea0003800000 */
[----:B0--3--:R-:W0:Y:S01]  /*6a90*/  LDC R6, c[0x0][0x218] ;  /* 0x00008600ff067b82 */ /* 0x009e220000000800 */
[----:B------:R-:W-:Y:S01]  /*6aa0*/  IMAD.MOV.U32 R0, RZ, RZ, RZ ;  /* 0x000000ffff007224 */ /* 0x000fe200078e00ff */
        /* <DEDUP_REMOVED lines=275> */
.L_x_2066:
        /* <DEDUP_REMOVED lines=37> */
.L_x_2070:
        /* <DEDUP_REMOVED lines=21> */
.L_x_2069:
        /* <DEDUP_REMOVED lines=27> */
.L_x_2074:
        /* <DEDUP_REMOVED lines=21> */
.L_x_2073:
        /* <DEDUP_REMOVED lines=21> */
.L_x_2068:
        /* <DEDUP_REMOVED lines=26> */
.L_x_2076:
        /* <DEDUP_REMOVED lines=21> */
.L_x_2075:
        /* <DEDUP_REMOVED lines=27> */
.L_x_2078:
        /* <DEDUP_REMOVED lines=22> */
.L_x_2077:
        /* <DEDUP_REMOVED lines=22> */
.L_x_2067:
        /* <DEDUP_REMOVED lines=30> */
.L_x_2081:
        /* <DEDUP_REMOVED lines=23> */
.L_x_2080:
        /* <DEDUP_REMOVED lines=8> */
.L_x_2083:
        /* <DEDUP_REMOVED lines=20> */
[----:B------:R-:W-:Y:S02]  /*9040*/  ISETP.GE.U32.AND P0, PT, R6, 0x38800000, PT ;  /* 0x388000000600780c */ /* 0x000fe40003f06070 */
[----:B------:R-:W-:-:S11]  /*9050*/  LOP3.LUT R0, R5, 0x80000000, R4, 0xf8, !PT ;  /* 0x8000000005007812 */ /* 0x000fd600078ef804 */
[----:B------:R-:W-:Y:S01]  /*9060*/  @P0 SHF.R.U32.HI R7, RZ, 0x15, R5 ;  /* 0x00000015ff070819 */ /* 0x000fe20000011605 */
[----:B------:R-:W-:-:S03]  /*9070*/  @!P0 FADD.FTZ R6, R6, 128 ;  /* 0x4300000006068421 */ /* 0x000fc60000010000 */
[----:B------:R-:W-:-:S04]  /*9080*/  @P0 LOP3.LUT R7, R7, 0x1, RZ, 0xc0, !PT ;  /* 0x0000000107070812 */ /* 0x000fc800078ec0ff */
[----:B------:R-:W-:-:S04]  /*9090*/  @P0 IADD3 R0, R0, 0x80fffff, R7 ;  /* 0x080fffff00000810 */ /* 0x000fc80007ffe007 */
[----:B------:R-:W-:Y:S01]  /*90a0*/  @P0 SHF.R.U32.HI R0, RZ, 0x15, R0 ;  /* 0x00000015ff000819 */ /* 0x000fe20000011600 */
[----:B------:R-:W-:Y:S01]  /*90b0*/  @!P0 VIADD R0, R6, 0xbd000000 ;  /* 0xbd00000006008836 */ /* 0x000fe20000000000 */
[----:B------:R-:W-:Y:S06]  /*90c0*/  BRA `(.L_x_2085) ;  /* 0x00000000000c7947 */ /* 0x000fec0003800000 */
.L_x_2084:
[----:B------:R-:W-:Y:S01]  /*90d0*/  IMAD.MOV.U32 R0, RZ, RZ, 0x7f ;  /* 0x0000007fff007424 */ /* 0x000fe200078e00ff */
[----:B------:R-:W-:-:S04]  /*90e0*/  ISETP.GT.U32.AND P0, PT, R6, 0x7f800000, PT ;  /* 0x7f8000000600780c */ /* 0x000fc80003f04070 */
[----:B------:R-:W-:-:S09]  /*90f0*/  SEL R0, R0, 0x7c, P0 ;  /* 0x0000007c00007807 */ /* 0x000fd20000000000 */
.L_x_2085:
[----:B------:R-:W-:-:S04]  /*9100*/  LOP3.LUT R4, R5, 0x80000000, R4, 0xc8, !PT ;  /* 0x8000000005047812 */ /* 0x000fc800078ec804 */
[----:B------:R-:W-:-:S04]  /*9110*/  SHF.R.U32.HI R5, RZ, 0x18, R4 ;  /* 0x00000018ff057819 */ /* 0x000fc80000011604 */
[----:B------:R-:W-:-:S05]  /*9120*/  LOP3.LUT R5, R0, R5, RZ, 0xfc, !PT ;  /* 0x0000000500057212 */ /* 0x000fca00078efcff */
[----:B------:R0:W-:Y:S01]  /*9130*/  STG.E.U8 desc[UR36][R2.64], R5 ;  /* 0x0000000502007986 */ /* 0x0001e2000c101124 */
[----:B------:R-:W-:Y:S05]  /*9140*/  BRA `(.L_x_2072) ;  /* 0x0000000c00747947 */ /* 0x000fea0003800000 */
.L_x_2082:
        /* <DEDUP_REMOVED lines=21> */
.L_x_2079:
        /* <DEDUP_REMOVED lines=29> */
.L_x_2088:
        /* <DEDUP_REMOVED lines=33> */
.L_x_2090:
[----:B------:R-:W-:-:S04]  /*9680*/  LOP3.LUT R5, R6, 0x80000000, R5, 0xc8, !PT ;  /* 0x8000000006057812 */ /* 0x000fc800078ec805 */
[----:B------:R-:W-:-:S04]  /*9690*/  SHF.R.U32.HI R5, RZ, 0x18, R5 ;  /* 0x00000018ff057819 */ /* 0x000fc80000011605 */
[----:B------:R-:W-:-:S07]  /*96a0*/  LOP3.LUT R0, R0, R5, RZ, 0xfc, !PT ;  /* 0x0000000500007212 */ /* 0x000fce00078efcff */
.L_x_2089:
[----:B------:R3:W-:Y:S01]  /*96b0*/  STG.E.U8 desc[UR36][R2.64], R0 ;  /* 0x0000000002007986 */ /* 0x0007e2000c101124 */
[----:B------:R-:W-:Y:S05]  /*96c0*/  BRA `(.L_x_2072) ;  /* 0x0000000800147947 */ /* 0x000fea0003800000 */
.L_x_2087:
        /* <DEDUP_REMOVED lines=33> */
.L_x_2092:
[----:B------:R-:W-:-:S04]  /*98e0*/  LOP3.LUT R5, R6, 0x80000000, R5, 0xc8, !PT ;  /* 0x8000000006057812 */ /* 0x000fc800078ec805 */
[----:B------:R-:W-:-:S04]  /*98f0*/  SHF.R.U32.HI R5, RZ, 0x18, R5 ;  /* 0x00000018ff057819 */ /* 0x000fc80000011605 */
[----:B------:R-:W-:-:S07]  /*9900*/  LOP3.LUT R0, R0, R5, RZ, 0xfc, !PT ;  /* 0x0000000500007212 */ /* 0x000fce00078efcff */
.L_x_2091:
[----:B------:R5:W-:Y:S01]  /*9910*/  STG.E.U8 desc[UR36][R2.64], R0 ;  /* 0x0000000002007986 */ /* 0x000be2000c101124 */
[----:B------:R-:W-:Y:S05]  /*9920*/  BRA `(.L_x_2072) ;  /* 0x00000004007c7947 */ /* 0x000fea0003800000 */
.L_x_2086:
        /* <DEDUP_REMOVED lines=35> */
.L_x_2095:
[----:B------:R1:W-:Y:S01]  /*9b60*/  STG.E.U8 desc[UR36][R2.64], R0 ;  /* 0x0000000002007986 */ /* 0x0003e2000c101124 */
[----:B------:R-:W-:Y:S05]  /*9b70*/  BRA `(.L_x_2072) ;  /* 0x0000000000e87947 */ /* 0x000fea0003800000 */
.L_x_2071:
        /* <DEDUP_REMOVED lines=16> */
.L_x_2096:
[----:B------:R-:W-:Y:S05]  /*9c80*/  BRA `(.L_x_2072) ;  /* 0x0000000000a47947 */ /* 0x000fea0003800000 */
.L_x_2094:
        /* <DEDUP_REMOVED lines=21> */
.L_x_2093:
        /* <DEDUP_REMOVED lines=20> */
.L_x_2072:
[----:B------:R-:W-:-:S07]  /*9f20*/  VIADD R17, R17, 0x80 ;  /* 0x0000008011117836 */ /* 0x000fce0000000000 */
.L_x_2065:
[----:B------:R-:W-:Y:S05]  /*9f30*/  BSYNC B6 ;  /* 0x0000000000067941 */ /* 0x000fea0003800000 */
.L_x_2064:
[----:B------:R-:W-:Y:S02]  /*9f40*/  ULDC UR4, c[0x0][0x210] ;  /* 0x0000840000047ab9 */ /* 0x000fe40000000800 */
[----:B------:R-:W-:-:S13]  /*9f50*/  ISETP.GE.AND P0, PT, R17, UR4, PT ;  /* 0x0000000411007c0c */ /* 0x000fda000bf06270 */
[----:B------:R-:W-:Y:S05]  /*9f60*/  @P0 EXIT ;  /* 0x000000000000094d */ /* 0x000fea0003800000 */
[----:B0--3--:R-:W0:Y:S01]  /*9f70*/  LDC R6, c[0x0][0x218] ;  /* 0x00008600ff067b82 */ /* 0x009e220000000800 */
[----:B-1---5:R-:W-:Y:S01]  /*9f80*/  IMAD.MOV.U32 R0, RZ, RZ, RZ ;  /* 0x000000ffff007224 */ /* 0x022fe200078e00ff */
[----:B0-----:R-:W-:-:S13]  /*9f90*/  ISETP.NE.AND P0, PT, R6, RZ, PT ;  /* 0x000000ff0600720c */ /* 0x001fda0003f05270 */
[----:B------:R-:W-:Y:S05]  /*9fa0*/  @!P0 BRA `(.L_x_2097) ;  /* 0x0000001000448947 */ /* 0x000fea0003800000 */
[----:B------:R-:W-:Y:S01]  /*9fb0*/  IMAD.MOV.U32 R16, RZ, RZ, RZ ;  /* 0x000000ffff107224 */ /* 0x000fe200078e00ff */
[----:B------:R-:W-:Y:S01]  /*9fc0*/  ULDC.64 UR4, c[0x0][0x220] ;  /* 0x0000880000047ab9 */ /* 0x000fe20000000a00 */
[----:B------:R-:W-:Y:S02]  /*9fd0*/  ISETP.NE.AND P0, PT, R6, 0x1, PT ;  /* 0x000000010600780c */ /* 0x000fe40003f05270 */
[----:B--2-4-:R-:W-:Y:S01]  /*9fe0*/  IMAD.HI.U32 R2, R17, UR4, R16 ;  /* 0x0000000411027c27 */ /* 0x014fe2000f8e0010 */
        /* <DEDUP_REMOVED lines=269> */
.L_x_2097:
[----:B------:R-:W0:Y:S01]  /*b0c0*/  LDC.U8 R6, c[0x0][0x3b9] ;  /* 0x0000ee40ff067b82 */ /* 0x000e220000000000 */
[----:B------:R-:W-:Y:S02]  /*b0d0*/  ULDC.64 UR4, c[0x0][0x3b0] ;  /* 0x0000ec0000047ab9 */ /* 0x000fe40000000a00 */
[----:B--2-4-:R-:W-:-:S05]  /*b0e0*/  IADD3 R2, P0, R0, UR4, RZ ;  /* 0x0000000400027c10 */ /* 0x014fca000ff1e0ff */
        /* <DEDUP_REMOVED lines=32> */
[----:B0-----:R-:W-:Y:S01]  /*b2f0*/  STG.E.U8 desc[UR36][R2.64], R5 ;  /* 0x0000000502007986 */ /* 0x001fe2000c101124 */
[----:B------:R-:W-:Y:S05]  /*b300*/  EXIT ;  /* 0x000000000000794d */ /* 0x000fea0003800000 */
.L_x_2101:
        /* <DEDUP_REMOVED lines=19> */
[----:B0-----:R-:W-:Y:S01]  /*b440*/  STG.E.U8 desc[UR36][R2.64], R4 ;  /* 0x0000000402007986 */ /* 0x001fe2000c101124 */
[----:B------:R-:W-:Y:S05]  /*b450*/  EXIT ;  /* 0x000000000000794d */ /* 0x000fea0003800000 */
.L_x_2100:
        /* <DEDUP_REMOVED lines=25> */
[----:B0-----:R-:W-:Y:S01]  /*b5f0*/  STG.E.64 desc[UR36][R2.64], R4 ;  /* 0x0000000402007986 */ /* 0x001fe2000c101b24 */
[----:B------:R-:W-:Y:S05]  /*b600*/  EXIT ;  /* 0x000000000000794d */ /* 0x000fea0003800000 */
.L_x_2104:
        /* <DEDUP_REMOVED lines=19> */
[----:B0-----:R-:W-:Y:S01]  /*b740*/  STG.E desc[UR36][R2.64], R5 ;  /* 0x0000000502007986 */ /* 0x001fe2000c101924 */
[----:B------:R-:W-:Y:S05]  /*b750*/  EXIT ;  /* 0x000000000000794d */ /* 0x000fea0003800000 */
.L_x_2103:
        /* <DEDUP_REMOVED lines=19> */
[----:B0-----:R-:W-:Y:S01]  /*b890*/  STG.E.U16 desc[UR36][R2.64], R5 ;  /* 0x0000000502007986 */ /* 0x001fe2000c101524 */
[----:B------:R-:W-:Y:S05]  /*b8a0*/  EXIT ;  /* 0x000000000000794d */ /* 0x000fea0003800000 */
.L_x_2099:
        /* <DEDUP_REMOVED lines=24> */
[----:B------:R-:W-:Y:S01]  /*ba30*/  STG.E desc[UR36][R2.64], R5 ;  /* 0x0000000502007986 */ /* 0x000fe2000c101924 */
[----:B------:R-:W-:Y:S05]  /*ba40*/  EXIT ;  /* 0x000000000000794d */ /* 0x000fea0003800000 */
.L_x_2106:
        /* <DEDUP_REMOVED lines=19> */
[----:B------:R-:W-:Y:S01]  /*bb80*/  STG.E.U16 desc[UR36][R2.64], R6 ;  /* 0x0000000602007986 */ /* 0x000fe2000c101524 */
[----:B------:R-:W-:Y:S05]  /*bb90*/  EXIT ;  /* 0x000000000000794d */ /* 0x000fea0003800000 */
.L_x_2105:
        /* <DEDUP_REMOVED lines=25> */
[----:B------:R-:W-:Y:S01]  /*bd30*/  STG.E.64 desc[UR36][R2.64], R6 ;  /* 0x0000000602007986 */ /* 0x000fe2000c101b24 */
[----:B------:R-:W-:Y:S05]  /*bd40*/  EXIT ;  /* 0x000000000000794d */ /* 0x000fea0003800000 */
.L_x_2108:
        /* <DEDUP_REMOVED lines=20> */
[----:B------:R-:W-:Y:S01]  /*be90*/  STG.E desc[UR36][R2.64], R6 ;  /* 0x0000000602007986 */ /* 0x000fe2000c101924 */
[----:B------:R-:W-:Y:S05]  /*bea0*/  EXIT ;  /* 0x000000000000794d */ /* 0x000fea0003800000 */
.L_x_2107:
        /* <DEDUP_REMOVED lines=20> */
[----:B0-----:R-:W-:Y:S01]  /*bff0*/  STG.E.64 desc[UR36][R2.64], R4 ;  /* 0x0000000402007986 */ /* 0x001fe2000c101b24 */
[----:B------:R-:W-:Y:S05]  /*c000*/  EXIT ;  /* 0x000000000000794d */ /* 0x000fea0003800000 */
.L_x_2098:
        /* <DEDUP_REMOVED lines=28> */
[----:B------:R-:W-:Y:S01]  /*c1d0*/  STG.E.U8 desc[UR36][R2.64], R5 ;  /* 0x0000000502007986 */ /* 0x000fe2000c101124 */
[----:B------:R-:W-:Y:S05]  /*c1e0*/  EXIT ;  /* 0x000000000000794d */ /* 0x000fea0003800000 */
.L_x_2111:
        /* <DEDUP_REMOVED lines=21> */
[----:B0-----:R-:W-:Y:S01]  /*c340*/  STG.E.128 desc[UR36][R2.64], R4 ;  /* 0x0000000402007986 */ /* 0x001fe2000c101d24 */
[----:B------:R-:W-:Y:S05]  /*c350*/  EXIT ;  /* 0x000000000000794d */ /* 0x000fea0003800000 */
.L_x_2110:
[----:B------:R-:W-:-:S13]  /*c360*/  ISETP.NE.AND P0, PT, R4, 0xf, PT ;  /* 0x0000000f0400780c */ /* 0x000fda0003f05270 */
[----:B------:R-:W-:Y:S05]  /*c370*/  @!P0 BRA `(.L_x_2112) ;  /* 0x0000000000ac8947 */ /* 0x000fea0003800000 */
[----:B------:R-:W-:-:S13]  /*c380*/  ISETP.NE.AND P0, PT, R4, 0x17, PT ;  /* 0x000000170400780c */ /* 0x000fda0003f05270 */
[----:B------:R-:W-:Y:S05]  /*c390*/  @!P0 BRA `(.L_x_2113) ;  /* 0x0000000000108947 */ /* 0x000fea0003800000 */
[----:B------:R-:W-:-:S13]  /*c3a0*/  ISETP.NE.AND P0, PT, R4, 0x18, PT ;  /* 0x000000180400780c */ /* 0x000fda0003f05270 */
[----:B------:R-:W-:Y:S05]  /*c3b0*/  @P0 BRA `(.L_x_2102) ;  /* 0x0000000c00280947 */ /* 0x000fea0003800000 */
[----:B------:R-:W-:Y:S01]  /*c3c0*/  STG.E.U8 desc[UR36][R2.64], R5 ;  /* 0x0000000502007986 */ /* 0x000fe2000c101124 */
[----:B------:R-:W-:Y:S05]  /*c3d0*/  EXIT ;  /* 0x000000000000794d */ /* 0x000fea0003800000 */
.L_x_2113:
        /* <DEDUP_REMOVED lines=29> */
.L_x_2114:
[----:B------:R-:W-:Y:S01]  /*c5b0*/  IMAD.MOV.U32 R0, RZ, RZ, 0x7f ;  /* 0x0000007fff007424 */ /* 0x000fe200078e00ff */
[----:B------:R-:W-:-:S04]  /*c5c0*/  ISETP.GT.U32.AND P0, PT, R4, 0x7f800000, PT ;  /* 0x7f8000000400780c */ /* 0x000fc80003f04070 */
[----:B------:R-:W-:-:S09]  /*c5d0*/  SEL R0, R0, 0x7c, P0 ;  /* 0x0000007c00007807 */ /* 0x000fd20000000000 */
.L_x_2115:
[----:B------:R-:W-:-:S04]  /*c5e0*/  LOP3.LUT R5, R6, 0x80000000, R5, 0xc8, !PT ;  /* 0x8000000006057812 */ /* 0x000fc800078ec805 */
[----:B------:R-:W-:-:S04]  /*c5f0*/  SHF.R.U32.HI R5, RZ, 0x18, R5 ;  /* 0x00000018ff057819 */ /* 0x000fc80000011605 */
[----:B------:R-:W-:-:S05]  /*c600*/  LOP3.LUT R5, R0, R5, RZ, 0xfc, !PT ;  /* 0x0000000500057212 */ /* 0x000fca00078efcff */
[----:B------:R-:W-:Y:S01]  /*c610*/  STG.E.U8 desc[UR36][R2.64], R5 ;  /* 0x0000000502007986 */ /* 0x000fe2000c101124 */
[----:B------:R-:W-:Y:S05]  /*c620*/  EXIT ;  /* 0x000000000000794d */ /* 0x000fea0003800000 */
.L_x_2112:
        /* <DEDUP_REMOVED lines=19> */
[----:B------:R-:W-:Y:S01]  /*c760*/  STG.E.U16 desc[UR36][R2.64], R6 ;  /* 0x0000000602007986 */ /* 0x000fe2000c101524 */
[----:B------:R-:W-:Y:S05]  /*c770*/  EXIT ;  /* 0x000000000000794d */ /* 0x000fea0003800000 */
.L_x_2109:
        /* <DEDUP_REMOVED lines=27> */
[----:B0-----:R-:W-:Y:S01]  /*c930*/  STG.E.U16 desc[UR36][R2.64], R5 ;  /* 0x0000000502007986 */ /* 0x001fe2000c101524 */
[----:B------:R-:W-:Y:S05]  /*c940*/  EXIT ;  /* 0x000000000000794d */ /* 0x000fea0003800000 */
.L_x_2118:
        /* <DEDUP_REMOVED lines=33> */
.L_x_2120:
[----:B------:R-:W-:-:S04]  /*cb60*/  LOP3.LUT R5, R6, 0x80000000, R5, 0xc8, !PT ;  /* 0x8000000006057812 */ /* 0x000fc800078ec805 */
[----:B------:R-:W-:-:S04]  /*cb70*/  SHF.R.U32.HI R5, RZ, 0x18, R5 ;  /* 0x00000018ff057819 */ /* 0x000fc80000011605 */
[----:B------:R-:W-:-:S07]  /*cb80*/  LOP3.LUT R0, R0, R5, RZ, 0xfc, !PT ;  /* 0x0000000500007212 */ /* 0x000fce00078efcff */
.L_x_2119:
[----:B------:R-:W-:Y:S01]  /*cb90*/  STG.E.U8 desc[UR36][R2.64], R0 ;  /* 0x0000000002007986 */ /* 0x000fe2000c101124 */
[----:B------:R-:W-:Y:S05]  /*cba0*/  EXIT ;  /* 0x000000000000794d */ /* 0x000fea0003800000 */
.L_x_2117:
        /* <DEDUP_REMOVED lines=33> */
.L_x_2122:
[----:B------:R-:W-:-:S04]  /*cdc0*/  LOP3.LUT R5, R6, 0x80000000, R5, 0xc8, !PT ;  /* 0x8000000006057812 */ /* 0x000fc800078ec805 */
[----:B------:R-:W-:-:S04]  /*cdd0*/  SHF.R.U32.HI R5, RZ, 0x18, R5 ;  /* 0x00000018ff057819 */ /* 0x000fc80000011605 */
[----:B------:R-:W-:-:S07]  /*cde0*/  LOP3.LUT R0, R0, R5, RZ, 0xfc, !PT ;  /* 0x0000000500007212 */ /* 0x000fce00078efcff */
.L_x_2121:
[----:B------:R-:W-:Y:S01]  /*cdf0*/  STG.E.U8 desc[UR36][R2.64], R0 ;  /* 0x0000000002007986 */ /* 0x000fe2000c101124 */
[----:B------:R-:W-:Y:S05]  /*ce00*/  EXIT ;  /* 0x000000000000794d */ /* 0x000fea0003800000 */
.L_x_2116:
        /* <DEDUP_REMOVED lines=35> */
.L_x_2125:
[----:B------:R-:W-:Y:S01]  /*d040*/  STG.E.U8 desc[UR36][R2.64], R0 ;  /* 0x0000000002007986 */ /* 0x000fe2000c101124 */
[----:B------:R-:W-:Y:S05]  /*d050*/  EXIT ;  /* 0x000000000000794d */ /* 0x000fea0003800000 */
.L_x_2102:
        /* <DEDUP_REMOVED lines=16> */
.L_x_2126:
[----:B------:R-:W-:Y:S05]  /*d160*/  EXIT ;  /* 0x000000000000794d */ /* 0x000fea0003800000 */
.L_x_2124:
        /* <DEDUP_REMOVED lines=19> */
[----:B0-----:R-:W-:Y:S01]  /*d2a0*/  STG.E.64 desc[UR36][R2.64], R4 ;  /* 0x0000000402007986 */ /* 0x001fe2000c101b24 */
[----:B------:R-:W-:Y:S05]  /*d2b0*/  EXIT ;  /* 0x000000000000794d */ /* 0x000fea0003800000 */
.L_x_2123:
        /* <DEDUP_REMOVED lines=19> */
[----:B0-----:R-:W-:Y:S01]  /*d3f0*/  STG.E desc[UR36][R2.64], R5 ;  /* 0x0000000502007986 */ /* 0x001fe2000c101924 */
[----:B------:R-:W-:Y:S05]  /*d400*/  EXIT ;  /* 0x000000000000794d */ /* 0x000fea0003800000 */
.L_x_2127:
        /* <DEDUP_REMOVED lines=15> */
.L_x_7297:


//--------------------- .text._ZN2at6native27unrolled_elementwise_kernelINS0_11FillFunctorIN3c1013Float8_e4m3fnEEESt5arrayIPcLm1EELi4E23TrivialOffsetCalculatorILi0EjES9_ILi1EjENS0_6memory12LoadWithCastILi0EEENSC_13StoreWithCastILi1EEEEEviT_T0_T2_T3_T4_T5_ --------------------------
	.section	.text._ZN2at6native27unrolled_elementwise_kernelINS0_11FillFunctorIN3c1013Float8_e4m3fnEEESt5arrayIPcLm1EELi4E23TrivialOffsetCalculatorILi0EjES9_ILi1EjENS0_6memory12LoadWithCastILi0EEENSC_13StoreWithCastILi1EEEEEviT_T0_T2_T3_T4_T5_,"ax",@progbits
	.align	128
        .global         _ZN2at6native27unrolled_elementwise_kernelINS0_11FillFunctorIN3c1013Float8_e4m3fnEEESt5arrayIPcLm1EELi4E23TrivialOffsetCalculatorILi0EjES9_ILi1EjENS0_6memory12LoadWithCastILi0EEENSC_13StoreWithCastILi1EEEEEviT_T0_T2_T3_T4_T5_
        .type           _ZN2at6native27unrolled_elementwise_kernelINS0_11FillFunctorIN3c1013Float8_e4m3fnEEESt5arrayIPcLm1EELi4E23TrivialOffsetCalculatorILi0EjES9_ILi1EjENS0_6memory12LoadWithCastILi0EEENSC_13StoreWithCastILi1EEEEEviT_T0_T2_T3_T4_T5_,@function
        .size           _ZN2at6native27unrolled_elementwise_kernelINS0_11FillFunctorIN3c1013Float8_e4m3fnEEESt5arrayIPcLm1EELi4E23TrivialOffsetCalculatorILi0EjES9_ILi1EjENS0_6memory12LoadWithCastILi0EEENSC_13StoreWithCastILi1EEEEEviT_T0_T2_T3_T4_T5_,(.L_x_7298 - _ZN2at6native27unrolled_elementwise_kernelINS0_11FillFunctorIN3c1013Float8_e4m3fnEEESt5arrayIPcLm1EELi4E23TrivialOffsetCalculatorILi0EjES9_ILi1EjENS0_6memory12LoadWithCastILi0EEENSC_13StoreWithCastILi1EEEEEviT_T0_T2_T3_T4_T5_)
        .other          _ZN2at6native27unrolled_elementwise_kernelINS0_11FillFunctorIN3c1013Float8_e4m3fnEEESt5arrayIPcLm1EELi4E23TrivialOffsetCalculatorILi0EjES9_ILi1EjENS0_6memory12LoadWithCastILi0EEENSC_13StoreWithCastILi1EEEEEviT_T0_T2_T3_T4_T5_,@"STO_CUDA_ENTRY STV_DEFAULT"
_ZN2at6native27unrolled_elementwise_kernelINS0_11FillFunctorIN3c1013Float8_e4m3fnEEESt5arrayIPcLm1EELi4E23TrivialOffsetCalculatorILi0EjES9_ILi1EjENS0_6memory12LoadWithCastILi0EEENSC_13StoreWithCastILi1EEEEEviT_T0_T2_T3_T4_T5_:
.text._ZN2at6native27unrolled_elementwise_kernelINS0_11FillFunctorIN3c1013Float8_e4m3fnEEESt5arrayIPcLm1EELi4E23TrivialOffsetCalculatorILi0EjES9_ILi1EjENS0_6memory12LoadWithCastILi0EEENSC_13StoreWithCastILi1EEEEEviT_T0_T2_T3_T4_T5_:
        /* <DEDUP_REMOVED lines=51> */
.L_x_2133:
        /* <DEDUP_REMOVED lines=21> */
.L_x_2132:
        /* <DEDUP_REMOVED lines=27> */
.L_x_2136:
        /* <DEDUP_REMOVED lines=19> */
[----:B0-----:R1:W-:Y:S01]  /*0760*/  STG.E desc[UR36][R2.64], R5 ;  /* 0x0000000502007986 */ /* 0x0013e2000c101924 */
[----:B------:R-:W-:Y:S05]  /*0770*/  BRA `(.L_x_2129) ;  /* 0x0000001c00287947 */ /* 0x000fea0003800000 */
.L_x_2135:
        /* <DEDUP_REMOVED lines=19> */
[----:B0-----:R2:W-:Y:S01]  /*08b0*/  STG.E.U16 desc[UR36][R2.64], R5 ;  /* 0x0000000502007986 */ /* 0x0015e2000c101524 */
[----:B------:R-:W-:Y:S05]  /*08c0*/  BRA `(.L_x_2129) ;  /* 0x0000001800d47947 */ /* 0x000fea0003800000 */
.L_x_2131:
        /* <DEDUP_REMOVED lines=23> */
[----:B------:R-:W-:-:S05]  /*0a40*/  LOP3.LUT R5, R5, 0x80000000, R0, 0xf8, !PT ;  /* 0x8000000005057812 */ /* 0x000fca00078ef800 */
[----:B------:R0:W-:Y:S01]  /*0a50*/  STG.E desc[UR36][R2.64], R5 ;  /* 0x0000000502007986 */ /* 0x0001e2000c101924 */
[----:B------:R-:W-:Y:S05]  /*0a60*/  BRA `(.L_x_2129) ;  /* 0x00000018006c7947 */ /* 0x000fea0003800000 */
.L_x_2138:
        /* <DEDUP_REMOVED lines=21> */
.L_x_2137:
        /* <DEDUP_REMOVED lines=21> */
[----:B------:R-:W-:Y:S01]  /*0d10*/  LOP3.LUT R6, R7, 0x7f800000, R6, 0xf8, !PT ;  /* 0x7f80000007067812 */ /* 0x000fe200078ef806 */
[----:B------:R-:W-:-:S03]  /*0d20*/  IMAD.MOV.U32 R7, RZ, RZ, RZ ;  /* 0x000000ffff077224 */ /* 0x000fc600078e00ff */
[----:B------:R-:W-:-:S04]  /*0d30*/  LOP3.LUT R5, R6, R5, RZ, 0x30, !PT ;  /* 0x0000000506057212 */ /* 0x000fc800078e30ff */
[----:B------:R-:W-:-:S05]  /*0d40*/  LOP3.LUT R6, R5, 0x80000000, R0, 0xf8, !PT ;  /* 0x8000000005067812 */ /* 0x000fca00078ef800 */
[----:B------:R0:W-:Y:S01]  /*0d50*/  STG.E.64 desc[UR36][R2.64], R6 ;  /* 0x0000000602007986 */ /* 0x0001e2000c101b24 */
[----:B------:R-:W-:Y:S05]  /*0d60*/  BRA `(.L_x_2129) ;  /* 0x0000001400ac7947 */ /* 0x000fea0003800000 */
.L_x_2140:
        /* <DEDUP_REMOVED lines=22> */
.L_x_2139:
        /* <DEDUP_REMOVED lines=22> */
.L_x_2130:
        /* <DEDUP_REMOVED lines=30> */
.L_x_2143:
        /* <DEDUP_REMOVED lines=16> */
[----:B------:R-:W-:Y:S02]  /*1310*/  LOP3.LUT R5, R6, R5, RZ, 0x30, !PT ;  /* 0x0000000506057212 */ /* 0x000fe400078e30ff */
[----:B------:R-:W-:Y:S02]  /*1320*/  CS2R R6, SRZ ;  /* 0x0000000000067805 */ /* 0x000fe4000001ff00 */
[----:B------:R-:W-:-:S05]  /*1330*/  LOP3.LUT R5, R5, 0x80000000, R0, 0xf8, !PT ;  /* 0x8000000005057812 */ /* 0x000fca00078ef800 */
[----:B------:R-:W-:-:S06]  /*1340*/  FMUL.FTZ R5, R5, 1 ;  /* 0x3f80000005057820 */ /* 0x000fcc0000410000 */
[----:B------:R-:W0:Y:S02]  /*1350*/  F2F.F64.F32 R4, R5 ;  /* 0x0000000500047310 */ /* 0x000e240000201800 */
[----:B0-----:R0:W-:Y:S01]  /*1360*/  STG.E.128 desc[UR36][R2.64], R4 ;  /* 0x0000000402007986 */ /* 0x0011e2000c101d24 */
[----:B------:R-:W-:Y:S05]  /*1370*/  BRA `(.L_x_2129) ;  /* 0x0000001000287947 */ /* 0x000fea0003800000 */
.L_x_2142:
        /* <DEDUP_REMOVED lines=8> */
.L_x_2145:
        /* <DEDUP_REMOVED lines=29> */
.L_x_2146:
[----:B------:R-:W-:Y:S01]  /*15d0*/  ISETP.GT.U32.AND P0, PT, R4, 0x7f800000, PT ;  /* 0x7f8000000400780c */ /* 0x000fe20003f04070 */
[----:B------:R-:W-:-:S05]  /*15e0*/  IMAD.MOV.U32 R4, RZ, RZ, 0x7f ;  /* 0x0000007fff047424 */ /* 0x000fca00078e00ff */
[----:B------:R-:W-:-:S07]  /*15f0*/  SEL R4, R4, 0x7c, P0 ;  /* 0x0000007c04047807 */ /* 0x000fce0000000000 */
.L_x_2147:
[----:B------:R-:W-:-:S04]  /*1600*/  LOP3.LUT R0, R7, 0x80000000, R0, 0xc8, !PT ;  /* 0x8000000007007812 */ /* 0x000fc800078ec800 */
[----:B------:R-:W-:-:S04]  /*1610*/  SHF.R.U32.HI R5, RZ, 0x18, R0 ;  /* 0x00000018ff057819 */ /* 0x000fc80000011600 */
[----:B------:R-:W-:-:S05]  /*1620*/  LOP3.LUT R5, R4, R5, RZ, 0xfc, !PT ;  /* 0x0000000504057212 */ /* 0x000fca00078efcff */
[----:B------:R0:W-:Y:S01]  /*1630*/  STG.E.U8 desc[UR36][R2.64], R5 ;  /* 0x0000000502007986 */ /* 0x0001e2000c101124 */
[----:B------:R-:W-:Y:S05]  /*1640*/  BRA `(.L_x_2129) ;  /* 0x0000000c00747947 */ /* 0x000fea0003800000 */
.L_x_2144:
        /* <DEDUP_REMOVED lines=21> */
.L_x_2141:
        /* <DEDUP_REMOVED lines=29> */
.L_x_2150:
        /* <DEDUP_REMOVED lines=32> */
.L_x_2152:
[----:B------:R-:W-:-:S04]  /*1b70*/  LOP3.LUT R0, R7, 0x80000000, R0, 0xc8, !PT ;  /* 0x8000000007007812 */ /* 0x000fc800078ec800 */
[----:B------:R-:W-:-:S04]  /*1b80*/  SHF.R.U32.HI R0, RZ, 0x18, R0 ;  /* 0x00000018ff007819 */ /* 0x000fc80000011600 */
[----:B------:R-:W-:-:S04]  /*1b90*/  LOP3.LUT R5, R5, R0, RZ, 0xfc, !PT ;  /* 0x0000000005057212 */ /* 0x000fc800078efcff */
[----:B------:R-:W-:-:S07]  /*1ba0*/  PRMT R4, R5, 0x7610, R4 ;  /* 0x0000761005047816 */ /* 0x000fce0000000004 */
.L_x_2151:
[----:B------:R0:W-:Y:S01]  /*1bb0*/  STG.E.U8 desc[UR36][R2.64], R4 ;  /* 0x0000000402007986 */ /* 0x0001e2000c101124 */
[----:B------:R-:W-:Y:S05]  /*1bc0*/  BRA `(.L_x_2129) ;  /* 0x0000000800147947 */ /* 0x000fea0003800000 */
.L_x_2149:
        /* <DEDUP_REMOVED lines=32> */
.L_x_2154:
[----:B------:R-:W-:-:S04]  /*1dd0*/  LOP3.LUT R0, R7, 0x80000000, R0, 0xc8, !PT ;  /* 0x8000000007007812 */ /* 0x000fc800078ec800 */
[----:B------:R-:W-:-:S04]  /*1de0*/  SHF.R.U32.HI R0, RZ, 0x18, R0 ;  /* 0x00000018ff007819 */ /* 0x000fc80000011600 */
[----:B------:R-:W-:-:S04]  /*1df0*/  LOP3.LUT R5, R5, R0, RZ, 0xfc, !PT ;  /* 0x0000000005057212 */ /* 0x000fc800078efcff */
[----:B------:R-:W-:-:S07]  /*1e00*/  PRMT R4, R5, 0x7610, R4 ;  /* 0x0000761005047816 */ /* 0x000fce0000000004 */
.L_x_2153:
[----:B------:R0:W-:Y:S01]  /*1e10*/  STG.E.U8 desc[UR36][R2.64], R4 ;  /* 0x0000000402007986 */ /* 0x0001e2000c101124 */
[----:B------:R-:W-:Y:S05]  /*1e20*/  BRA `(.L_x_2129) ;  /* 0x00000004007c7947 */ /* 0x000fea0003800000 */
.L_x_2148:
        /* <DEDUP_REMOVED lines=22> */
[----:B------:R-:W-:Y:S01]  /*1f90*/  LOP3.LUT R7, R6, R5, RZ, 0x30, !PT ;  /* 0x0000000506077212 */ /* 0x000fe200078e30ff */
[----:B------:R-:W-:-:S03]  /*1fa0*/  IMAD.MOV.U32 R5, RZ, RZ, 0xff ;  /* 0x000000ffff057424 */ /* 0x000fc600078e00ff */
        /* <DEDUP_REMOVED lines=11> */
.L_x_2157:
[----:B------:R0:W-:Y:S01]  /*2060*/  STG.E.U8 desc[UR36][R2.64], R5 ;  /* 0x0000000502007986 */ /* 0x0001e2000c101124 */
[----:B------:R-:W-:Y:S05]  /*2070*/  BRA `(.L_x_2129) ;  /* 0x0000000000e87947 */ /* 0x000fea0003800000 */
.L_x_2134:
        /* <DEDUP_REMOVED lines=16> */
.L_x_2158:
[----:B------:R-:W-:Y:S05]  /*2180*/  BRA `(.L_x_2129) ;  /* 0x0000000000a47947 */ /* 0x000fea0003800000 */
.L_x_2156:
        /* <DEDUP_REMOVED lines=21> */
.L_x_2155:
        /* <DEDUP_REMOVED lines=19> */
[----:B0-----:R0:W-:Y:S02]  /*2410*/  STG.E desc[UR36][R2.64], R5 ;  /* 0x0000000502007986 */ /* 0x0011e4000c101924 */
.L_x_2129:
[----:B------:R-:W-:Y:S05]  /*2420*/  BSYNC B6 ;  /* 0x0000000000067941 */ /* 0x000fea0003800000 */
.L_x_2128:
        /* <DEDUP_REMOVED lines=42> */
.L_x_2164:
        /* <DEDUP_REMOVED lines=21> */
.L_x_2163:
        /* <DEDUP_REMOVED lines=27> */
.L_x_2168:
        /* <DEDUP_REMOVED lines=21> */
.L_x_2167:
        /* <DEDUP_REMOVED lines=21> */
.L_x_2162:
        /* <DEDUP_REMOVED lines=26> */
.L_x_2170:
        /* <DEDUP_REMOVED lines=21> */
.L_x_2169:
        /* <DEDUP_REMOVED lines=27> */
.L_x_2172:
        /* <DEDUP_REMOVED lines=22> */
.L_x_2171:
        /* <DEDUP_REMOVED lines=22> */
.L_x_2161:
        /* <DEDUP_REMOVED lines=30> */
.L_x_2175:
        /* <DEDUP_REMOVED lines=23> */
.L_x_2174:
        /* <DEDUP_REMOVED lines=8> */
.L_x_2177:
        /* <DEDUP_REMOVED lines=29> */
.L_x_2178:
[----:B------:R-:W-:Y:S01]  /*3970*/  ISETP.GT.U32.AND P0, PT, R4, 0x7f800000, PT ;  /* 0x7f8000000400780c */ /* 0x000fe20003f04070 */
[----:B------:R-:W-:-:S05]  /*3980*/  IMAD.MOV.U32 R4, RZ, RZ, 0x7f ;  /* 0x0000007fff047424 */ /* 0x000fca00078e00ff */
[----:B------:R-:W-:-:S07]  /*3990*/  SEL R4, R4, 0x7c, P0 ;  /* 0x0000007c04047807 */ /* 0x000fce0000000000 */
.L_x_2179:
[----:B------:R-:W-:-:S04]  /*39a0*/  LOP3.LUT R0, R5, 0x80000000, R0, 0xc8, !PT ;  /* 0x8000000005007812 */ /* 0x000fc800078ec800 */
[----:B------:R-:W-:-:S04]  /*39b0*/  SHF.R.U32.HI R5, RZ, 0x18, R0 ;  /* 0x00000018ff057819 */ /* 0x000fc80000011600 */
[----:B------:R-:W-:-:S05]  /*39c0*/  LOP3.LUT R5, R4, R5, RZ, 0xfc, !PT ;  /* 0x0000000504057212 */ /* 0x000fca00078efcff */
[----:B------:R0:W-:Y:S01]  /*39d0*/  STG.E.U8 desc[UR36][R2.64], R5 ;  /* 0x0000000502007986 */ /* 0x0001e2000c101124 */
[----:B------:R-:W-:Y:S05]  /*39e0*/  BRA `(.L_x_2166) ;  /* 0x0000000c00747947 */ /* 0x000fea0003800000 */
.L_x_2176:
        /* <DEDUP_REMOVED lines=21> */
.L_x_2173:
        /* <DEDUP_REMOVED lines=29> */
.L_x_2182:
        /* <DEDUP_REMOVED lines=33> */
.L_x_2184:
[----:B------:R-:W-:-:S04]  /*3f20*/  LOP3.LUT R0, R5, 0x80000000, R0, 0xc8, !PT ;  /* 0x8000000005007812 */ /* 0x000fc800078ec800 */
[----:B------:R-:W-:-:S04]  /*3f30*/  SHF.R.U32.HI R5, RZ, 0x18, R0 ;  /* 0x00000018ff057819 */ /* 0x000fc80000011600 */
[----:B------:R-:W-:-:S07]  /*3f40*/  LOP3.LUT R4, R4, R5, RZ, 0xfc, !PT ;  /* 0x0000000504047212 */ /* 0x000fce00078efcff */
.L_x_2183:
[----:B------:R0:W-:Y:S01]  /*3f50*/  STG.E.U8 desc[UR36][R2.64], R4 ;  /* 0x0000000402007986 */ /* 0x0001e2000c101124 */
[----:B------:R-:W-:Y:S05]  /*3f60*/  BRA `(.L_x_2166) ;  /* 0x0000000800147947 */ /* 0x000fea0003800000 */
.L_x_2181:
        /* <DEDUP_REMOVED lines=33> */
.L_x_2186:
[----:B------:R-:W-:-:S04]  /*4180*/  LOP3.LUT R0, R5, 0x80000000, R0, 0xc8, !PT ;  /* 0x8000000005007812 */ /* 0x000fc800078ec800 */
[----:B------:R-:W-:-:S04]  /*4190*/  SHF.R.U32.HI R5, RZ, 0x18, R0 ;  /* 0x00000018ff057819 */ /* 0x000fc80000011600 */
[----:B------:R-:W-:-:S07]  /*41a0*/  LOP3.LUT R4, R4, R5, RZ, 0xfc, !PT ;  /* 0x0000000504047212 */ /* 0x000fce00078efcff */
.L_x_2185:
[----:B------:R0:W-:Y:S01]  /*41b0*/  STG.E.U8 desc[UR36][R2.64], R4 ;  /* 0x0000000402007986 */ /* 0x0001e2000c101124 */
[----:B------:R-:W-:Y:S05]  /*41c0*/  BRA `(.L_x_2166) ;  /* 0x00000004007c7947 */ /* 0x000fea0003800000 */
.L_x_2180:
        /* <DEDUP_REMOVED lines=35> */
.L_x_2189:
[----:B------:R0:W-:Y:S01]  /*4400*/  STG.E.U8 desc[UR36][R2.64], R0 ;  /* 0x0000000002007986 */ /* 0x0001e2000c101124 */
[----:B------:R-:W-:Y:S05]  /*4410*/  BRA `(.L_x_2166) ;  /* 0x0000000000e87947 */ /* 0x000fea0003800000 */
.L_x_2165:
        /* <DEDUP_REMOVED lines=16> */
.L_x_2190:
[----:B------:R-:W-:Y:S05]  /*4520*/  BRA `(.L_x_2166) ;  /* 0x0000000000a47947 */ /* 0x000fea0003800000 */
.L_x_2188:
        /* <DEDUP_REMOVED lines=21> */
.L_x_2187:
        /* <DEDUP_REMOVED lines=20> */
.L_x_2166:
        /* <DEDUP_REMOVED lines=42> */
.L_x_2194:
        /* <DEDUP_REMOVED lines=21> */
.L_x_2193:
        /* <DEDUP_REMOVED lines=27> */
.L_x_2198:
        /* <DEDUP_REMOVED lines=21> */
.L_x_2197:
        /* <DEDUP_REMOVED lines=21> */
.L_x_2192:
        /* <DEDUP_REMOVED lines=26> */
.L_x_2200:
        /* <DEDUP_REMOVED lines=21> */
.L_x_2199:
        /* <DEDUP_REMOVED lines=27> */
.L_x_2202:
        /* <DEDUP_REMOVED lines=22> */
.L_x_2201:
        /* <DEDUP_REMOVED lines=22> */
.L_x_2191:
        /* <DEDUP_REMOVED lines=30> */
.L_x_2205:
        /* <DEDUP_REMOVED lines=23> */
.L_x_2204:
        /* <DEDUP_REMOVED lines=8> */
.L_x_2207:
        /* <DEDUP_REMOVED lines=29> */
.L_x_2208:
[----:B------:R-:W-:Y:S01]  /*5d00*/  IMAD.MOV.U32 R4, RZ, RZ, 0x7f ;  /* 0x0000007fff047424 */ /* 0x000fe200078e00ff */
[----:B------:R-:W-:-:S04]  /*5d10*/  ISETP.GT.U32.AND P0, PT, R6, 0x7f800000, PT ;  /* 0x7f8000000600780c */ /* 0x000fc80003f04070 */
[----:B------:R-:W-:-:S09]  /*5d20*/  SEL R4, R4, 0x7c, P0 ;  /* 0x0000007c04047807 */ /* 0x000fd20000000000 */
.L_x_2209:
[----:B------:R-:W-:-:S04]  /*5d30*/  LOP3.LUT R0, R5, 0x80000000, R0, 0xc8, !PT ;  /* 0x8000000005007812 */ /* 0x000fc800078ec800 */
[----:B------:R-:W-:-:S04]  /*5d40*/  SHF.R.U32.HI R5, RZ, 0x18, R0 ;  /* 0x00000018ff057819 */ /* 0x000fc80000011600 */
[----:B------:R-:W-:-:S05]  /*5d50*/  LOP3.LUT R5, R4, R5, RZ, 0xfc, !PT ;  /* 0x0000000504057212 */ /* 0x000fca00078efcff */
[----:B------:R2:W-:Y:S01]  /*5d60*/  STG.E.U8 desc[UR36][R2.64], R5 ;  /* 0x0000000502007986 */ /* 0x0005e2000c101124 */
[----:B------:R-:W-:Y:S05]  /*5d70*/  BRA `(.L_x_2196) ;  /* 0x0000000c00747947 */ /* 0x000fea0003800000 */
.L_x_2206:
        /* <DEDUP_REMOVED lines=21> */
.L_x_2203:
        /* <DEDUP_REMOVED lines=29> */
.L_x_2212:
        /* <DEDUP_REMOVED lines=33> */
.L_x_2214:
[----:B------:R-:W-:-:S04]  /*62b0*/  LOP3.LUT R0, R5, 0x80000000, R0, 0xc8, !PT ;  /* 0x8000000005007812 */ /* 0x000fc800078ec800 */
[----:B------:R-:W-:-:S04]  /*62c0*/  SHF.R.U32.HI R5, RZ, 0x18, R0 ;  /* 0x00000018ff057819 */ /* 0x000fc80000011600 */
[----:B------:R-:W-:-:S07]  /*62d0*/  LOP3.LUT R4, R4, R5, RZ, 0xfc, !PT ;  /* 0x0000000504047212 */ /* 0x000fce00078efcff */
.L_x_2213:
[----:B------:R0:W-:Y:S01]  /*62e0*/  STG.E.U8 desc[UR36][R2.64], R4 ;  /* 0x0000000402007986 */ /* 0x0001e2000c101124 */
[----:B------:R-:W-:Y:S05]  /*62f0*/  BRA `(.L_x_2196) ;  /* 0x0000000800147947 */ /* 0x000fea0003800000 */
.L_x_2211:
        /* <DEDUP_REMOVED lines=33> */
.L_x_2216:
[----:B------:R-:W-:-:S04]  /*6510*/  LOP3.LUT R0, R5, 0x80000000, R0, 0xc8, !PT ;  /* 0x8000000005007812 */ /* 0x000fc800078ec800 */
[----:B------:R-:W-:-:S04]  /*6520*/  SHF.R.U32.HI R5, RZ, 0x18, R0 ;  /* 0x00000018ff057819 */ /* 0x000fc80000011600 */
[----:B------:R-:W-:-:S07]  /*6530*/  LOP3.LUT R4, R4, R5, RZ, 0xfc, !PT ;  /* 0x0000000504047212 */ /* 0x000fce00078efcff */
.L_x_2215:
[----:B------:R0:W-:Y:S01]  /*6540*/  STG.E.U8 desc[UR36][R2.64], R4 ;  /* 0x0000000402007986 */ /* 0x0001e2000c101124 */
[----:B------:R-:W-:Y:S05]  /*6550*/  BRA `(.L_x_2196) ;  /* 0x00000004007c7947 */ /* 0x000fea0003800000 */
.L_x_2210:
        /* <DEDUP_REMOVED lines=35> */
.L_x_2219:
[----:B------:R0:W-:Y:S01]  /*6790*/  STG.E.U8 desc[UR36][R2.64], R0 ;  /* 0x0000000002007986 */ /* 0x0001e2000c101124 */
[----:B------:R-:W-:Y:S05]  /*67a0*/  BRA `(.L_x_2196) ;  /* 0x0000000000e87947 */ /* 0x000fea0003800000 */
.L_x_2195:
        /* <DEDUP_REMOVED lines=16> */
.L_x_2220:
[----:B------:R-:W-:Y:S05]  /*68b0*/  BRA `(.L_x_2196) ;  /* 0x0000000000a47947 */ /* 0x000fea0003800000 */
.L_x_2218:
        /* <DEDUP_REMOVED lines=21> */
.L_x_2217:
        /* <DEDUP_REMOVED lines=20> */
.L_x_2196:
[----:B------:R-:W-:-:S07]  /*6b50*/  VIADD R22, R22, 0x80 ;  /* 0x0000008016167836 */ /* 0x000fce0000000000 */
.L_x_2160:
[----:B------:R-:W-:Y:S05]  /*6b60*/  BSYNC B6 ;  /* 0x0000000000067941 */ /* 0x000fea0003800000 */
.L_x_2159:
        /* <DEDUP_REMOVED lines=37> */
[----:B------:R-:W0:Y:S02]  /*6dc0*/  F2I.FTZ.TRUNC.NTZ R5, R5 ;  /* 0x0000000500057305 */ /* 0x000e24000021f100 */
[----:B0-----:R-:W-:Y:S01]  /*6dd0*/  STG.E.U8 desc[UR36][R2.64], R5 ;  /* 0x0000000502007986 */ /* 0x001fe2000c101124 */
[----:B------:R-:W-:Y:S05]  /*6de0*/  EXIT ;  /* 0x000000000000794d */ /* 0x000fea0003800000 */
.L_x_2224:
        /* <DEDUP_REMOVED lines=21> */
.L_x_2223:
        /* <DEDUP_REMOVED lines=27> */
.L_x_2227:
        /* <DEDUP_REMOVED lines=19> */
[----:B0-----:R-:W-:Y:S01]  /*7220*/  STG.E desc[UR36][R2.64], R5 ;  /* 0x0000000502007986 */ /* 0x001fe2000c101924 */
[----:B------:R-:W-:Y:S05]  /*7230*/  EXIT ;  /* 0x000000000000794d */ /* 0x000fea0003800000 */
.L_x_2226:
        /* <DEDUP_REMOVED lines=19> */
[----:B0-----:R-:W-:Y:S01]  /*7370*/  STG.E.U16 desc[UR36][R2.64], R5 ;  /* 0x0000000502007986 */ /* 0x001fe2000c101524 */
[----:B------:R-:W-:Y:S05]  /*7380*/  EXIT ;  /* 0x000000000000794d */ /* 0x000fea0003800000 */
.L_x_2222:
        /* <DEDUP_REMOVED lines=26> */
.L_x_2229:
        /* <DEDUP_REMOVED lines=21> */
.L_x_2228:
[----:B------:R-:W-:-:S13]  /*7680*/  ISETP.NE.AND P0, PT, R0, 0x7, PT ;  /* 0x000000070000780c */ /* 0x000fda0003f05270 */
[----:B------:R-:W-:Y:S05]  /*7690*/  @!P0 BRA `(.L_x_2230) ;  /* 0x0000000000bc8947 */ /* 0x000fea0003800000 */
[----:B------:R-:W-:-:S13]  /*76a0*/  ISETP.NE.AND P0, PT, R0, 0x8, PT ;  /* 0x000000080000780c */ /* 0x000fda0003f05270 */
[----:B------:R-:W-:Y:S05]  /*76b0*/  @!P0 BRA `(.L_x_2231) ;  /* 0x00000000005c8947 */ /* 0x000fea0003800000 */
[----:B------:R-:W-:-:S13]  /*76c0*/  ISETP.NE.AND P0, PT, R0, 0x9, PT ;  /* 0x000000090000780c */ /* 0x000fda0003f05270 */
[----:B------:R-:W-:Y:S05]  /*76d0*/  @P0 BRA `(.L_x_2225) ;  /* 0x0000001400180947 */ /* 0x000fea0003800000 */
[----:B------:R-:W-:Y:S02]  /*76e0*/  IMAD.SHL.U32 R18, R18, 0x1000000, RZ ;  /* 0x0100000012127824 */ /* 0x000fe400078e00ff */
[----:B------:R-:W-:Y:S02]  /*76f0*/  IMAD.MOV.U32 R6, RZ, RZ, -0x800000 ;  /* 0xff800000ff067424 */ /* 0x000fe400078e00ff */
[----:B------:R-:W-:Y:S01]  /*7700*/  IMAD.MOV.U32 R19, RZ, RZ, RZ ;  /* 0x000000ffff137224 */ /* 0x000fe200078e00ff */
        /* <DEDUP_REMOVED lines=16> */
[----:B------:R-:W-:Y:S01]  /*7810*/  STG.E.64 desc[UR36][R2.64], R18 ;  /* 0x0000001202007986 */ /* 0x000fe2000c101b24 */
[----:B------:R-:W-:Y:S05]  /*7820*/  EXIT ;  /* 0x000000000000794d */ /* 0x000fea0003800000 */
.L_x_2231:
        /* <DEDUP_REMOVED lines=22> */
.L_x_2230:
        /* <DEDUP_REMOVED lines=22> */
.L_x_2221:
        /* <DEDUP_REMOVED lines=30> */
.L_x_2234:
        /* <DEDUP_REMOVED lines=15> */
[----:B------:R-:W-:Y:S02]  /*7dc0*/  LOP3.LUT R4, R7, 0x7f800000, R4, 0xf8, !PT ;  /* 0x7f80000007047812 */ /* 0x000fe400078ef804 */
[----:B------:R-:W-:-:S02]  /*7dd0*/  CS2R R6, SRZ ;  /* 0x0000000000067805 */ /* 0x000fc4000001ff00 */
[----:B------:R-:W-:-:S04]  /*7de0*/  LOP3.LUT R5, R4, R5, RZ, 0x30, !PT ;  /* 0x0000000504057212 */ /* 0x000fc800078e30ff */
[----:B------:R-:W-:-:S05]  /*7df0*/  LOP3.LUT R5, R5, 0x80000000, R18, 0xf8, !PT ;  /* 0x8000000005057812 */ /* 0x000fca00078ef812 */
[----:B------:R-:W-:-:S06]  /*7e00*/  FMUL.FTZ R5, R5, 1 ;  /* 0x3f80000005057820 */ /* 0x000fcc0000410000 */
[----:B------:R-:W0:Y:S02]  /*7e10*/  F2F.F64.F32 R4, R5 ;  /* 0x0000000500047310 */ /* 0x000e240000201800 */
[----:B0-----:R-:W-:Y:S01]  /*7e20*/  STG.E.128 desc[UR36][R2.64], R4 ;  /* 0x0000000402007986 */ /* 0x001fe2000c101d24 */
[----:B------:R-:W-:Y:S05]  /*7e30*/  EXIT ;  /* 0x000000000000794d */ /* 0x000fea0003800000 */
.L_x_2233:
        /* <DEDUP_REMOVED lines=8> */
.L_x_2236:
        /* <DEDUP_REMOVED lines=29> */
.L_x_2237:
[----:B------:R-:W-:Y:S01]  /*8090*/  IMAD.MOV.U32 R0, RZ, RZ, 0x7f ;  /* 0x0000007fff007424 */ /* 0x000fe200078e00ff */
[----:B------:R-:W-:-:S04]  /*80a0*/  ISETP.GT.U32.AND P0, PT, R4, 0x7f800000, PT ;  /* 0x7f8000000400780c */ /* 0x000fc80003f04070 */
[----:B------:R-:W-:-:S09]  /*80b0*/  SEL R0, R0, 0x7c, P0 ;  /* 0x0000007c00007807 */ /* 0x000fd20000000000 */
.L_x_2238:
[----:B------:R-:W-:-:S04]  /*80c0*/  LOP3.LUT R5, R5, 0x80000000, R18, 0xc8, !PT ;  /* 0x8000000005057812 */ /* 0x000fc800078ec812 */
[----:B------:R-:W-:-:S04]  /*80d0*/  SHF.R.U32.HI R5, RZ, 0x18, R5 ;  /* 0x00000018ff057819 */ /* 0x000fc80000011605 */
[----:B------:R-:W-:-:S05]  /*80e0*/  LOP3.LUT R5, R0, R5, RZ, 0xfc, !PT ;  /* 0x0000000500057212 */ /* 0x000fca00078efcff */
[----:B------:R-:W-:Y:S01]  /*80f0*/  STG.E.U8 desc[UR36][R2.64], R5 ;  /* 0x0000000502007986 */ /* 0x000fe2000c101124 */
[----:B------:R-:W-:Y:S05]  /*8100*/  EXIT ;  /* 0x000000000000794d */ /* 0x000fea0003800000 */
.L_x_2235:
        /* <DEDUP_REMOVED lines=21> */
.L_x_2232:
        /* <DEDUP_REMOVED lines=27> */
[----:B0-----:R-:W-:Y:S01]  /*8410*/  STG.E.U16 desc[UR36][R2.64], R5 ;  /* 0x0000000502007986 */ /* 0x001fe2000c101524 */
[----:B------:R-:W-:Y:S05]  /*8420*/  EXIT ;  /* 0x000000000000794d */ /* 0x000fea0003800000 */
.L_x_2241:
        /* <DEDUP_REMOVED lines=33> */
.L_x_2243:
[----:B------:R-:W-:-:S04]  /*8640*/  LOP3.LUT R5, R5, 0x80000000, R18, 0xc8, !PT ;  /* 0x8000000005057812 */ /* 0x000fc800078ec812 */
[----:B------:R-:W-:-:S04]  /*8650*/  SHF.R.U32.HI R5, RZ, 0x18, R5 ;  /* 0x00000018ff057819 */ /* 0x000fc80000011605 */
[----:B------:R-:W-:-:S07]  /*8660*/  LOP3.LUT R0, R0, R5, RZ, 0xfc, !PT ;  /* 0x0000000500007212 */ /* 0x000fce00078efcff */
.L_x_2242:
[----:B------:R-:W-:Y:S01]  /*8670*/  STG.E.U8 desc[UR36][R2.64], R0 ;  /* 0x0000000002007986 */ /* 0x000fe2000c101124 */
[----:B------:R-:W-:Y:S05]  /*8680*/  EXIT ;  /* 0x000000000000794d */ /* 0x000fea0003800000 */
.L_x_2240:
        /* <DEDUP_REMOVED lines=33> */
.L_x_2245:
[----:B------:R-:W-:-:S04]  /*88a0*/  LOP3.LUT R5, R5, 0x80000000, R18, 0xc8, !PT ;  /* 0x8000000005057812 */ /* 0x000fc800078ec812 */
[----:B------:R-:W-:-:S04]  /*88b0*/  SHF.R.U32.HI R5, RZ, 0x18, R5 ;  /* 0x00000018ff057819 */ /* 0x000fc80000011605 */
[----:B------:R-:W-:-:S07]  /*88c0*/  LOP3.LUT R0, R0, R5, RZ, 0xfc, !PT ;  /* 0x0000000500007212 */ /* 0x000fce00078efcff */
.L_x_2244:
[----:B------:R-:W-:Y:S01]  /*88d0*/  STG.E.U8 desc[UR36][R2.64], R0 ;  /* 0x0000000002007986 */ /* 0x000fe2000c101124 */
[----:B------:R-:W-:Y:S05]  /*88e0*/  EXIT ;  /* 0x000000000000794d */ /* 0x000fea0003800000 */
.L_x_2239:
        /* <DEDUP_REMOVED lines=35> */
.L_x_2248:
[----:B------:R-:W-:Y:S01]  /*8b20*/  STG.E.U8 desc[UR36][R2.64], R0 ;  /* 0x0000000002007986 */ /* 0x000fe2000c101124 */
[----:B------:R-:W-:Y:S05]  /*8b30*/  EXIT ;  /* 0x000000000000794d */ /* 0x000fea0003800000 */
.L_x_2225:
        /* <DEDUP_REMOVED lines=16> */
.L_x_2249:
[----:B------:R-:W-:Y:S05]  /*8c40*/  EXIT ;  /* 0x000000000000794d */ /* 0x000fea0003800000 */
.L_x_2247:
        /* <DEDUP_REMOVED lines=21> */
.L_x_2246:
        /* <DEDUP_REMOVED lines=19> */
[----:B0-----:R-:W-:Y:S01]  /*8ed0*/  STG.E desc[UR36][R2.64], R5 ;  /* 0x0000000502007986 */ /* 0x001fe2000c101924 */
[----:B------:R-:W-:Y:S05]  /*8ee0*/  EXIT ;  /* 0x000000000000794d */ /* 0x000fea0003800000 */
.L_x_2250:
        /* <DEDUP_REMOVED lines=9> */
.L_x_7298:


//--------------------- .text._ZN2at6native18elementwise_kernelILi128ELi4EZNS0_22gpu_kernel_impl_nocastINS0_11FillFunctorIN3c1013Float8_e4m3fnEEEEEvRNS_18TensorIteratorBaseERKT_EUliE_EEviT1_ --------------------------
	.section	.text._ZN2at6native18elementwise_kernelILi128ELi4EZNS0_22gpu_kernel_impl_nocastINS0_11FillFunctorIN3c1013Float8_e4m3fnEEEEEvRNS_18TensorIteratorBaseERKT_EUliE_EEviT1_,"ax",@progbits
	.align	128
        .global         _ZN2at6native18elementwise_kernelILi128ELi4EZNS0_22gpu_kernel_impl_nocastINS0_11FillFunctorIN3c1013Float8_e4m3fnEEEEEvRNS_18TensorIteratorBaseERKT_EUliE_EEviT1_
        .type           _ZN2at6native18elementwise_kernelILi128ELi4EZNS0_22gpu_kernel_impl_nocastINS0_11FillFunctorIN3c1013Float8_e4m3fnEEEEEvRNS_18TensorIteratorBaseERKT_EUliE_EEviT1_,@function
        .size           _ZN2at6native18elementwise_kernelILi128ELi4EZNS0_22gpu_kernel_impl_nocastINS0_11FillFunctorIN3c1013Float8_e4m3fnEEEEEvRNS_18TensorIteratorBaseERKT_EUliE_EEviT1_,(.L_x_7299 - _ZN2at6native18elementwise_kernelILi128ELi4EZNS0_22gpu_kernel_impl_nocastINS0_11FillFunctorIN3c1013Float8_e4m3fnEEEEEvRNS_18TensorIteratorBaseERKT_EUliE_EEviT1_)
        .other          _ZN2at6native18elementwise_kernelILi128ELi4EZNS0_22gpu_kernel_impl_nocastINS0_11FillFunctorIN3c1013Float8_e4m3fnEEEEEvRNS_18TensorIteratorBaseERKT_EUliE_EEviT1_,@"STO_CUDA_ENTRY STV_DEFAULT"
_ZN2at6native18elementwise_kernelILi128ELi4EZNS0_22gpu_kernel_impl_nocastINS0_11FillFunctorIN3c1013Float8_e4m3fnEEEEEvRNS_18TensorIteratorBaseERKT_EUliE_EEviT1_:
.text._ZN2at6native18elementwise_kernelILi128ELi4EZNS0_22gpu_kernel_impl_nocastINS0_11FillFunctorIN3c1013Float8_e4m3fnEEEEEvRNS_18TensorIteratorBaseERKT_EUliE_EEviT1_:
        /* <DEDUP_REMOVED lines=288> */
.L_x_2255:
        /* <DEDUP_REMOVED lines=282> */
.L_x_2257:
[----:B------:R-:W-:Y:S01]  /*23a0*/  ULDC.64 UR8, c[0x0][0x3b0] ;  /* 0x0000ec0000087ab9 */ /* 0x000fe20000000a00 */
[----:B------:R-:W-:Y:S02]  /*23b0*/  IADD3 R2, R2, 0x80, RZ ;  /* 0x0000008002027810 */ /* 0x000fe40007ffe0ff */
[----:B------:R-:W-:-:S04]  /*23c0*/  IADD3 R4, P0, R3, UR8, RZ ;  /* 0x0000000803047c10 */ /* 0x000fc8000ff1e0ff */
[----:B------:R-:W-:-:S05]  /*23d0*/  IADD3.X R5, RZ, UR9, RZ, P0, !PT ;  /* 0x00000009ff057c10 */ /* 0x000fca00087fe4ff */
[----:B------:R0:W-:Y:S04]  /*23e0*/  STG.E.U8 desc[UR4][R4.64], R0 ;  /* 0x0000000004007986 */ /* 0x0001e8000c101104 */
.L_x_2254:
[----:B------:R-:W-:-:S13]  /*23f0*/  ISETP.GE.AND P0, PT, R2, UR6, PT ;  /* 0x0000000602007c0c */ /* 0x000fda000bf06270 */
[----:B------:R-:W-:Y:S05]  /*2400*/  @P0 BREAK B1 ;  /* 0x0000000000010942 */ /* 0x000fea0003800000 */
[----:B------:R-:W-:Y:S05]  /*2410*/  @P0 BRA `(.L_x_2256) ;  /* 0x0000001000600947 */ /* 0x000fea0003800000 */
[----:B------:R-:W-:Y:S05]  /*2420*/  BSYNC B1 ;  /* 0x0000000000017941 */ /* 0x000fea0003800000 */
.L_x_2253:
        /* <DEDUP_REMOVED lines=274> */
.L_x_2258:
[----:B------:R-:W-:Y:S01]  /*3550*/  ULDC.64 UR8, c[0x0][0x3b0] ;  /* 0x0000ec0000087ab9 */ /* 0x000fe20000000a00 */
[----:B------:R-:W-:Y:S01]  /*3560*/  VIADD R2, R2, 0x80 ;  /* 0x0000008002027836 */ /* 0x000fe20000000000 */
[----:B------:R-:W-:-:S04]  /*3570*/  IADD3 R4, P0, R3, UR8, RZ ;  /* 0x0000000803047c10 */ /* 0x000fc8000ff1e0ff */
[----:B------:R-:W-:-:S05]  /*3580*/  IADD3.X R5, RZ, UR9, RZ, P0, !PT ;  /* 0x00000009ff057c10 */ /* 0x000fca00087fe4ff */
[----:B------:R1:W-:Y:S04]  /*3590*/  STG.E.U8 desc[UR4][R4.64], R0 ;  /* 0x0000000004007986 */ /* 0x0003e8000c101104 */
.L_x_2256:
[----:B------:R-:W-:Y:S05]  /*35a0*/  BSYNC B0 ;  /* 0x0000000000007941 */ /* 0x000fea0003800000 */
.L_x_2252:
        /* <DEDUP_REMOVED lines=277> */
.L_x_2259:
[----:B------:R-:W-:Y:S02]  /*4700*/  ULDC.64 UR6, c[0x0][0x3b0] ;  /* 0x0000ec0000067ab9 */ /* 0x000fe40000000a00 */
[----:B------:R-:W-:-:S05]  /*4710*/  IADD3 R2, P0, R2, UR6, RZ ;  /* 0x0000000602027c10 */ /* 0x000fca000ff1e0ff */
[----:B------:R-:W-:-:S05]  /*4720*/  IMAD.X R3, RZ, RZ, UR7, P0 ;  /* 0x00000007ff037e24 */ /* 0x000fca00080e06ff */
[----:B------:R-:W-:Y:S01]  /*4730*/  STG.E.U8 desc[UR4][R2.64], R0 ;  /* 0x0000000002007986 */ /* 0x000fe2000c101104 */
[----:B------:R-:W-:Y:S05]  /*4740*/  EXIT ;  /* 0x000000000000794d */ /* 0x000fea0003800000 */
.L_x_2251:
        /* <DEDUP_REMOVED lines=16> */
.L_x_2260:
        /* <DEDUP_REMOVED lines=11> */
.L_x_7299:


//--------------------- .text._ZN2at6native27unrolled_elementwise_kernelINS0_11FillFunctorIN3c1013Float8_e4m3fnEEESt5arrayIPcLm1EELi4E23TrivialOffsetCalculatorILi0EjES9_ILi1EjENS0_6memory15LoadWithoutCastENSC_16StoreWithoutCastEEEviT_T0_T2_T3_T4_T5_ --------------------------
	.section	.text._ZN2at6native27unrolled_elementwise_kernelINS0_11FillFunctorIN3c1013Float8_e4m3fnEEESt5arrayIPcLm1EELi4E23TrivialOffsetCalculatorILi0EjES9_ILi1EjENS0_6memory15LoadWithoutCastENSC_16StoreWithoutCastEEEviT_T0_T2_T3_T4_T5_,"ax",@progbits
	.align	128
        .global         _ZN2at6native27unrolled_elementwise_kernelINS0_11FillFunctorIN3c1013Float8_e4m3fnEEESt5arrayIPcLm1EELi4E23TrivialOffsetCalculatorILi0EjES9_ILi1EjENS0_6memory15LoadWithoutCastENSC_16StoreWithoutCastEEEviT_T0_T2_T3_T4_T5_
        .type           _ZN2at6native27unrolled_elementwise_kernelINS0_11FillFunctorIN3c1013Float8_e4m3fnEEESt5arrayIPcLm1EELi4E23TrivialOffsetCalculatorILi0EjES9_ILi1EjENS0_6memory15LoadWithoutCastENSC_16StoreWithoutCastEEEviT_T0_T2_T3_T4_T5_,@function
        .size           _ZN2at6native27unrolled_elementwise_kernelINS0_11FillFunctorIN3c1013Float8_e4m3fnEEESt5arrayIPcLm1EELi4E23TrivialOffsetCalculatorILi0EjES9_ILi1EjENS0_6memory15LoadWithoutCastENSC_16StoreWithoutCastEEEviT_T0_T2_T3_T4_T5_,(.L_x_7300 - _ZN2at6native27unrolled_elementwise_kernelINS0_11FillFunctorIN3c1013Float8_e4m3fnEEESt5arrayIPcLm1EELi4E23TrivialOffsetCalculatorILi0EjES9_ILi1EjENS0_6memory15LoadWithoutCastENSC_16StoreWithoutCastEEEviT_T0_T2_T3_T4_T5_)
        .other          _ZN2at6native27unrolled_elementwise_kernelINS0_11FillFunctorIN3c1013Float8_e4m3fnEEESt5arrayIPcLm1EELi4E23TrivialOffsetCalculatorILi0EjES9_ILi1EjENS0_6memory15LoadWithoutCastENSC_16StoreWithoutCastEEEviT_T0_T2_T3_T4_T5_,@"STO_CUDA_ENTRY STV_DEFAULT"
_ZN2at6native27unrolled_elementwise_kernelINS0_11FillFunctorIN3c1013Float8_e4m3fnEEESt5arrayIPcLm1EELi4E23TrivialOffsetCalculatorILi0EjES9_ILi1EjENS0_6memory15LoadWithoutCastENSC_16StoreWithoutCastEEEviT_T0_T2_T3_T4_T5_:
.text._ZN2at6native27unrolled_elementwise_kernelINS0_11FillFunctorIN3c1013Float8_e4m3fnEEESt5arrayIPcLm1EELi4E23TrivialOffsetCalculatorILi0EjES9_ILi1EjENS0_6memory15LoadWithoutCastENSC_16StoreWithoutCastEEEviT_T0_T2_T3_T4_T5_:
        /* <DEDUP_REMOVED lines=29> */
.L_x_2262:
[----:B------:R-:W-:Y:S05]  /*01d0*/  BSYNC B0 ;  /* 0x0000000000007941 */ /* 0x000fea0003800000 */
.L_x_2261:
        /* <DEDUP_REMOVED lines=8> */
.L_x_2263:
        /* <DEDUP_REMOVED lines=10> */
.L_x_7300:


//--------------------- .text._ZN2at6native29vectorized_elementwise_kernelILi2ENS0_11FillFunctorIN3c1013Float8_e4m3fnEEESt5arrayIPcLm1EEEEviT0_T1_ --------------------------
	.section	.text._ZN2at6native29vectorized_elementwise_kernelILi2ENS0_11FillFunctorIN3c1013Float8_e4m3fnEEESt5arrayIPcLm1EEEEviT0_T1_,"ax",@progbits
	.align	128
        .global         _ZN2at6native29vectorized_elementwise_kernelILi2ENS0_11FillFunctorIN3c1013Float8_e4m3fnEEESt5arrayIPcLm1EEEEviT0_T1_
        .type           _ZN2at6native29vectorized_elementwise_kernelILi2ENS0_11FillFunctorIN3c1013Float8_e4m3fnEEESt5arrayIPcLm1EEEEviT0_T1_,@function
        .size           _ZN2at6native29vectorized_elementwise_kernelILi2ENS0_11FillFunctorIN3c1013Float8_e4m3fnEEESt5arrayIPcLm1EEEEviT0_T1_,(.L_x_7301 - _ZN2at6native29vectorized_elementwise_kernelILi2ENS0_11FillFunctorIN3c1013Float8_e4m3fnEEESt5arrayIPcLm1EEEEviT0_T1_)
        .other          _ZN2at6native29vectorized_elementwise_kernelILi2ENS0_11FillFunctorIN3c1013Float8_e4m3fnEEESt5arrayIPcLm1EEEEviT0_T1_,@"STO_CUDA_ENTRY STV_DEFAULT"
_ZN2at6native29vectorized_elementwise_kernelILi2ENS0_11FillFunctorIN3c1013Float8_e4m3fnEEESt5arrayIPcLm1EEEEviT0_T1_:
.text._ZN2at6native29vectorized_elementwise_kernelILi2ENS0_11FillFunctorIN3c1013Float8_e4m3fnEEESt5arrayIPcLm1EEEEviT0_T1_:
        /* <DEDUP_REMOVED lines=26> */
.L_x_2264:
        /* <DEDUP_REMOVED lines=26> */
.L_x_2267:
        /* <DEDUP_REMOVED lines=8> */
.L_x_2268:
        /* <DEDUP_REMOVED lines=8> */
.L_x_2269:
        /* <DEDUP_REMOVED lines=8> */
.L_x_2270:
        /* <DEDUP_REMOVED lines=8> */
.L_x_2271:
        /* <DEDUP_REMOVED lines=8> */
.L_x_2272:
        /* <DEDUP_REMOVED lines=8> */
.L_x_2273:
        /* <DEDUP_REMOVED lines=8> */
.L_x_2274:
        /* <DEDUP_REMOVED lines=8> */
.L_x_2275:
        /* <DEDUP_REMOVED lines=8> */
.L_x_2276:
        /* <DEDUP_REMOVED lines=8> */
.L_x_2277:
        /* <DEDUP_REMOVED lines=9> */
.L_x_2278:
[----:B------:R-:W-:Y:S05]  /*08d0*/  BSYNC B1 ;  /* 0x0000000000017941 */ /* 0x000fea0003800000 */
.L_x_2266:
[----:B------:R-:W-:-:S13]  /*08e0*/  ISETP.GE.AND P0, PT, R3, R2, PT ;  /* 0x000000020300720c */ /* 0x000fda0003f06270 */
[----:B------:R-:W0:Y:S02]  /*08f0*/  @!P0 LDC.64 R6, c[0x0][0x218] ;  /* 0x00008600ff068b82 */ /* 0x000e240000000a00 */
[C---:B012345:R-:W-:Y:S01]  /*0900*/  @!P0 VIADD R5, R3.reuse, UR4 ;  /* 0x0000000403058c36 */ /* 0x07ffe20008000000 */
[----:B------:R-:W-:-:S04]  /*0910*/  @!P0 IADD3 R3, R3, 0x80, RZ ;  /* 0x0000008003038810 */ /* 0x000fc80007ffe0ff */
[----:B------:R-:W-:-:S05]  /*0920*/  @!P0 IADD3 R4, P1, R5, R6, RZ ;  /* 0x0000000605048210 */ /* 0x000fca0007f3e0ff */
[----:B------:R-:W-:-:S05]  /*0930*/  @!P0 IMAD.X R5, RZ, RZ, R7, P1 ;  /* 0x000000ffff058224 */ /* 0x000fca00008e0607 */
[----:B------:R0:W-:Y:S03]  /*0940*/  @!P0 STG.E.U8 desc[UR8][R4.64], R0 ;  /* 0x0000000004008986 */ /* 0x0001e6000c101108 */
.L_x_2279:
[----:B------:R-:W-:Y:S05]  /*0950*/  BSYNC B0 ;  /* 0x0000000000007941 */ /* 0x000fea0003800000 */
.L_x_2265:
        /* <DEDUP_REMOVED lines=9> */
.L_x_2280:
        /* <DEDUP_REMOVED lines=9> */
.L_x_7301:


//--------------------- .text._ZN2at6native29vectorized_elementwise_kernelILi4ENS0_11FillFunctorIN3c1013Float8_e4m3fnEEESt5arrayIPcLm1EEEEviT0_T1_ --------------------------
	.section	.text._ZN2at6native29vectorized_elementwise_kernelILi4ENS0_11FillFunctorIN3c1013Float8_e4m3fnEEESt5arrayIPcLm1EEEEviT0_T1_,"ax",@progbits
	.align	128
        .global         _ZN2at6native29vectorized_elementwise_kernelILi4ENS0_11FillFunctorIN3c1013Float8_e4m3fnEEESt5arrayIPcLm1EEEEviT0_T1_
        .type           _ZN2at6native29vectorized_elementwise_kernelILi4ENS0_11FillFunctorIN3c1013Float8_e4m3fnEEESt5arrayIPcLm1EEEEviT0_T1_,@function
        .size           _ZN2at6native29vectorized_elementwise_kernelILi4ENS0_11FillFunctorIN3c1013Float8_e4m3fnEEESt5arrayIPcLm1EEEEviT0_T1_,(.L_x_7302 - _ZN2at6native29vectorized_elementwise_kernelILi4ENS0_11FillFunctorIN3c1013Float8_e4m3fnEEESt5arrayIPcLm1EEEEviT0_T1_)
        .other          _ZN2at6native29vectorized_elementwise_kernelILi4ENS0_11FillFunctorIN3c1013Float8_e4m3fnEEESt5arrayIPcLm1EEEEviT0_T1_,@"STO_CUDA_ENTRY STV_DEFAULT"
_ZN2at6native29vectorized_elementwise_kernelILi4ENS0_11FillFunctorIN3c1013Float8_e4m3fnEEESt5arrayIPcLm1EEEEviT0_T1_:
.text._ZN2at6native29vectorized_elementwise_kernelILi4ENS0_11FillFunctorIN3c1013Float8_e4m3fnEEESt5arrayIPcLm1EEEEviT0_T1_:
        /* <DEDUP_REMOVED lines=24> */
.L_x_2281:
        /* <DEDUP_REMOVED lines=26> */
.L_x_2284:
        /* <DEDUP_REMOVED lines=8> */
.L_x_2285:
        /* <DEDUP_REMOVED lines=8> */
.L_x_2286:
        /* <DEDUP_REMOVED lines=8> */
.L_x_2287:
        /* <DEDUP_REMOVED lines=8> */
.L_x_2288:
        /* <DEDUP_REMOVED lines=8> */
.L_x_2289:
        /* <DEDUP_REMOVED lines=8> */
.L_x_2290:
        /* <DEDUP_REMOVED lines=8> */
.L_x_2291:
        /* <DEDUP_REMOVED lines=8> */
.L_x_2292:
        /* <DEDUP_REMOVED lines=8> */
.L_x_2293:
        /* <DEDUP_REMOVED lines=8> */
.L_x_2294:
        /* <DEDUP_REMOVED lines=9> */
.L_x_2295:
[----:B------:R-:W-:Y:S05]  /*08b0*/  BSYNC B1 ;  /* 0x0000000000017941 */ /* 0x000fea0003800000 */
.L_x_2283:
[----:B------:R-:W-:-:S13]  /*08c0*/  ISETP.GE.AND P0, PT, R3, R2, PT ;  /* 0x000000020300720c */ /* 0x000fda0003f06270 */
[----:B------:R-:W0:Y:S02]  /*08d0*/  @!P0 LDC.64 R6, c[0x0][0x218] ;  /* 0x00008600ff068b82 */ /* 0x000e240000000a00 */
[C---:B012345:R-:W-:Y:S02]  /*08e0*/  @!P0 VIADD R5, R3.reuse, UR4 ;  /* 0x0000000403058c36 */ /* 0x07ffe40008000000 */
[----:B------:R-:W-:-:S03]  /*08f0*/  @!P0 VIADD R3, R3, 0x80 ;  /* 0x0000008003038836 */ /* 0x000fc60000000000 */
[----:B------:R-:W-:-:S04]  /*0900*/  @!P0 IADD3 R4, P1, R5, R6, RZ ;  /* 0x0000000605048210 */ /* 0x000fc80007f3e0ff */
[----:B------:R-:W-:-:S05]  /*0910*/  @!P0 IADD3.X R5, RZ, R7, RZ, P1, !PT ;  /* 0x00000007ff058210 */ /* 0x000fca0000ffe4ff */
[----:B------:R0:W-:Y:S04]  /*0920*/  @!P0 STG.E.U8 desc[UR8][R4.64], R0 ;  /* 0x0000000004008986 */ /* 0x0001e8000c101108 */
.L_x_2296:
[----:B------:R-:W-:Y:S05]  /*0930*/  BSYNC B0 ;  /* 0x0000000000007941 */ /* 0x000fea0003800000 */
.L_x_2282:
        /* <DEDUP_REMOVED lines=9> */
.L_x_2297:
        /* <DEDUP_REMOVED lines=11> */
.L_x_7302:


//--------------------- .text._ZN2at6native29vectorized_elementwise_kernelILi8ENS0_11FillFunctorIN3c1013Float8_e4m3fnEEESt5arrayIPcLm1EEEEviT0_T1_ --------------------------
	.section	.text._ZN2at6native29vectorized_elementwise_kernelILi8ENS0_11FillFunctorIN3c1013Float8_e4m3fnEEESt5arrayIPcLm1EEEEviT0_T1_,"ax",@progbits
	.align	128
        .global         _ZN2at6native29vectorized_elementwise_kernelILi8ENS0_11FillFunctorIN3c1013Float8_e4m3fnEEESt5arrayIPcLm1EEEEviT0_T1_
        .type           _ZN2at6native29vectorized_elementwise_kernelILi8ENS0_11FillFunctorIN3c1013Float8_e4m3fnEEESt5arrayIPcLm1EEEEviT0_T1_,@function
        .size           _ZN2at6native29vectorized_elementwise_kernelILi8ENS0_11FillFunctorIN3c1013Float8_e4m3fnEEESt5arrayIPcLm1EEEEviT0_T1_,(.L_x_7303 - _ZN2at6native29vectorized_elementwise_kernelILi8ENS0_11FillFunctorIN3c1013Float8_e4m3fnEEESt5arrayIPcLm1EEEEviT0_T1_)
        .other          _ZN2at6native29vectorized_elementwise_kernelILi8ENS0_11FillFunctorIN3c1013Float8_e4m3fnEEESt5arrayIPcLm1EEEEviT0_T1_,@"STO_CUDA_ENTRY STV_DEFAULT"
_ZN2at6native29vectorized_elementwise_kernelILi8ENS0_11FillFunctorIN3c1013Float8_e4m3fnEEESt5arrayIPcLm1EEEEviT0_T1_:
.text._ZN2at6native29vectorized_elementwise_kernelILi8ENS0_11FillFunctorIN3c1013Float8_e4m3fnEEESt5arrayIPcLm1EEEEviT0_T1_:
        /* <DEDUP_REMOVED lines=24> */
.L_x_2298:
        /* <DEDUP_REMOVED lines=26> */
.L_x_2301:
        /* <DEDUP_REMOVED lines=8> */
.L_x_2302:
        /* <DEDUP_REMOVED lines=8> */
.L_x_2303:
        /* <DEDUP_REMOVED lines=8> */
.L_x_2304:
        /* <DEDUP_REMOVED lines=8> */
.L_x_2305:
        /* <DEDUP_REMOVED lines=8> */
.L_x_2306:
        /* <DEDUP_REMOVED lines=8> */
.L_x_2307:
        /* <DEDUP_REMOVED lines=8> */
.L_x_2308:
        /* <DEDUP_REMOVED lines=8> */
.L_x_2309:
        /* <DEDUP_REMOVED lines=8> */
.L_x_2310:
        /* <DEDUP_REMOVED lines=8> */
.L_x_2311:
        /* <DEDUP_REMOVED lines=9> */
.L_x_2312:
[----:B------:R-:W-:Y:S05]  /*08b0*/  BSYNC B1 ;  /* 0x0000000000017941 */ /* 0x000fea0003800000 */
.L_x_2300:
[----:B------:R-:W-:-:S13]  /*08c0*/  ISETP.GE.AND P0, PT, R3, R2, PT ;  /* 0x000000020300720c */ /* 0x000fda0003f06270 */
[----:B------:R-:W0:Y:S02]  /*08d0*/  @!P0 LDC.64 R6, c[0x0][0x218] ;  /* 0x00008600ff068b82 */ /* 0x000e240000000a00 */
[C---:B012345:R-:W-:Y:S01]  /*08e0*/  @!P0 VIADD R5, R3.reuse, UR4 ;  /* 0x0000000403058c36 */ /* 0x07ffe20008000000 */
[----:B------:R-:W-:-:S04]  /*08f0*/  @!P0 IADD3 R3, R3, 0x80, RZ ;  /* 0x0000008003038810 */ /* 0x000fc80007ffe0ff */
[----:B------:R-:W-:-:S05]  /*0900*/  @!P0 IADD3 R4, P1, R5, R6, RZ ;  /* 0x0000000605048210 */ /* 0x000fca0007f3e0ff */
[----:B------:R-:W-:-:S05]  /*0910*/  @!P0 IMAD.X R5, RZ, RZ, R7, P1 ;  /* 0x000000ffff058224 */ /* 0x000fca00008e0607 */
[----:B------:R0:W-:Y:S03]  /*0920*/  @!P0 STG.E.U8 desc[UR8][R4.64], R0 ;  /* 0x0000000004008986 */ /* 0x0001e6000c101108 */
.L_x_2313:
[----:B------:R-:W-:Y:S05]  /*0930*/  BSYNC B0 ;  /* 0x0000000000007941 */ /* 0x000fea0003800000 */
.L_x_2299:
        /* <DEDUP_REMOVED lines=9> */
.L_x_2314:
        /* <DEDUP_REMOVED lines=11> */
.L_x_7303:


//--------------------- .text._ZN2at6native18elementwise_kernelILi128ELi4EZNS0_15gpu_kernel_implINS0_11FillFunctorIN3c1015Float8_e5m2fnuzEEEEEvRNS_18TensorIteratorBaseERKT_EUliE_EEviT1_ --------------------------
	.section	.text._ZN2at6native18elementwise_kernelILi128ELi4EZNS0_15gpu_kernel_implINS0_11FillFunctorIN3c1015Float8_e5m2fnuzEEEEEvRNS_18TensorIteratorBaseERKT_EUliE_EEviT1_,"ax",@progbits
	.align	128
        .global         _ZN2at6native18elementwise_kernelILi128ELi4EZNS0_15gpu_kernel_implINS0_11FillFunctorIN3c1015Float8_e5m2fnuzEEEEEvRNS_18TensorIteratorBaseERKT_EUliE_EEviT1_
        .type           _ZN2at6native18elementwise_kernelILi128ELi4EZNS0_15gpu_kernel_implINS0_11FillFunctorIN3c1015Float8_e5m2fnuzEEEEEvRNS_18TensorIteratorBaseERKT_EUliE_EEviT1_,@function
        .size           _ZN2at6native18elementwise_kernelILi128ELi4EZNS0_15gpu_kernel_implINS0_11FillFunctorIN3c1015Float8_e5m2fnuzEEEEEvRNS_18TensorIteratorBaseERKT_EUliE_EEviT1_,(.L_x_7304 - _ZN2at6native18elementwise_kernelILi128ELi4EZNS0_15gpu_kernel_implINS0_11FillFunctorIN3c1015Float8_e5m2fnuzEEEEEvRNS_18TensorIteratorBaseERKT_EUliE_EEviT1_)
        .other          _ZN2at6native18elementwise_kernelILi128ELi4EZNS0_15gpu_kernel_implINS0_11FillFunctorIN3c1015Float8_e5m2fnuzEEEEEvRNS_18TensorIteratorBaseERKT_EUliE_EEviT1_,@"STO_CUDA_ENTRY STV_DEFAULT"
_ZN2at6native18elementwise_kernelILi128ELi4EZNS0_15gpu_kernel_implINS0_11FillFunctorIN3c1015Float8_e5m2fnuzEEEEEvRNS_18TensorIteratorBaseERKT_EUliE_EEviT1_:
.text._ZN2at6native18elementwise_kernelILi128ELi4EZNS0_15gpu_kernel_implINS0_11FillFunctorIN3c1015Float8_e5m2fnuzEEEEEvRNS_18TensorIteratorBaseERKT_EUliE_EEviT1_:
        /* <DEDUP_REMOVED lines=287> */
.L_x_2317:
        /* <DEDUP_REMOVED lines=35> */
.L_x_2324:
[----:B------:R-:W-:Y:S01]  /*1420*/  LEA R7, R0, 0x37800000, 0x17 ;  /* 0x3780000000077811 */ /* 0x000fe200078eb8ff */
[----:B------:R-:W-:-:S05]  /*1430*/  IMAD.SHL.U32 R0, R5, 0x200000, RZ ;  /* 0x0020000005007824 */ /* 0x000fca00078e00ff */
[----:B------:R-:W-:-:S07]  /*1440*/  LOP3.LUT R0, R7, R0, R6, 0xfe, !PT ;  /* 0x0000000007007212 */ /* 0x000fce00078efe06 */
.L_x_2323:
[----:B------:R-:W0:Y:S02]  /*1450*/  F2I.FTZ.TRUNC.NTZ R5, R0 ;  /* 0x0000000000057305 */ /* 0x000e24000021f100 */
[----:B0-----:R0:W-:Y:S01]  /*1460*/  STG.E.U8 desc[UR36][R2.64], R5 ;  /* 0x0000000502007986 */ /* 0x0011e2000c101124 */
[----:B------:R-:W-:Y:S05]  /*1470*/  BRA `(.L_x_2325) ;  /* 0x0000002400647947 */ /* 0x000fea0003800000 */
.L_x_2321:
        /* <DEDUP_REMOVED lines=19> */
.L_x_2327:
[----:B------:R-:W-:Y:S01]  /*15b0*/  IMAD.SHL.U32 R5, R5, 0x200000, RZ ;  /* 0x0020000005057824 */ /* 0x000fe200078e00ff */
[----:B------:R-:W-:-:S04]  /*15c0*/  LEA R0, R0, 0x37800000, 0x17 ;  /* 0x3780000000007811 */ /* 0x000fc800078eb8ff */
[----:B------:R-:W-:-:S07]  /*15d0*/  LOP3.LUT R4, R0, R5, R6, 0xfe, !PT ;  /* 0x0000000500047212 */ /* 0x000fce00078efe06 */
.L_x_2326:
[----:B------:R-:W0:Y:S02]  /*15e0*/  F2I.S64.TRUNC R4, R4 ;  /* 0x0000000400047311 */ /* 0x000e24000020d900 */
[----:B0-----:R-:W-:-:S05]  /*15f0*/  IMAD.MOV.U32 R7, RZ, RZ, R4 ;  /* 0x000000ffff077224 */ /* 0x001fca00078e0004 */
[----:B------:R5:W-:Y:S01]  /*1600*/  STG.E.U8 desc[UR36][R2.64], R7 ;  /* 0x0000000702007986 */ /* 0x000be2000c101124 */
[----:B------:R-:W-:Y:S05]  /*1610*/  BRA `(.L_x_2325) ;  /* 0x0000002000fc7947 */ /* 0x000fea0003800000 */
.L_x_2320:
        /* <DEDUP_REMOVED lines=25> */
.L_x_2331:
[----:B------:R-:W-:Y:S01]  /*17b0*/  IMAD.SHL.U32 R5, R5, 0x200000, RZ ;  /* 0x0020000005057824 */ /* 0x000fe200078e00ff */
[----:B------:R-:W-:-:S04]  /*17c0*/  LEA R0, R0, 0x37800000, 0x17 ;  /* 0x3780000000007811 */ /* 0x000fc800078eb8ff */
[----:B------:R-:W-:-:S07]  /*17d0*/  LOP3.LUT R4, R0, R5, R6, 0xfe, !PT ;  /* 0x0000000500047212 */ /* 0x000fce00078efe06 */
.L_x_2330:
[----:B------:R-:W0:Y:S02]  /*17e0*/  F2I.S64.TRUNC R4, R4 ;  /* 0x0000000400047311 */ /* 0x000e24000020d900 */
[----:B0-----:R0:W-:Y:S01]  /*17f0*/  STG.E.64 desc[UR36][R2.64], R4 ;  /* 0x0000000402007986 */ /* 0x0011e2000c101b24 */
[----:B------:R-:W-:Y:S05]  /*1800*/  BRA `(.L_x_2325) ;  /* 0x0000002000807947 */ /* 0x000fea0003800000 */
.L_x_2329:
        /* <DEDUP_REMOVED lines=19> */
.L_x_2333:
[----:B------:R-:W-:Y:S01]  /*1940*/  IMAD.SHL.U32 R5, R5, 0x200000, RZ ;  /* 0x0020000005057824 */ /* 0x000fe200078e00ff */
[----:B------:R-:W-:-:S04]  /*1950*/  LEA R0, R0, 0x37800000, 0x17 ;  /* 0x3780000000007811 */ /* 0x000fc800078eb8ff */
[----:B------:R-:W-:-:S07]  /*1960*/  LOP3.LUT R0, R0, R5, R6, 0xfe, !PT ;  /* 0x0000000500007212 */ /* 0x000fce00078efe06 */
.L_x_2332:
[----:B------:R-:W0:Y:S02]  /*1970*/  F2I.FTZ.TRUNC.NTZ R5, R0 ;  /* 0x0000000000057305 */ /* 0x000e24000021f100 */
[----:B0-----:R0:W-:Y:S01]  /*1980*/  STG.E desc[UR36][R2.64], R5 ;  /* 0x0000000502007986 */ /* 0x0011e2000c101924 */
[----:B------:R-:W-:Y:S05]  /*1990*/  BRA `(.L_x_2325) ;  /* 0x00000020001c7947 */ /* 0x000fea0003800000 */
.L_x_2328:
        /* <DEDUP_REMOVED lines=19> */
.L_x_2335:
[----:B------:R-:W-:Y:S01]  /*1ad0*/  IMAD.SHL.U32 R5, R5, 0x200000, RZ ;  /* 0x0020000005057824 */ /* 0x000fe200078e00ff */
[----:B------:R-:W-:-:S04]  /*1ae0*/  LEA R0, R0, 0x37800000, 0x17 ;  /* 0x3780000000007811 */ /* 0x000fc800078eb8ff */
[----:B------:R-:W-:-:S07]  /*1af0*/  LOP3.LUT R0, R0, R5, R6, 0xfe, !PT ;  /* 0x0000000500007212 */ /* 0x000fce00078efe06 */
.L_x_2334:
[----:B------:R-:W0:Y:S02]  /*1b00*/  F2I.FTZ.TRUNC.NTZ R5, R0 ;  /* 0x0000000000057305 */ /* 0x000e24000021f100 */
[----:B0-----:R0:W-:Y:S01]  /*1b10*/  STG.E.U16 desc[UR36][R2.64], R5 ;  /* 0x0000000502007986 */ /* 0x0011e2000c101524 */
[----:B------:R-:W-:Y:S05]  /*1b20*/  BRA `(.L_x_2325) ;  /* 0x0000001c00b87947 */ /* 0x000fea0003800000 */
.L_x_2319:
        /* <DEDUP_REMOVED lines=25> */
.L_x_2339:
[----:B------:R-:W-:Y:S01]  /*1cc0*/  IMAD.SHL.U32 R5, R5, 0x200000, RZ ;  /* 0x0020000005057824 */ /* 0x000fe200078e00ff */
[----:B------:R-:W-:-:S04]  /*1cd0*/  LEA R0, R0, 0x37800000, 0x17 ;  /* 0x3780000000007811 */ /* 0x000fc800078eb8ff */
[----:B------:R-:W-:-:S07]  /*1ce0*/  LOP3.LUT R7, R0, R5, R6, 0xfe, !PT ;  /* 0x0000000500077212 */ /* 0x000fce00078efe06 */
.L_x_2338:
[----:B------:R1:W-:Y:S01]  /*1cf0*/  STG.E desc[UR36][R2.64], R7 ;  /* 0x0000000702007986 */ /* 0x0003e2000c101924 */
[----:B------:R-:W-:Y:S05]  /*1d00*/  BRA `(.L_x_2325) ;  /* 0x0000001c00407947 */ /* 0x000fea0003800000 */
.L_x_2337:
        /* <DEDUP_REMOVED lines=19> */
.L_x_2341:
[----:B------:R-:W-:Y:S01]  /*1e40*/  IMAD.SHL.U32 R5, R5, 0x200000, RZ ;  /* 0x0020000005057824 */ /* 0x000fe200078e00ff */
[----:B------:R-:W-:-:S04]  /*1e50*/  LEA R0, R0, 0x37800000, 0x17 ;  /* 0x3780000000007811 */ /* 0x000fc800078eb8ff */
[----:B------:R-:W-:-:S07]  /*1e60*/  LOP3.LUT R0, R0, R5, R6, 0xfe, !PT ;  /* 0x0000000500007212 */ /* 0x000fce00078efe06 */
.L_x_2340:
[----:B------:R-:W-:-:S05]  /*1e70*/  F2FP.F16.F32.PACK_AB R0, RZ, R0 ;  /* 0x00000000ff00723e */ /* 0x000fca00000000ff */
[----:B------:R0:W-:Y:S01]  /*1e80*/  STG.E.U16 desc[UR36][R2.64], R0 ;  /* 0x0000000002007986 */ /* 0x0001e2000c101524 */
[----:B------:R-:W-:Y:S05]  /*1e90*/  BRA `(.L_x_2325) ;  /* 0x0000001800dc7947 */ /* 0x000fea0003800000 */
.L_x_2336:
        /* <DEDUP_REMOVED lines=25> */
.L_x_2345:
[----:B------:R-:W-:Y:S01]  /*2030*/  IMAD.SHL.U32 R5, R5, 0x200000, RZ ;  /* 0x0020000005057824 */ /* 0x000fe200078e00ff */
[----:B------:R-:W-:-:S04]  /*2040*/  LEA R0, R0, 0x37800000, 0x17 ;  /* 0x3780000000007811 */ /* 0x000fc800078eb8ff */
[----:B------:R-:W-:-:S07]  /*2050*/  LOP3.LUT R4, R0, R5, R6, 0xfe, !PT ;  /* 0x0000000500047212 */ /* 0x000fce00078efe06 */
.L_x_2344:
[----:B------:R-:W-:-:S05]  /*2060*/  IMAD.MOV.U32 R5, RZ, RZ, RZ ;  /* 0x000000ffff057224 */ /* 0x000fca00078e00ff */
[----:B------:R2:W-:Y:S01]  /*2070*/  STG.E.64 desc[UR36][R2.64], R4 ;  /* 0x0000000402007986 */ /* 0x0005e2000c101b24 */
[----:B------:R-:W-:Y:S05]  /*2080*/  BRA `(.L_x_2325) ;  /* 0x0000001800607947 */ /* 0x000fea0003800000 */
.L_x_2343:
        /* <DEDUP_REMOVED lines=19> */
.L_x_2347:
[----:B------:R-:W-:Y:S01]  /*21c0*/  IMAD.SHL.U32 R5, R5, 0x200000, RZ ;  /* 0x0020000005057824 */ /* 0x000fe200078e00ff */
[----:B------:R-:W-:-:S04]  /*21d0*/  LEA R0, R0, 0x37800000, 0x17 ;  /* 0x3780000000007811 */ /* 0x000fc800078eb8ff */
[----:B------:R-:W-:-:S07]  /*21e0*/  LOP3.LUT R0, R0, R5, R6, 0xfe, !PT ;  /* 0x0000000500007212 */ /* 0x000fce00078efe06 */
.L_x_2346:
[----:B------:R-:W-:-:S04]  /*21f0*/  F2FP.F16.F32.PACK_AB R0, RZ, R0 ;  /* 0x00000000ff00723e */ /* 0x000fc800000000ff */
[----:B------:R-:W-:-:S05]  /*2200*/  PRMT R0, R0, 0x5410, RZ ;  /* 0x0000541000007816 */ /* 0x000fca00000000ff */
[----:B------:R3:W-:Y:S01]  /*2210*/  STG.E desc[UR36][R2.64], R0 ;  /* 0x0000000002007986 */ /* 0x0007e2000c101924 */
[----:B------:R-:W-:Y:S05]  /*2220*/  BRA `(.L_x_2325) ;  /* 0x0000001400f87947 */ /* 0x000fea0003800000 */
.L_x_2342:
        /* <DEDUP_REMOVED lines=19> */
.L_x_2349:
[----:B------:R-:W-:Y:S01]  /*2360*/  IMAD.SHL.U32 R5, R5, 0x200000, RZ ;  /* 0x0020000005057824 */ /* 0x000fe200078e00ff */
[----:B------:R-:W-:-:S04]  /*2370*/  LEA R0, R0, 0x37800000, 0x17 ;  /* 0x3780000000007811 */ /* 0x000fc800078eb8ff */
[----:B------:R-:W-:-:S07]  /*2380*/  LOP3.LUT R0, R0, R5, R6, 0xfe, !PT ;  /* 0x0000000500007212 */ /* 0x000fce00078efe06 */
.L_x_2348:
[----:B------:R-:W-:-:S04]  /*2390*/  FMUL.FTZ R0, R0, 1 ;  /* 0x3f80000000007820 */ /* 0x000fc80000410000 */
[----:B------:R-:W0:Y:S02]  /*23a0*/  F2F.F64.F32 R4, R0 ;  /* 0x0000000000047310 */ /* 0x000e240000201800 */
[----:B0-----:R4:W-:Y:S01]  /*23b0*/  STG.E.64 desc[UR36][R2.64], R4 ;  /* 0x0000000402007986 */ /* 0x0019e2000c101b24 */
[----:B------:R-:W-:Y:S05]  /*23c0*/  BRA `(.L_x_2325) ;  /* 0x0000001400907947 */ /* 0x000fea0003800000 */
.L_x_2318:
        /* <DEDUP_REMOVED lines=27> */
.L_x_2354:
[----:B------:R-:W-:Y:S01]  /*2580*/  IMAD.SHL.U32 R5, R5, 0x200000, RZ ;  /* 0x0020000005057824 */ /* 0x000fe200078e00ff */
[----:B------:R-:W-:-:S04]  /*2590*/  LEA R0, R0, 0x37800000, 0x17 ;  /* 0x3780000000007811 */ /* 0x000fc800078eb8ff */
[----:B------:R-:W-:-:S07]  /*25a0*/  LOP3.LUT R0, R0, R5, R6, 0xfe, !PT ;  /* 0x0000000500007212 */ /* 0x000fce00078efe06 */
.L_x_2353:
[----:B------:R-:W-:-:S04]  /*25b0*/  FSETP.NEU.FTZ.AND P0, PT, R0, RZ, PT ;  /* 0x000000ff0000720b */ /* 0x000fc80003f1d000 */
[----:B------:R-:W-:-:S05]  /*25c0*/  SEL R5, RZ, 0x1, !P0 ;  /* 0x00000001ff057807 */ /* 0x000fca0004000000 */
[----:B------:R0:W-:Y:S01]  /*25d0*/  STG.E.U8 desc[UR36][R2.64], R5 ;  /* 0x0000000502007986 */ /* 0x0001e2000c101124 */
[----:B------:R-:W-:Y:S05]  /*25e0*/  BRA `(.L_x_2325) ;  /* 0x0000001400087947 */ /* 0x000fea0003800000 */
.L_x_2352:
        /* <DEDUP_REMOVED lines=19> */
.L_x_2356:
[----:B------:R-:W-:Y:S01]  /*2720*/  IMAD.SHL.U32 R5, R5, 0x200000, RZ ;  /* 0x0020000005057824 */ /* 0x000fe200078e00ff */
[----:B------:R-:W-:-:S04]  /*2730*/  LEA R0, R0, 0x37800000, 0x17 ;  /* 0x3780000000007811 */ /* 0x000fc800078eb8ff */
[----:B------:R-:W-:-:S07]  /*2740*/  LOP3.LUT R0, R0, R5, R6, 0xfe, !PT ;  /* 0x0000000500007212 */ /* 0x000fce00078efe06 */
.L_x_2355:
[----:B------:R-:W-:Y:S01]  /*2750*/  FMUL.FTZ R0, R0, 1 ;  /* 0x3f80000000007820 */ /* 0x000fe20000410000 */
[----:B------:R-:W-:-:S03]  /*2760*/  CS2R R6, SRZ ;  /* 0x0000000000067805 */ /* 0x000fc6000001ff00 */
[----:B------:R-:W0:Y:S02]  /*2770*/  F2F.F64.F32 R4, R0 ;  /* 0x0000000000047310 */ /* 0x000e240000201800 */
[----:B0-----:R0:W-:Y:S01]  /*2780*/  STG.E.128 desc[UR36][R2.64], R4 ;  /* 0x0000000402007986 */ /* 0x0011e2000c101d24 */
[----:B------:R-:W-:Y:S05]  /*2790*/  BRA `(.L_x_2325) ;  /* 0x00000010009c7947 */ /* 0x000fea0003800000 */
.L_x_2351:
        /* <DEDUP_REMOVED lines=25> */
.L_x_2360:
[----:B------:R-:W-:Y:S01]  /*2930*/  IMAD.SHL.U32 R5, R5, 0x200000, RZ ;  /* 0x0020000005057824 */ /* 0x000fe200078e00ff */
[----:B------:R-:W-:-:S04]  /*2940*/  LEA R0, R0, 0x37800000, 0x17 ;  /* 0x3780000000007811 */ /* 0x000fc800078eb8ff */
[----:B------:R-:W-:-:S07]  /*2950*/  LOP3.LUT R0, R0, R5, R6, 0xfe, !PT ;  /* 0x0000000500007212 */ /* 0x000fce00078efe06 */
.L_x_2359:
        /* <DEDUP_REMOVED lines=13> */
.L_x_2361:
[----:B------:R-:W-:-:S05]  /*2a30*/  LOP3.LUT R7, R4, R7, RZ, 0xfc, !PT ;  /* 0x0000000704077212 */ /* 0x000fca00078efcff */
[----:B------:R0:W-:Y:S01]  /*2a40*/  STG.E.U8 desc[UR36][R2.64], R7 ;  /* 0x0000000702007986 */ /* 0x0001e2000c101124 */
[----:B------:R-:W-:Y:S05]  /*2a50*/  BRA `(.L_x_2325) ;  /* 0x0000000c00ec7947 */ /* 0x000fea0003800000 */
.L_x_2358:
        /* <DEDUP_REMOVED lines=19> */
.L_x_2363:
[----:B------:R-:W-:Y:S01]  /*2b90*/  IMAD.SHL.U32 R5, R5, 0x200000, RZ ;  /* 0x0020000005057824 */ /* 0x000fe200078e00ff */
[----:B------:R-:W-:-:S04]  /*2ba0*/  LEA R0, R0, 0x37800000, 0x17 ;  /* 0x3780000000007811 */ /* 0x000fc800078eb8ff */
[----:B------:R-:W-:-:S07]  /*2bb0*/  LOP3.LUT R0, R0, R5, R6, 0xfe, !PT ;  /* 0x0000000500007212 */ /* 0x000fce00078efe06 */
.L_x_2362:
        /* <DEDUP_REMOVED lines=11> */
.L_x_2364:
[----:B------:R-:W-:Y:S01]  /*2c70*/  IMAD.MOV.U32 R4, RZ, RZ, 0x7f ;  /* 0x0000007fff047424 */ /* 0x000fe200078e00ff */
[----:B------:R-:W-:-:S04]  /*2c80*/  ISETP.GT.U32.AND P0, PT, R6, 0x7f800000, PT ;  /* 0x7f8000000600780c */ /* 0x000fc80003f04070 */
[----:B------:R-:W-:-:S09]  /*2c90*/  SEL R4, R4, 0x7c, P0 ;  /* 0x0000007c04047807 */ /* 0x000fd20000000000 */
.L_x_2365:
[----:B------:R-:W-:-:S04]  /*2ca0*/  LOP3.LUT R0, R0, 0x80000000, RZ, 0xc0, !PT ;  /* 0x8000000000007812 */ /* 0x000fc800078ec0ff */
[----:B------:R-:W-:-:S04]  /*2cb0*/  SHF.R.U32.HI R5, RZ, 0x18, R0 ;  /* 0x00000018ff057819 */ /* 0x000fc80000011600 */
[----:B------:R-:W-:-:S05]  /*2cc0*/  LOP3.LUT R5, R4, R5, RZ, 0xfc, !PT ;  /* 0x0000000504057212 */ /* 0x000fca00078efcff */
[----:B------:R0:W-:Y:S01]  /*2cd0*/  STG.E.U8 desc[UR36][R2.64], R5 ;  /* 0x0000000502007986 */ /* 0x0001e2000c101124 */
[----:B------:R-:W-:Y:S05]  /*2ce0*/  BRA `(.L_x_2325) ;  /* 0x0000000c00487947 */ /* 0x000fea0003800000 */
.L_x_2357:
        /* <DEDUP_REMOVED lines=19> */
.L_x_2367:
[----:B------:R-:W-:Y:S01]  /*2e20*/  IMAD.SHL.U32 R5, R5, 0x200000, RZ ;  /* 0x0020000005057824 */ /* 0x000fe200078e00ff */
[----:B------:R-:W-:-:S04]  /*2e30*/  LEA R0, R0, 0x37800000, 0x17 ;  /* 0x3780000000007811 */ /* 0x000fc800078eb8ff */
[----:B------:R-:W-:-:S07]  /*2e40*/  LOP3.LUT R0, R0, R5, R6, 0xfe, !PT ;  /* 0x0000000500007212 */ /* 0x000fce00078efe06 */
.L_x_2366:
[----:B------:R-:W-:-:S05]  /*2e50*/  F2FP.BF16.F32.PACK_AB R0, RZ, R0 ;  /* 0x00000000ff00723e */ /* 0x000fca00000010ff */
[----:B------:R0:W-:Y:S01]  /*2e60*/  STG.E.U16 desc[UR36][R2.64], R0 ;  /* 0x0000000002007986 */ /* 0x0001e2000c101524 */
[----:B------:R-:W-:Y:S05]  /*2e70*/  BRA `(.L_x_2325) ;  /* 0x0000000800e47947 */ /* 0x000fea0003800000 */
.L_x_2350:
        /* <DEDUP_REMOVED lines=27> */
.L_x_2372:
[----:B------:R-:W-:Y:S01]  /*3030*/  IMAD.SHL.U32 R5, R5, 0x200000, RZ ;  /* 0x0020000005057824 */ /* 0x000fe200078e00ff */
[----:B------:R-:W-:-:S04]  /*3040*/  LEA R0, R0, 0x37800000, 0x17 ;  /* 0x3780000000007811 */ /* 0x000fc800078eb8ff */
[----:B------:R-:W-:-:S07]  /*3050*/  LOP3.LUT R0, R0, R5, R6, 0xfe, !PT ;  /* 0x0000000500007212 */ /* 0x000fce00078efe06 */
.L_x_2371:
[----:B------:R-:W0:Y:S02]  /*3060*/  F2I.FTZ.U32.TRUNC.NTZ R5, R0 ;  /* 0x0000000000057305 */ /* 0x000e24000021f000 */
[----:B0-----:R0:W-:Y:S01]  /*3070*/  STG.E.U16 desc[UR36][R2.64], R5 ;  /* 0x0000000502007986 */ /* 0x0011e2000c101524 */
[----:B------:R-:W-:Y:S05]  /*3080*/  BRA `(.L_x_2325) ;  /* 0x0000000800607947 */ /* 0x000fea0003800000 */
.L_x_2370:
        /* <DEDUP_REMOVED lines=19> */
.L_x_2374:
[----:B------:R-:W-:Y:S01]  /*31c0*/  IMAD.SHL.U32 R5, R5, 0x200000, RZ ;  /* 0x0020000005057824 */ /* 0x000fe200078e00ff */
[----:B------:R-:W-:-:S04]  /*31d0*/  LEA R0, R0, 0x37800000, 0x17 ;  /* 0x3780000000007811 */ /* 0x000fc800078eb8ff */
[----:B------:R-:W-:-:S07]  /*31e0*/  LOP3.LUT R0, R0, R5, R6, 0xfe, !PT ;  /* 0x0000000500007212 */ /* 0x000fce00078efe06 */
.L_x_2373:
        /* <DEDUP_REMOVED lines=15> */
.L_x_2376:
[----:B------:R-:W-:-:S04]  /*32e0*/  LOP3.LUT R0, R0, 0x80000000, RZ, 0xc0, !PT ;  /* 0x8000000000007812 */ /* 0x000fc800078ec0ff */
[----:B------:R-:W-:-:S04]  /*32f0*/  SHF.R.U32.HI R0, RZ, 0x18, R0 ;  /* 0x00000018ff007819 */ /* 0x000fc80000011600 */
[----:B------:R-:W-:-:S04]  /*3300*/  LOP3.LUT R0, R5, R0, RZ, 0xfc, !PT ;  /* 0x0000000005007212 */ /* 0x000fc800078efcff */
[----:B------:R-:W-:-:S07]  /*3310*/  PRMT R4, R0, 0x7610, R4 ;  /* 0x0000761000047816 */ /* 0x000fce0000000004 */
.L_x_2375:
[----:B------:R0:W-:Y:S01]  /*3320*/  STG.E.U8 desc[UR36][R2.64], R4 ;  /* 0x0000000402007986 */ /* 0x0001e2000c101124 */
[----:B------:R-:W-:Y:S05]  /*3330*/  BRA `(.L_x_2325) ;  /* 0x0000000400b47947 */ /* 0x000fea0003800000 */
.L_x_2369:
[----:B------:R0:W-:Y:S01]  /*3340*/  STG.E.U8 desc[UR36][R2.64], R5 ;  /* 0x0000000502007986 */ /* 0x0001e2000c101124 */
[----:B------:R-:W-:Y:S05]  /*3350*/  BRA `(.L_x_2325) ;  /* 0x0000000400ac7947 */ /* 0x000fea0003800000 */
.L_x_2368:
        /* <DEDUP_REMOVED lines=25> */
.L_x_2380:
[----:B------:R-:W-:Y:S01]  /*34f0*/  IMAD.SHL.U32 R5, R5, 0x200000, RZ ;  /* 0x0020000005057824 */ /* 0x000fe200078e00ff */
[----:B------:R-:W-:-:S04]  /*3500*/  LEA R0, R0, 0x37800000, 0x17 ;  /* 0x3780000000007811 */ /* 0x000fc800078eb8ff */
[----:B------:R-:W-:-:S07]  /*3510*/  LOP3.LUT R0, R0, R5, R6, 0xfe, !PT ;  /* 0x0000000500007212 */ /* 0x000fce00078efe06 */
.L_x_2379:
        /* <DEDUP_REMOVED lines=11> */
.L_x_2381:
[----:B------:R0:W-:Y:S01]  /*35d0*/  STG.E.U8 desc[UR36][R2.64], R4 ;  /* 0x0000000402007986 */ /* 0x0001e2000c101124 */
[----:B------:R-:W-:Y:S05]  /*35e0*/  BRA `(.L_x_2325) ;  /* 0x0000000400087947 */ /* 0x000fea0003800000 */
.L_x_2322:
        /* <DEDUP_REMOVED lines=16> */
.L_x_2382:
[----:B------:R-:W-:Y:S05]  /*36f0*/  BRA `(.L_x_2325) ;  /* 0x0000000000c47947 */ /* 0x000fea0003800000 */
.L_x_2378:
        /* <DEDUP_REMOVED lines=19> */
.L_x_2384:
[----:B------:R-:W-:Y:S01]  /*3830*/  IMAD.SHL.U32 R5, R5, 0x200000, RZ ;  /* 0x0020000005057824 */ /* 0x000fe200078e00ff */
[----:B------:R-:W-:-:S04]  /*3840*/  LEA R0, R0, 0x37800000, 0x17 ;  /* 0x3780000000007811 */ /* 0x000fc800078eb8ff */
[----:B------:R-:W-:-:S07]  /*3850*/  LOP3.LUT R4, R0, R5, R6, 0xfe, !PT ;  /* 0x0000000500047212 */ /* 0x000fce00078efe06 */
.L_x_2383:
[----:B------:R-:W0:Y:S02]  /*3860*/  F2I.U64.TRUNC R4, R4 ;  /* 0x0000000400047311 */ /* 0x000e24000020d800 */
[----:B0-----:R0:W-:Y:S01]  /*3870*/  STG.E.64 desc[UR36][R2.64], R4 ;  /* 0x0000000402007986 */ /* 0x0011e2000c101b24 */
[----:B------:R-:W-:Y:S05]  /*3880*/  BRA `(.L_x_2325) ;  /* 0x0000000000607947 */ /* 0x000fea0003800000 */
.L_x_2377:
        /* <DEDUP_REMOVED lines=19> */
.L_x_2386:
[----:B------:R-:W-:Y:S01]  /*39c0*/  IMAD.SHL.U32 R5, R5, 0x200000, RZ ;  /* 0x0020000005057824 */ /* 0x000fe200078e00ff */
[----:B------:R-:W-:-:S04]  /*39d0*/  LEA R0, R0, 0x37800000, 0x17 ;  /* 0x3780000000007811 */ /* 0x000fc800078eb8ff */
[----:B------:R-:W-:-:S07]  /*39e0*/  LOP3.LUT R0, R0, R5, R6, 0xfe, !PT ;  /* 0x0000000500007212 */ /* 0x000fce00078efe06 */
.L_x_2385:
[----:B------:R-:W0:Y:S02]  /*39f0*/  F2I.FTZ.U32.TRUNC.NTZ R5, R0 ;  /* 0x0000000000057305 */ /* 0x000e24000021f000 */
[----:B0-----:R0:W-:Y:S02]  /*3a00*/  STG.E desc[UR36][R2.64], R5 ;  /* 0x0000000502007986 */ /* 0x0011e4000c101924 */
.L_x_2325:
[----:B------:R-:W-:-:S04]  /*3a10*/  IMAD R16, R16, 0x200, R19 ;  /* 0x0000020010107824 */ /* 0x000fc800078e0213 */
[----:B------:R-:W-:-:S07]  /*3a20*/  VIADD R17, R16, 0x80 ;  /* 0x0000008010117836 */ /* 0x000fce0000000000 */
.L_x_2316:
[----:B------:R-:W-:Y:S05]  /*3a30*/  BSYNC B6 ;  /* 0x0000000000067941 */ /* 0x000fea0003800000 */
.L_x_2315:
        /* <DEDUP_REMOVED lines=281> */
.L_x_2389:
        /* <DEDUP_REMOVED lines=35> */
.L_x_2396:
[----:B------:R-:W-:Y:S01]  /*4e00*/  IMAD.SHL.U32 R5, R5, 0x200000, RZ ;  /* 0x0020000005057824 */ /* 0x000fe200078e00ff */
[----:B------:R-:W-:-:S04]  /*4e10*/  LEA R0, R0, 0x37800000, 0x17 ;  /* 0x3780000000007811 */ /* 0x000fc800078eb8ff */
[----:B------:R-:W-:-:S07]  /*4e20*/  LOP3.LUT R0, R0, R5, R6, 0xfe, !PT ;  /* 0x0000000500007212 */ /* 0x000fce00078efe06 */
.L_x_2395:
[----:B------:R-:W0:Y:S02]  /*4e30*/  F2I.FTZ.TRUNC.NTZ R5, R0 ;  /* 0x0000000000057305 */ /* 0x000e24000021f100 */
[----:B0-----:R0:W-:Y:S01]  /*4e40*/  STG.E.U8 desc[UR36][R2.64], R5 ;  /* 0x0000000502007986 */ /* 0x0011e2000c101124 */
[----:B------:R-:W-:Y:S05]  /*4e50*/  BRA `(.L_x_2397) ;  /* 0x0000002400647947 */ /* 0x000fea0003800000 */
.L_x_2393:
        /* <DEDUP_REMOVED lines=19> */
.L_x_2399:
[----:B------:R-:W-:Y:S01]  /*4f90*/  IMAD.SHL.U32 R5, R5, 0x200000, RZ ;  /* 0x0020000005057824 */ /* 0x000fe200078e00ff */
[----:B------:R-:W-:-:S04]  /*4fa0*/  LEA R0, R0, 0x37800000, 0x17 ;  /* 0x3780000000007811 */ /* 0x000fc800078eb8ff */
[----:B------:R-:W-:-:S07]  /*4fb0*/  LOP3.LUT R4, R0, R5, R6, 0xfe, !PT ;  /* 0x0000000500047212 */ /* 0x000fce00078efe06 */
.L_x_2398:
[----:B------:R-:W0:Y:S02]  /*4fc0*/  F2I.S64.TRUNC R4, R4 ;  /* 0x0000000400047311 */ /* 0x000e24000020d900 */
[----:B0-----:R-:W-:-:S05]  /*4fd0*/  IMAD.MOV.U32 R7, RZ, RZ, R4 ;  /* 0x000000ffff077224 */ /* 0x001fca00078e0004 */
[----:B------:R0:W-:Y:S01]  /*4fe0*/  STG.E.U8 desc[UR36][R2.64], R7 ;  /* 0x0000000702007986 */ /* 0x0001e2000c101124 */
[----:B------:R-:W-:Y:S05]  /*4ff0*/  BRA `(.L_x_2397) ;  /* 0x0000002000fc7947 */ /* 0x000fea0003800000 */
.L_x_2392:
        /* <DEDUP_REMOVED lines=25> */
.L_x_2403:
[----:B------:R-:W-:Y:S01]  /*5190*/  IMAD.SHL.U32 R5, R5, 0x200000, RZ ;  /* 0x0020000005057824 */ /* 0x000fe200078e00ff */
[----:B------:R-:W-:-:S04]  /*51a0*/  LEA R0, R0, 0x37800000, 0x17 ;  /* 0x3780000000007811 */ /* 0x000fc800078eb8ff */
[----:B------:R-:W-:-:S07]  /*51b0*/  LOP3.LUT R4, R0, R5, R6, 0xfe, !PT ;  /* 0x0000000500047212 */ /* 0x000fce00078efe06 */
.L_x_2402:
[----:B------:R-:W0:Y:S02]  /*51c0*/  F2I.S64.TRUNC R4, R4 ;  /* 0x0000000400047311 */ /* 0x000e24000020d900 */
[----:B0-----:R0:W-:Y:S01]  /*51d0*/  STG.E.64 desc[UR36][R2.64], R4 ;  /* 0x0000000402007986 */ /* 0x0011e2000c101b24 */
[----:B------:R-:W-:Y:S05]  /*51e0*/  BRA `(.L_x_2397) ;  /* 0x0000002000807947 */ /* 0x000fea0003800000 */
.L_x_2401:
        /* <DEDUP_REMOVED lines=19> */
.L_x_2405:
[----:B------:R-:W-:Y:S01]  /*5320*/  IMAD.SHL.U32 R5, R5, 0x200000, RZ ;  /* 0x0020000005057824 */ /* 0x000fe200078e00ff */
[----:B------:R-:W-:-:S04]  /*5330*/  LEA R0, R0, 0x37800000, 0x17 ;  /* 0x3780000000007811 */ /* 0x000fc800078eb8ff */
[----:B------:R-:W-:-:S07]  /*5340*/  LOP3.LUT R0, R0, R5, R6, 0xfe, !PT ;  /* 0x0000000500007212 */ /* 0x000fce00078efe06 */
.L_x_2404:
[----:B------:R-:W0:Y:S02]  /*5350*/  F2I.FTZ.TRUNC.NTZ R5, R0 ;  /* 0x0000000000057305 */ /* 0x000e24000021f100 */
[----:B0-----:R0:W-:Y:S01]  /*5360*/  STG.E desc[UR36][R2.64], R5 ;  /* 0x0000000502007986 */ /* 0x0011e2000c101924 */
[----:B------:R-:W-:Y:S05]  /*5370*/  BRA `(.L_x_2397) ;  /* 0x00000020001c7947 */ /* 0x000fea0003800000 */
.L_x_2400:
        /* <DEDUP_REMOVED lines=19> */
.L_x_2407:
[----:B------:R-:W-:Y:S01]  /*54b0*/  IMAD.SHL.U32 R5, R5, 0x200000, RZ ;  /* 0x0020000005057824 */ /* 0x000fe200078e00ff */
[----:B------:R-:W-:-:S04]  /*54c0*/  LEA R0, R0, 0x37800000, 0x17 ;  /* 0x3780000000007811 */ /* 0x000fc800078eb8ff */
[----:B------:R-:W-:-:S07]  /*54d0*/  LOP3.LUT R0, R0, R5, R6, 0xfe, !PT ;  /* 0x0000000500007212 */ /* 0x000fce00078efe06 */
.L_x_2406:
[----:B------:R-:W0:Y:S02]  /*54e0*/  F2I.FTZ.TRUNC.NTZ R5, R0 ;  /* 0x0000000000057305 */ /* 0x000e24000021f100 */
[----:B0-----:R0:W-:Y:S01]  /*54f0*/  STG.E.U16 desc[UR36][R2.64], R5 ;  /* 0x0000000502007986 */ /* 0x0011e2000c101524 */
[----:B------:R-:W-:Y:S05]  /*5500*/  BRA `(.L_x_2397) ;  /* 0x0000001c00b87947 */ /* 0x000fea0003800000 */
.L_x_2391:
        /* <DEDUP_REMOVED lines=25> */
.L_x_2411:
[----:B------:R-:W-:Y:S01]  /*56a0*/  IMAD.SHL.U32 R5, R5, 0x200000, RZ ;  /* 0x0020000005057824 */ /* 0x000fe200078e00ff */
[----:B------:R-:W-:-:S04]  /*56b0*/  LEA R0, R0, 0x37800000, 0x17 ;  /* 0x3780000000007811 */ /* 0x000fc800078eb8ff */
[----:B------:R-:W-:-:S07]  /*56c0*/  LOP3.LUT R7, R0, R5, R6, 0xfe, !PT ;  /* 0x0000000500077212 */ /* 0x000fce00078efe06 */
.L_x_2410:
[----:B------:R0:W-:Y:S01]  /*56d0*/  STG.E desc[UR36][R2.64], R7 ;  /* 0x0000000702007986 */ /* 0x0001e2000c101924 */
[----:B------:R-:W-:Y:S05]  /*56e0*/  BRA `(.L_x_2397) ;  /* 0x0000001c00407947 */ /* 0x000fea0003800000 */
.L_x_2409:
        /* <DEDUP_REMOVED lines=19> */
.L_x_2413:
[----:B------:R-:W-:Y:S01]  /*5820*/  IMAD.SHL.U32 R5, R5, 0x200000, RZ ;  /* 0x0020000005057824 */ /* 0x000fe200078e00ff */
[----:B------:R-:W-:-:S04]  /*5830*/  LEA R0, R0, 0x37800000, 0x17 ;  /* 0x3780000000007811 */ /* 0x000fc800078eb8ff */
[----:B------:R-:W-:-:S07]  /*5840*/  LOP3.LUT R0, R0, R5, R6, 0xfe, !PT ;  /* 0x0000000500007212 */ /* 0x000fce00078efe06 */
.L_x_2412:
[----:B------:R-:W-:-:S05]  /*5850*/  F2FP.F16.F32.PACK_AB R0, RZ, R0 ;  /* 0x00000000ff00723e */ /* 0x000fca00000000ff */
[----:B------:R0:W-:Y:S01]  /*5860*/  STG.E.U16 desc[UR36][R2.64], R0 ;  /* 0x0000000002007986 */ /* 0x0001e2000c101524 */
[----:B------:R-:W-:Y:S05]  /*5870*/  BRA `(.L_x_2397) ;  /* 0x0000001800dc7947 */ /* 0x000fea0003800000 */
.L_x_2408:
        /* <DEDUP_REMOVED lines=25> */
.L_x_2417:
[----:B------:R-:W-:Y:S01]  /*5a10*/  IMAD.SHL.U32 R5, R5, 0x200000, RZ ;  /* 0x0020000005057824 */ /* 0x000fe200078e00ff */
[----:B------:R-:W-:-:S04]  /*5a20*/  LEA R0, R0, 0x37800000, 0x17 ;  /* 0x3780000000007811 */ /* 0x000fc800078eb8ff */
[----:B------:R-:W-:-:S07]  /*5a30*/  LOP3.LUT R4, R0, R5, R6, 0xfe, !PT ;  /* 0x0000000500047212 */ /* 0x000fce00078efe06 */
.L_x_2416:
[----:B------:R-:W-:-:S05]  /*5a40*/  IMAD.MOV.U32 R5, RZ, RZ, RZ ;  /* 0x000000ffff057224 */ /* 0x000fca00078e00ff */
[----:B------:R0:W-:Y:S01]  /*5a50*/  STG.E.64 desc[UR36][R2.64], R4 ;  /* 0x0000000402007986 */ /* 0x0001e2000c101b24 */
[----:B------:R-:W-:Y:S05]  /*5a60*/  BRA `(.L_x_2397) ;  /* 0x0000001800607947 */ /* 0x000fea0003800000 */
.L_x_2415:
        /* <DEDUP_REMOVED lines=19> */
.L_x_2419:
[----:B------:R-:W-:Y:S01]  /*5ba0*/  IMAD.SHL.U32 R5, R5, 0x200000, RZ ;  /* 0x0020000005057824 */ /* 0x000fe200078e00ff */
[----:B------:R-:W-:-:S04]  /*5bb0*/  LEA R0, R0, 0x37800000, 0x17 ;  /* 0x3780000000007811 */ /* 0x000fc800078eb8ff */
[----:B------:R-:W-:-:S07]  /*5bc0*/  LOP3.LUT R0, R0, R5, R6, 0xfe, !PT ;  /* 0x0000000500007212 */ /* 0x000fce00078efe06 */
.L_x_2418:
[----:B------:R-:W-:-:S04]  /*5bd0*/  F2FP.F16.F32.PACK_AB R0, RZ, R0 ;  /* 0x00000000ff00723e */ /* 0x000fc800000000ff */
[----:B------:R-:W-:-:S05]  /*5be0*/  PRMT R0, R0, 0x5410, RZ ;  /* 0x0000541000007816 */ /* 0x000fca00000000ff */
[----:B------:R0:W-:Y:S01]  /*5bf0*/  STG.E desc[UR36][R2.64], R0 ;  /* 0x0000000002007986 */ /* 0x0001e2000c101924 */
[----:B------:R-:W-:Y:S05]  /*5c00*/  BRA `(.L_x_2397) ;  /* 0x0000001400f87947 */ /* 0x000fea0003800000 */
.L_x_2414:
        /* <DEDUP_REMOVED lines=19> */
.L_x_2421:
[----:B------:R-:W-:Y:S01]  /*5d40*/  IMAD.SHL.U32 R5, R5, 0x200000, RZ ;  /* 0x0020000005057824 */ /* 0x000fe200078e00ff */
[----:B------:R-:W-:-:S04]  /*5d50*/  LEA R0, R0, 0x37800000, 0x17 ;  /* 0x3780000000007811 */ /* 0x000fc800078eb8ff */
[----:B------:R-:W-:-:S07]  /*5d60*/  LOP3.LUT R0, R0, R5, R6, 0xfe, !PT ;  /* 0x0000000500007212 */ /* 0x000fce00078efe06 */
.L_x_2420:
[----:B------:R-:W-:-:S04]  /*5d70*/  FMUL.FTZ R0, R0, 1 ;  /* 0x3f80000000007820 */ /* 0x000fc80000410000 */
[----:B------:R-:W0:Y:S02]  /*5d80*/  F2F.F64.F32 R4, R0 ;  /* 0x0000000000047310 */ /* 0x000e240000201800 */
[----:B0-----:R0:W-:Y:S01]  /*5d90*/  STG.E.64 desc[UR36][R2.64], R4 ;  /* 0x0000000402007986 */ /* 0x0011e2000c101b24 */
[----:B------:R-:W-:Y:S05]  /*5da0*/  BRA `(.L_x_2397) ;  /* 0x0000001400907947 */ /* 0x000fea0003800000 */
.L_x_2390:
        /* <DEDUP_REMOVED lines=27> */
.L_x_2426:
[----:B------:R-:W-:Y:S01]  /*5f60*/  IMAD.SHL.U32 R5, R5, 0x200000, RZ ;  /* 0x0020000005057824 */ /* 0x000fe200078e00ff */
[----:B------:R-:W-:-:S04]  /*5f70*/  LEA R0, R0, 0x37800000, 0x17 ;  /* 0x3780000000007811 */ /* 0x000fc800078eb8ff */
[----:B------:R-:W-:-:S07]  /*5f80*/  LOP3.LUT R0, R0, R5, R6, 0xfe, !PT ;  /* 0x0000000500007212 */ /* 0x000fce00078efe06 */
.L_x_2425:
[----:B------:R-:W-:-:S04]  /*5f90*/  FSETP.NEU.FTZ.AND P0, PT, R0, RZ, PT ;  /* 0x000000ff0000720b */ /* 0x000fc80003f1d000 */
[----:B------:R-:W-:-:S05]  /*5fa0*/  SEL R5, RZ, 0x1, !P0 ;  /* 0x00000001ff057807 */ /* 0x000fca0004000000 */
[----:B------:R0:W-:Y:S01]  /*5fb0*/  STG.E.U8 desc[UR36][R2.64], R5 ;  /* 0x0000000502007986 */ /* 0x0001e2000c101124 */
[----:B------:R-:W-:Y:S05]  /*5fc0*/  BRA `(.L_x_2397) ;  /* 0x0000001400087947 */ /* 0x000fea0003800000 */
.L_x_2424:
        /* <DEDUP_REMOVED lines=19> */
.L_x_2428:
[----:B------:R-:W-:Y:S01]  /*6100*/  IMAD.SHL.U32 R5, R5, 0x200000, RZ ;  /* 0x0020000005057824 */ /* 0x000fe200078e00ff */
[----:B------:R-:W-:-:S04]  /*6110*/  LEA R0, R0, 0x37800000, 0x17 ;  /* 0x3780000000007811 */ /* 0x000fc800078eb8ff */
[----:B------:R-:W-:-:S07]  /*6120*/  LOP3.LUT R0, R0, R5, R6, 0xfe, !PT ;  /* 0x0000000500007212 */ /* 0x000fce00078efe06 */
.L_x_2427:
[----:B------:R-:W-:Y:S01]  /*6130*/  FMUL.FTZ R0, R0, 1 ;  /* 0x3f80000000007820 */ /* 0x000fe20000410000 */
[----:B------:R-:W-:-:S03]  /*6140*/  CS2R R6, SRZ ;  /* 0x0000000000067805 */ /* 0x000fc6000001ff00 */
[----:B------:R-:W0:Y:S02]  /*6150*/  F2F.F64.F32 R4, R0 ;  /* 0x0000000000047310 */ /* 0x000e240000201800 */
[----:B0-----:R1:W-:Y:S01]  /*6160*/  STG.E.128 desc[UR36][R2.64], R4 ;  /* 0x0000000402007986 */ /* 0x0013e2000c101d24 */
[----:B------:R-:W-:Y:S05]  /*6170*/  BRA `(.L_x_2397) ;  /* 0x00000010009c7947 */ /* 0x000fea0003800000 */
.L_x_2423:
        /* <DEDUP_REMOVED lines=25> */
.L_x_2432:
[----:B------:R-:W-:Y:S01]  /*6310*/  IMAD.SHL.U32 R5, R5, 0x200000, RZ ;  /* 0x0020000005057824 */ /* 0x000fe200078e00ff */
[----:B------:R-:W-:-:S04]  /*6320*/  LEA R0, R0, 0x37800000, 0x17 ;  /* 0x3780000000007811 */ /* 0x000fc800078eb8ff */
[----:B------:R-:W-:-:S07]  /*6330*/  LOP3.LUT R0, R0, R5, R6, 0xfe, !PT ;  /* 0x0000000500007212 */ /* 0x000fce00078efe06 */
.L_x_2431:
        /* <DEDUP_REMOVED lines=13> */
.L_x_2433:
[----:B------:R-:W-:-:S05]  /*6410*/  LOP3.LUT R7, R4, R7, RZ, 0xfc, !PT ;  /* 0x0000000704077212 */ /* 0x000fca00078efcff */
[----:B------:R3:W-:Y:S01]  /*6420*/  STG.E.U8 desc[UR36][R2.64], R7 ;  /* 0x0000000702007986 */ /* 0x0007e2000c101124 */
[----:B------:R-:W-:Y:S05]  /*6430*/  BRA `(.L_x_2397) ;  /* 0x0000000c00ec7947 */ /* 0x000fea0003800000 */
.L_x_2430:
        /* <DEDUP_REMOVED lines=19> */
.L_x_2435:
[----:B------:R-:W-:Y:S01]  /*6570*/  IMAD.SHL.U32 R5, R5, 0x200000, RZ ;  /* 0x0020000005057824 */ /* 0x000fe200078e00ff */
[----:B------:R-:W-:-:S04]  /*6580*/  LEA R0, R0, 0x37800000, 0x17 ;  /* 0x3780000000007811 */ /* 0x000fc800078eb8ff */
[----:B------:R-:W-:-:S07]  /*6590*/  LOP3.LUT R0, R0, R5, R6, 0xfe, !PT ;  /* 0x0000000500007212 */ /* 0x000fce00078efe06 */
.L_x_2434:
        /* <DEDUP_REMOVED lines=11> */
.L_x_2436:
[----:B------:R-:W-:Y:S01]  /*6650*/  IMAD.MOV.U32 R4, RZ, RZ, 0x7f ;  /* 0x0000007fff047424 */ /* 0x000fe200078e00ff */
[----:B------:R-:W-:-:S04]  /*6660*/  ISETP.GT.U32.AND P0, PT, R6, 0x7f800000, PT ;  /* 0x7f8000000600780c */ /* 0x000fc80003f04070 */
[----:B------:R-:W-:-:S09]  /*6670*/  SEL R4, R4, 0x7c, P0 ;  /* 0x0000007c04047807 */ /* 0x000fd20000000000 */
.L_x_2437:
[----:B------:R-:W-:-:S04]  /*6680*/  LOP3.LUT R0, R0, 0x80000000, RZ, 0xc0, !PT ;  /* 0x8000000000007812 */ /* 0x000fc800078ec0ff */
[----:B------:R-:W-:-:S04]  /*6690*/  SHF.R.U32.HI R5, RZ, 0x18, R0 ;  /* 0x00000018ff057819 */ /* 0x000fc80000011600 */
[----:B------:R-:W-:-:S05]  /*66a0*/  LOP3.LUT R5, R4, R5, RZ, 0xfc, !PT ;  /* 0x0000000504057212 */ /* 0x000fca00078efcff */
[----:B------:R2:W-:Y:S01]  /*66b0*/  STG.E.U8 desc[UR36][R2.64], R5 ;  /* 0x0000000502007986 */ /* 0x0005e2000c101124 */
[----:B------:R-:W-:Y:S05]  /*66c0*/  BRA `(.L_x_2397) ;  /* 0x0000000c00487947 */ /* 0x000fea0003800000 */
.L_x_2429:
        /* <DEDUP_REMOVED lines=19> */
.L_x_2439:
[----:B------:R-:W-:Y:S01]  /*6800*/  IMAD.SHL.U32 R5, R5, 0x200000, RZ ;  /* 0x0020000005057824 */ /* 0x000fe200078e00ff */
[----:B------:R-:W-:-:S04]  /*6810*/  LEA R0, R0, 0x37800000, 0x17 ;  /* 0x3780000000007811 */ /* 0x000fc800078eb8ff */
[----:B------:R-:W-:-:S07]  /*6820*/  LOP3.LUT R0, R0, R5, R6, 0xfe, !PT ;  /* 0x0000000500007212 */ /* 0x000fce00078efe06 */
.L_x_2438:
[----:B------:R-:W-:-:S05]  /*6830*/  F2FP.BF16.F32.PACK_AB R0, RZ, R0 ;  /* 0x00000000ff00723e */ /* 0x000fca00000010ff */
[----:B------:R4:W-:Y:S01]  /*6840*/  STG.E.U16 desc[UR36][R2.64], R0 ;  /* 0x0000000002007986 */ /* 0x0009e2000c101524 */
[----:B------:R-:W-:Y:S05]  /*6850*/  BRA `(.L_x_2397) ;  /* 0x0000000800e47947 */ /* 0x000fea0003800000 */
.L_x_2422:
        /* <DEDUP_REMOVED lines=27> */
.L_x_2444:
[----:B------:R-:W-:Y:S01]  /*6a10*/  IMAD.SHL.U32 R5, R5, 0x200000, RZ ;  /* 0x0020000005057824 */ /* 0x000fe200078e00ff */
[----:B------:R-:W-:-:S04]  /*6a20*/  LEA R0, R0, 0x37800000, 0x17 ;  /* 0x3780000000007811 */ /* 0x000fc800078eb8ff */
[----:B------:R-:W-:-:S07]  /*6a30*/  LOP3.LUT R0, R0, R5, R6, 0xfe, !PT ;  /* 0x0000000500007212 */ /* 0x000fce00078efe06 */
.L_x_2443:
[----:B------:R-:W0:Y:S02]  /*6a40*/  F2I.FTZ.U32.TRUNC.NTZ R5, R0 ;  /* 0x0000000000057305 */ /* 0x000e24000021f000 */
[----:B0-----:R0:W-:Y:S01]  /*6a50*/  STG.E.U16 desc[UR36][R2.64], R5 ;  /* 0x0000000502007986 */ /* 0x0011e2000c101524 */
[----:B------:R-:W-:Y:S05]  /*6a60*/  BRA `(.L_x_2397) ;  /* 0x0000000800607947 */ /* 0x000fea0003800000 */
.L_x_2442:
        /* <DEDUP_REMOVED lines=19> */
.L_x_2446:
[----:B------:R-:W-:Y:S01]  /*6ba0*/  IMAD.SHL.U32 R5, R5, 0x200000, RZ ;  /* 0x0020000005057824 */ /* 0x000fe200078e00ff */
[----:B------:R-:W-:-:S04]  /*6bb0*/  LEA R0, R0, 0x37800000, 0x17 ;  /* 0x3780000000007811 */ /* 0x000fc800078eb8ff */
[----:B------:R-:W-:-:S07]  /*6bc0*/  LOP3.LUT R0, R0, R5, R6, 0xfe, !PT ;  /* 0x0000000500007212 */ /* 0x000fce00078efe06 */
.L_x_2445:
        /* <DEDUP_REMOVED lines=15> */
.L_x_2448:
[----:B------:R-:W-:-:S04]  /*6cc0*/  LOP3.LUT R0, R0, 0x80000000, RZ, 0xc0, !PT ;  /* 0x8000000000007812 */ /* 0x000fc800078ec0ff */
[----:B------:R-:W-:-:S04]  /*6cd0*/  SHF.R.U32.HI R0, RZ, 0x18, R0 ;  /* 0x00000018ff007819 */ /* 0x000fc80000011600 */
[----:B------:R-:W-:-:S04]  /*6ce0*/  LOP3.LUT R0, R5, R0, RZ, 0xfc, !PT ;  /* 0x0000000005007212 */ /* 0x000fc800078efcff */
[----:B------:R-:W-:-:S07]  /*6cf0*/  PRMT R4, R0, 0x7610, R4 ;  /* 0x0000761000047816 */ /* 0x000fce0000000004 */
.L_x_2447:
[----:B------:R0:W-:Y:S01]  /*6d00*/  STG.E.U8 desc[UR36][R2.64], R4 ;  /* 0x0000000402007986 */ /* 0x0001e2000c101124 */
[----:B------:R-:W-:Y:S05]  /*6d10*/  BRA `(.L_x_2397) ;  /* 0x0000000400b47947 */ /* 0x000fea0003800000 */
.L_x_2441:
[----:B------:R5:W-:Y:S01]  /*6d20*/  STG.E.U8 desc[UR36][R2.64], R5 ;  /* 0x0000000502007986 */ /* 0x000be2000c101124 */
[----:B------:R-:W-:Y:S05]  /*6d30*/  BRA `(.L_x_2397) ;  /* 0x0000000400ac7947 */ /* 0x000fea0003800000 */
.L_x_2440:
        /* <DEDUP_REMOVED lines=25> */
.L_x_2452:
[----:B------:R-:W-:Y:S01]  /*6ed0*/  IMAD.SHL.U32 R5, R5, 0x200000, RZ ;  /* 0x0020000005057824 */ /* 0x000fe200078e00ff */
[----:B------:R-:W-:-:S04]  /*6ee0*/  LEA R0, R0, 0x37800000, 0x17 ;  /* 0x3780000000007811 */ /* 0x000fc800078eb8ff */
[----:B------:R-:W-:-:S07]  /*6ef0*/  LOP3.LUT R0, R0, R5, R6, 0xfe, !PT ;  /* 0x0000000500007212 */ /* 0x000fce00078efe06 */
.L_x_2451:
        /* <DEDUP_REMOVED lines=11> */
.L_x_2453:
[----:B------:R0:W-:Y:S01]  /*6fb0*/  STG.E.U8 desc[UR36][R2.64], R4 ;  /* 0x0000000402007986 */ /* 0x0001e2000c101124 */
[----:B------:R-:W-:Y:S05]  /*6fc0*/  BRA `(.L_x_2397) ;  /* 0x0000000400087947 */ /* 0x000fea0003800000 */
.L_x_2394:
        /* <DEDUP_REMOVED lines=16> */
.L_x_2454:
[----:B------:R-:W-:Y:S05]  /*70d0*/  BRA `(.L_x_2397) ;  /* 0x0000000000c47947 */ /* 0x000fea0003800000 */
.L_x_2450:
        /* <DEDUP_REMOVED lines=19> */
.L_x_2456:
[----:B------:R-:W-:Y:S01]  /*7210*/  IMAD.SHL.U32 R5, R5, 0x200000, RZ ;  /* 0x0020000005057824 */ /* 0x000fe200078e00ff */
[----:B------:R-:W-:-:S04]  /*7220*/  LEA R0, R0, 0x37800000, 0x17 ;  /* 0x3780000000007811 */ /* 0x000fc800078eb8ff */
[----:B------:R-:W-:-:S07]  /*7230*/  LOP3.LUT R4, R0, R5, R6, 0xfe, !PT ;  /* 0x0000000500047212 */ /* 0x000fce00078efe06 */
.L_x_2455:
[----:B------:R-:W0:Y:S02]  /*7240*/  F2I.U64.TRUNC R4, R4 ;  /* 0x0000000400047311 */ /* 0x000e24000020d800 */
[----:B0-----:R0:W-:Y:S01]  /*7250*/  STG.E.64 desc[UR36][R2.64], R4 ;  /* 0x0000000402007986 */ /* 0x0011e2000c101b24 */
[----:B------:R-:W-:Y:S05]  /*7260*/  BRA `(.L_x_2397) ;  /* 0x0000000000607947 */ /* 0x000fea0003800000 */
.L_x_2449:
        /* <DEDUP_REMOVED lines=19> */
.L_x_2458:
[----:B------:R-:W-:Y:S01]  /*73a0*/  IMAD.SHL.U32 R5, R5, 0x200000, RZ ;  /* 0x0020000005057824 */ /* 0x000fe200078e00ff */
[----:B------:R-:W-:-:S04]  /*73b0*/  LEA R0, R0, 0x37800000, 0x17 ;  /* 0x3780000000007811 */ /* 0x000fc800078eb8ff */
[----:B------:R-:W-:-:S07]  /*73c0*/  LOP3.LUT R0, R0, R5, R6, 0xfe, !PT ;  /* 0x0000000500007212 */ /* 0x000fce00078efe06 */
.L_x_2457:
[----:B------:R-:W0:Y:S02]  /*73d0*/  F2I.FTZ.U32.TRUNC.NTZ R5, R0 ;  /* 0x0000000000057305 */ /* 0x000e24000021f000 */
[----:B0-----:R0:W-:Y:S02]  /*73e0*/  STG.E desc[UR36][R2.64], R5 ;  /* 0x0000000502007986 */ /* 0x0011e4000c101924 */
.L_x_2397:
[----:B------:R-:W-:-:S07]  /*73f0*/  VIADD R17, R17, 0x80 ;  /* 0x0000008011117836 */ /* 0x000fce0000000000 */
.L_x_2388:
[----:B------:R-:W-:Y:S05]  /*7400*/  BSYNC B6 ;  /* 0x0000000000067941 */ /* 0x000fea0003800000 */
.L_x_2387:
        /* <DEDUP_REMOVED lines=281> */
.L_x_2461:
        /* <DEDUP_REMOVED lines=35> */
.L_x_2468:
[----:B------:R-:W-:Y:S01]  /*87d0*/  IMAD.SHL.U32 R5, R5, 0x200000, RZ ;  /* 0x0020000005057824 */ /* 0x000fe200078e00ff */
[----:B------:R-:W-:-:S04]  /*87e0*/  LEA R0, R0, 0x37800000, 0x17 ;  /* 0x3780000000007811 */ /* 0x000fc800078eb8ff */
[----:B------:R-:W-:-:S07]  /*87f0*/  LOP3.LUT R0, R0, R5, R6, 0xfe, !PT ;  /* 0x0000000500007212 */ /* 0x000fce00078efe06 */
.L_x_2467:
[----:B------:R-:W0:Y:S02]  /*8800*/  F2I.FTZ.TRUNC.NTZ R5, R0 ;  /* 0x0000000000057305 */ /* 0x000e24000021f100 */
[----:B0-----:R0:W-:Y:S01]  /*8810*/  STG.E.U8 desc[UR36][R2.64], R5 ;  /* 0x0000000502007986 */ /* 0x0011e2000c101124 */
[----:B------:R-:W-:Y:S05]  /*8820*/  BRA `(.L_x_2469) ;  /* 0x0000002400647947 */ /* 0x000fea0003800000 */
.L_x_2465:
        /* <DEDUP_REMOVED lines=19> */
.L_x_2471:
[----:B------:R-:W-:Y:S01]  /*8960*/  IMAD.SHL.U32 R5, R5, 0x200000, RZ ;  /* 0x0020000005057824 */ /* 0x000fe200078e00ff */
[----:B------:R-:W-:-:S04]  /*8970*/  LEA R0, R0, 0x37800000, 0x17 ;  /* 0x3780000000007811 */ /* 0x000fc800078eb8ff */
[----:B------:R-:W-:-:S07]  /*8980*/  LOP3.LUT R4, R0, R5, R6, 0xfe, !PT ;  /* 0x0000000500047212 */ /* 0x000fce00078efe06 */
.L_x_2470:
[----:B------:R-:W0:Y:S02]  /*8990*/  F2I.S64.TRUNC R4, R4 ;  /* 0x0000000400047311 */ /* 0x000e24000020d900 */
[----:B0-----:R-:W-:-:S05]  /*89a0*/  IMAD.MOV.U32 R7, RZ, RZ, R4 ;  /* 0x000000ffff077224 */ /* 0x001fca00078e0004 */
[----:B------:R0:W-:Y:S01]  /*89b0*/  STG.E.U8 desc[UR36][R2.64], R7 ;  /* 0x0000000702007986 */ /* 0x0001e2000c101124 */
[----:B------:R-:W-:Y:S05]  /*89c0*/  BRA `(.L_x_2469) ;  /* 0x0000002000fc7947 */ /* 0x000fea0003800000 */
.L_x_2464:
        /* <DEDUP_REMOVED lines=25> */
.L_x_2475:
[----:B------:R-:W-:Y:S01]  /*8b60*/  IMAD.SHL.U32 R5, R5, 0x200000, RZ ;  /* 0x0020000005057824 */ /* 0x000fe200078e00ff */
[----:B------:R-:W-:-:S04]  /*8b70*/  LEA R0, R0, 0x37800000, 0x17 ;  /* 0x3780000000007811 */ /* 0x000fc800078eb8ff */
[----:B------:R-:W-:-:S07]  /*8b80*/  LOP3.LUT R4, R0, R5, R6, 0xfe, !PT ;  /* 0x0000000500047212 */ /* 0x000fce00078efe06 */
.L_x_2474:
[----:B------:R-:W0:Y:S02]  /*8b90*/  F2I.S64.TRUNC R4, R4 ;  /* 0x0000000400047311 */ /* 0x000e24000020d900 */
[----:B0-----:R0:W-:Y:S01]  /*8ba0*/  STG.E.64 desc[UR36][R2.64], R4 ;  /* 0x0000000402007986 */ /* 0x0011e2000c101b24 */
[----:B------:R-:W-:Y:S05]  /*8bb0*/  BRA `(.L_x_2469) ;  /* 0x0000002000807947 */ /* 0x000fea0003800000 */
.L_x_2473:
        /* <DEDUP_REMOVED lines=19> */
.L_x_2477:
[----:B------:R-:W-:Y:S01]  /*8cf0*/  IMAD.SHL.U32 R5, R5, 0x200000, RZ ;  /* 0x0020000005057824 */ /* 0x000fe200078e00ff */
[----:B------:R-:W-:-:S04]  /*8d00*/  LEA R0, R0, 0x37800000, 0x17 ;  /* 0x3780000000007811 */ /* 0x000fc800078eb8ff */
[----:B------:R-:W-:-:S07]  /*8d10*/  LOP3.LUT R0, R0, R5, R6, 0xfe, !PT ;  /* 0x0000000500007212 */ /* 0x000fce00078efe06 */
.L_x_2476:
[----:B------:R-:W0:Y:S02]  /*8d20*/  F2I.FTZ.TRUNC.NTZ R5, R0 ;  /* 0x0000000000057305 */ /* 0x000e24000021f100 */
[----:B0-----:R0:W-:Y:S01]  /*8d30*/  STG.E desc[UR36][R2.64], R5 ;  /* 0x0000000502007986 */ /* 0x0011e2000c101924 */
[----:B------:R-:W-:Y:S05]  /*8d40*/  BRA `(.L_x_2469) ;  /* 0x00000020001c7947 */ /* 0x000fea0003800000 */
.L_x_2472:
        /* <DEDUP_REMOVED lines=19> */
.L_x_2479:
[----:B------:R-:W-:Y:S01]  /*8e80*/  IMAD.SHL.U32 R5, R5, 0x200000, RZ ;  /* 0x0020000005057824 */ /* 0x000fe200078e00ff */
[----:B------:R-:W-:-:S04]  /*8e90*/  LEA R0, R0, 0x37800000, 0x17 ;  /* 0x3780000000007811 */ /* 0x000fc800078eb8ff */
[----:B------:R-:W-:-:S07]  /*8ea0*/  LOP3.LUT R0, R0, R5, R6, 0xfe, !PT ;  /* 0x0000000500007212 */ /* 0x000fce00078efe06 */
.L_x_2478:
[----:B------:R-:W0:Y:S02]  /*8eb0*/  F2I.FTZ.TRUNC.NTZ R5, R0 ;  /* 0x0000000000057305 */ /* 0x000e24000021f100 */
[----:B0-----:R0:W-:Y:S01]  /*8ec0*/  STG.E.U16 desc[UR36][R2.64], R5 ;  /* 0x0000000502007986 */ /* 0x0011e2000c101524 */
[----:B------:R-:W-:Y:S05]  /*8ed0*/  BRA `(.L_x_2469) ;  /* 0x0000001c00b87947 */ /* 0x000fea0003800000 */
.L_x_2463:
        /* <DEDUP_REMOVED lines=25> */
.L_x_2483:
[----:B------:R-:W-:Y:S01]  /*9070*/  IMAD.SHL.U32 R5, R5, 0x200000, RZ ;  /* 0x0020000005057824 */ /* 0x000fe200078e00ff */
[----:B------:R-:W-:-:S04]  /*9080*/  LEA R0, R0, 0x37800000, 0x17 ;  /* 0x3780000000007811 */ /* 0x000fc800078eb8ff */
[----:B------:R-:W-:-:S07]  /*9090*/  LOP3.LUT R7, R0, R5, R6, 0xfe, !PT ;  /* 0x0000000500077212 */ /* 0x000fce00078efe06 */
.L_x_2482:
[----:B------:R0:W-:Y:S01]  /*90a0*/  STG.E desc[UR36][R2.64], R7 ;  /* 0x0000000702007986 */ /* 0x0001e2000c101924 */
[----:B------:R-:W-:Y:S05]  /*90b0*/  BRA `(.L_x_2469) ;  /* 0x0000001c00407947 */ /* 0x000fea0003800000 */
.L_x_2481:
        /* <DEDUP_REMOVED lines=19> */
.L_x_2485:
[----:B------:R-:W-:Y:S01]  /*91f0*/  IMAD.SHL.U32 R5, R5, 0x200000, RZ ;  /* 0x0020000005057824 */ /* 0x000fe200078e00ff */
[----:B------:R-:W-:-:S04]  /*9200*/  LEA R0, R0, 0x37800000, 0x17 ;  /* 0x3780000000007811 */ /* 0x000fc800078eb8ff */
[----:B------:R-:W-:-:S07]  /*9210*/  LOP3.LUT R0, R0, R5, R6, 0xfe, !PT ;  /* 0x0000000500007212 */ /* 0x000fce00078efe06 */
.L_x_2484:
[----:B------:R-:W-:-:S05]  /*9220*/  F2FP.F16.F32.PACK_AB R0, RZ, R0 ;  /* 0x00000000ff00723e */ /* 0x000fca00000000ff */
[----:B------:R0:W-:Y:S01]  /*9230*/  STG.E.U16 desc[UR36][R2.64], R0 ;  /* 0x0000000002007986 */ /* 0x0001e2000c101524 */
[----:B------:R-:W-:Y:S05]  /*9240*/  BRA `(.L_x_2469) ;  /* 0x0000001800dc7947 */ /* 0x000fea0003800000 */
.L_x_2480:
        /* <DEDUP_REMOVED lines=25> */
.L_x_2489:
[----:B------:R-:W-:Y:S01]  /*93e0*/  IMAD.SHL.U32 R5, R5, 0x200000, RZ ;  /* 0x0020000005057824 */ /* 0x000fe200078e00ff */
[----:B------:R-:W-:-:S04]  /*93f0*/  LEA R0, R0, 0x37800000, 0x17 ;  /* 0x3780000000007811 */ /* 0x000fc800078eb8ff */
[----:B------:R-:W-:-:S07]  /*9400*/  LOP3.LUT R4, R0, R5, R6, 0xfe, !PT ;  /* 0x0000000500047212 */ /* 0x000fce00078efe06 */
.L_x_2488:
[----:B------:R-:W-:-:S05]  /*9410*/  IMAD.MOV.U32 R5, RZ, RZ, RZ ;  /* 0x000000ffff057224 */ /* 0x000fca00078e00ff */
[----:B------:R0:W-:Y:S01]  /*9420*/  STG.E.64 desc[UR36][R2.64], R4 ;  /* 0x0000000402007986 */ /* 0x0001e2000c101b24 */
[----:B------:R-:W-:Y:S05]  /*9430*/  BRA `(.L_x_2469) ;  /* 0x0000001800607947 */ /* 0x000fea0003800000 */
.L_x_2487:
        /* <DEDUP_REMOVED lines=19> */
.L_x_2491:
[----:B------:R-:W-:Y:S01]  /*9570*/  IMAD.SHL.U32 R5, R5, 0x200000, RZ ;  /* 0x0020000005057824 */ /* 0x000fe200078e00ff */
[----:B------:R-:W-:-:S04]  /*9580*/  LEA R0, R0, 0x37800000, 0x17 ;  /* 0x3780000000007811 */ /* 0x000fc800078eb8ff */
[----:B------:R-:W-:-:S07]  /*9590*/  LOP3.LUT R0, R0, R5, R6, 0xfe, !PT ;  /* 0x0000000500007212 */ /* 0x000fce00078efe06 */
.L_x_2490:
[----:B------:R-:W-:-:S04]  /*95a0*/  F2FP.F16.F32.PACK_AB R0, RZ, R0 ;  /* 0x00000000ff00723e */ /* 0x000fc800000000ff */
[----:B------:R-:W-:-:S05]  /*95b0*/  PRMT R0, R0, 0x5410, RZ ;  /* 0x0000541000007816 */ /* 0x000fca00000000ff */
[----:B------:R0:W-:Y:S01]  /*95c0*/  STG.E desc[UR36][R2.64], R0 ;  /* 0x0000000002007986 */ /* 0x0001e2000c101924 */
[----:B------:R-:W-:Y:S05]  /*95d0*/  BRA `(.L_x_2469) ;  /* 0x0000001400f87947 */ /* 0x000fea0003800000 */
.L_x_2486:
        /* <DEDUP_REMOVED lines=19> */
.L_x_2493:
[----:B------:R-:W-:Y:S01]  /*9710*/  IMAD.SHL.U32 R5, R5, 0x200000, RZ ;  /* 0x0020000005057824 */ /* 0x000fe200078e00ff */
[----:B------:R-:W-:-:S04]  /*9720*/  LEA R0, R0, 0x37800000, 0x17 ;  /* 0x3780000000007811 */ /* 0x000fc800078eb8ff */
[----:B------:R-:W-:-:S07]  /*9730*/  LOP3.LUT R0, R0, R5, R6, 0xfe, !PT ;  /* 0x0000000500007212 */ /* 0x000fce00078efe06 */
.L_x_2492:
[----:B------:R-:W-:-:S04]  /*9740*/  FMUL.FTZ R0, R0, 1 ;  /* 0x3f80000000007820 */ /* 0x000fc80000410000 */
[----:B------:R-:W0:Y:S02]  /*9750*/  F2F.F64.F32 R4, R0 ;  /* 0x0000000000047310 */ /* 0x000e240000201800 */
[----:B0-----:R0:W-:Y:S01]  /*9760*/  STG.E.64 desc[UR36][R2.64], R4 ;  /* 0x0000000402007986 */ /* 0x0011e2000c101b24 */
[----:B------:R-:W-:Y:S05]  /*9770*/  BRA `(.L_x_2469) ;  /* 0x0000001400907947 */ /* 0x000fea0003800000 */
.L_x_2462:
        /* <DEDUP_REMOVED lines=27> */
.L_x_2498:
[----:B------:R-:W-:Y:S01]  /*9930*/  IMAD.SHL.U32 R5, R5, 0x200000, RZ ;  /* 0x0020000005057824 */ /* 0x000fe200078e00ff */
[----:B------:R-:W-:-:S04]  /*9940*/  LEA R0, R0, 0x37800000, 0x17 ;  /* 0x3780000000007811 */ /* 0x000fc800078eb8ff */
[----:B------:R-:W-:-:S07]  /*9950*/  LOP3.LUT R0, R0, R5, R6, 0xfe, !PT ;  /* 0x0000000500007212 */ /* 0x000fce00078efe06 */
.L_x_2497:
[----:B------:R-:W-:-:S04]  /*9960*/  FSETP.NEU.FTZ.AND P0, PT, R0, RZ, PT ;  /* 0x000000ff0000720b */ /* 0x000fc80003f1d000 */
[----:B------:R-:W-:-:S05]  /*9970*/  SEL R5, RZ, 0x1, !P0 ;  /* 0x00000001ff057807 */ /* 0x000fca0004000000 */
[----:B------:R0:W-:Y:S01]  /*9980*/  STG.E.U8 desc[UR36][R2.64], R5 ;  /* 0x0000000502007986 */ /* 0x0001e2000c101124 */
[----:B------:R-:W-:Y:S05]  /*9990*/  BRA `(.L_x_2469) ;  /* 0x0000001400087947 */ /* 0x000fea0003800000 */
.L_x_2496:
        /* <DEDUP_REMOVED lines=19> */
.L_x_2500:
[----:B------:R-:W-:Y:S01]  /*9ad0*/  IMAD.SHL.U32 R5, R5, 0x200000, RZ ;  /* 0x0020000005057824 */ /* 0x000fe200078e00ff */
[----:B------:R-:W-:-:S04]  /*9ae0*/  LEA R0, R0, 0x37800000, 0x17 ;  /* 0x3780000000007811 */ /* 0x000fc800078eb8ff */
[----:B------:R-:W-:-:S07]  /*9af0*/  LOP3.LUT R0, R0, R5, R6, 0xfe, !PT ;  /* 0x0000000500007212 */ /* 0x000fce00078efe06 */
.L_x_2499:
[----:B------:R-:W-:Y:S01]  /*9b00*/  FMUL.FTZ R0, R0, 1 ;  /* 0x3f80000000007820 */ /* 0x000fe20000410000 */
[----:B------:R-:W-:-:S03]  /*9b10*/  CS2R R6, SRZ ;  /* 0x0000000000067805 */ /* 0x000fc6000001ff00 */
[----:B------:R-:W0:Y:S02]  /*9b20*/  F2F.F64.F32 R4, R0 ;  /* 0x0000000000047310 */ /* 0x000e240000201800 */
[----:B0-----:R0:W-:Y:S01]  /*9b30*/  STG.E.128 desc[UR36][R2.64], R4 ;  /* 0x0000000402007986 */ /* 0x0011e2000c101d24 */
[----:B------:R-:W-:Y:S05]  /*9b40*/  BRA `(.L_x_2469) ;  /* 0x00000010009c7947 */ /* 0x000fea0003800000 */
.L_x_2495:
        /* <DEDUP_REMOVED lines=25> */
.L_x_2504:
[----:B------:R-:W-:Y:S01]  /*9ce0*/  IMAD.SHL.U32 R5, R5, 0x200000, RZ ;  /* 0x0020000005057824 */ /* 0x000fe200078e00ff */
[----:B------:R-:W-:-:S04]  /*9cf0*/  LEA R0, R0, 0x37800000, 0x17 ;  /* 0x3780000000007811 */ /* 0x000fc800078eb8ff */
[----:B------:R-:W-:-:S07]  /*9d00*/  LOP3.LUT R0, R0, R5, R6, 0xfe, !PT ;  /* 0x0000000500007212 */ /* 0x000fce00078efe06 */
.L_x_2503:
        /* <DEDUP_REMOVED lines=13> */
.L_x_2505:
[----:B------:R-:W-:-:S05]  /*9de0*/  LOP3.LUT R7, R4, R7, RZ, 0xfc, !PT ;  /* 0x0000000704077212 */ /* 0x000fca00078efcff */
[----:B------:R0:W-:Y:S01]  /*9df0*/  STG.E.U8 desc[UR36][R2.64], R7 ;  /* 0x0000000702007986 */ /* 0x0001e2000c101124 */
[----:B------:R-:W-:Y:S05]  /*9e00*/  BRA `(.L_x_2469) ;  /* 0x0000000c00ec7947 */ /* 0x000fea0003800000 */
.L_x_2502:
        /* <DEDUP_REMOVED lines=19> */
.L_x_2507:
[----:B------:R-:W-:Y:S01]  /*9f40*/  IMAD.SHL.U32 R5, R5, 0x200000, RZ ;  /* 0x0020000005057824 */ /* 0x000fe200078e00ff */
[----:B------:R-:W-:-:S04]  /*9f50*/  LEA R0, R0, 0x37800000, 0x17 ;  /* 0x3780000000007811 */ /* 0x000fc800078eb8ff */
[----:B------:R-:W-:-:S07]  /*9f60*/  LOP3.LUT R0, R0, R5, R6, 0xfe, !PT ;  /* 0x0000000500007212 */ /* 0x000fce00078efe06 */
.L_x_2506:
        /* <DEDUP_REMOVED lines=11> */
.L_x_2508:
[----:B------:R-:W-:Y:S01]  /*a020*/  IMAD.MOV.U32 R4, RZ, RZ, 0x7f ;  /* 0x0000007fff047424 */ /* 0x000fe200078e00ff */
[----:B------:R-:W-:-:S04]  /*a030*/  ISETP.GT.U32.AND P0, PT, R6, 0x7f800000, PT ;  /* 0x7f8000000600780c */ /* 0x000fc80003f04070 */
[----:B------:R-:W-:-:S09]  /*a040*/  SEL R4, R4, 0x7c, P0 ;  /* 0x0000007c04047807 */ /* 0x000fd20000000000 */
.L_x_2509:
[----:B------:R-:W-:-:S04]  /*a050*/  LOP3.LUT R0, R0, 0x80000000, RZ, 0xc0, !PT ;  /* 0x8000000000007812 */ /* 0x000fc800078ec0ff */
[----:B------:R-:W-:-:S04]  /*a060*/  SHF.R.U32.HI R5, RZ, 0x18, R0 ;  /* 0x00000018ff057819 */ /* 0x000fc80000011600 */
[----:B------:R-:W-:-:S05]  /*a070*/  LOP3.LUT R5, R4, R5, RZ, 0xfc, !PT ;  /* 0x0000000504057212 */ /* 0x000fca00078efcff */
[----:B------:R0:W-:Y:S01]  /*a080*/  STG.E.U8 desc[UR36][R2.64], R5 ;  /* 0x0000000502007986 */ /* 0x0001e2000c101124 */
[----:B------:R-:W-:Y:S05]  /*a090*/  BRA `(.L_x_2469) ;  /* 0x0000000c00487947 */ /* 0x000fea0003800000 */
.L_x_2501:
        /* <DEDUP_REMOVED lines=19> */
.L_x_2511:
[----:B------:R-:W-:Y:S01]  /*a1d0*/  IMAD.SHL.U32 R5, R5, 0x200000, RZ ;  /* 0x0020000005057824 */ /* 0x000fe200078e00ff */
[----:B------:R-:W-:-:S04]  /*a1e0*/  LEA R0, R0, 0x37800000, 0x17 ;  /* 0x3780000000007811 */ /* 0x000fc800078eb8ff */
[----:B------:R-:W-:-:S07]  /*a1f0*/  LOP3.LUT R0, R0, R5, R6, 0xfe, !PT ;  /* 0x0000000500007212 */ /* 0x000fce00078efe06 */
.L_x_2510:
[----:B------:R-:W-:-:S05]  /*a200*/  F2FP.BF16.F32.PACK_AB R0, RZ, R0 ;  /* 0x00000000ff00723e */ /* 0x000fca00000010ff */
[----:B------:R0:W-:Y:S01]  /*a210*/  STG.E.U16 desc[UR36][R2.64], R0 ;  /* 0x0000000002007986 */ /* 0x0001e2000c101524 */
[----:B------:R-:W-:Y:S05]  /*a220*/  BRA `(.L_x_2469) ;  /* 0x0000000800e47947 */ /* 0x000fea0003800000 */
.L_x_2494:
        /* <DEDUP_REMOVED lines=27> */
.L_x_2516:
[----:B------:R-:W-:Y:S01]  /*a3e0*/  IMAD.SHL.U32 R5, R5, 0x200000, RZ ;  /* 0x0020000005057824 */ /* 0x000fe200078e00ff */
[----:B------:R-:W-:-:S04]  /*a3f0*/  LEA R0, R0, 0x37800000, 0x17 ;  /* 0x3780000000007811 */ /* 0x000fc800078eb8ff */
[----:B------:R-:W-:-:S07]  /*a400*/  LOP3.LUT R0, R0, R5, R6, 0xfe, !PT ;  /* 0x0000000500007212 */ /* 0x000fce00078efe06 */
.L_x_2515:
[----:B------:R-:W0:Y:S02]  /*a410*/  F2I.FTZ.U32.TRUNC.NTZ R5, R0 ;  /* 0x0000000000057305 */ /* 0x000e24000021f000 */
[----:B0-----:R1:W-:Y:S01]  /*a420*/  STG.E.U16 desc[UR36][R2.64], R5 ;  /* 0x0000000502007986 */ /* 0x0013e2000c101524 */
[----:B------:R-:W-:Y:S05]  /*a430*/  BRA `(.L_x_2469) ;  /* 0x0000000800607947 */ /* 0x000fea0003800000 */
.L_x_2514:
        /* <DEDUP_REMOVED lines=19> */
.L_x_2518:
[----:B------:R-:W-:Y:S01]  /*a570*/  IMAD.SHL.U32 R5, R5, 0x200000, RZ ;  /* 0x0020000005057824 */ /* 0x000fe200078e00ff */
[----:B------:R-:W-:-:S04]  /*a580*/  LEA R0, R0, 0x37800000, 0x17 ;  /* 0x3780000000007811 */ /* 0x000fc800078eb8ff */
[----:B------:R-:W-:-:S07]  /*a590*/  LOP3.LUT R0, R0, R5, R6, 0xfe, !PT ;  /* 0x0000000500007212 */ /* 0x000fce00078efe06 */
.L_x_2517:
        /* <DEDUP_REMOVED lines=15> */
.L_x_2520:
[----:B------:R-:W-:-:S04]  /*a690*/  LOP3.LUT R0, R0, 0x80000000, RZ, 0xc0, !PT ;  /* 0x8000000000007812 */ /* 0x000fc800078ec0ff */
[----:B------:R-:W-:-:S04]  /*a6a0*/  SHF.R.U32.HI R0, RZ, 0x18, R0 ;  /* 0x00000018ff007819 */ /* 0x000fc80000011600 */
[----:B------:R-:W-:-:S04]  /*a6b0*/  LOP3.LUT R0, R5, R0, RZ, 0xfc, !PT ;  /* 0x0000000005007212 */ /* 0x000fc800078efcff */
[----:B------:R-:W-:-:S07]  /*a6c0*/  PRMT R4, R0, 0x7610, R4 ;  /* 0x0000761000047816 */ /* 0x000fce0000000004 */
.L_x_2519:
[----:B------:R2:W-:Y:S01]  /*a6d0*/  STG.E.U8 desc[UR36][R2.64], R4 ;  /* 0x0000000402007986 */ /* 0x0005e2000c101124 */
[----:B------:R-:W-:Y:S05]  /*a6e0*/  BRA `(.L_x_2469) ;  /* 0x0000000400b47947 */ /* 0x000fea0003800000 */
.L_x_2513:
[----:B------:R0:W-:Y:S01]  /*a6f0*/  STG.E.U8 desc[UR36][R2.64], R5 ;  /* 0x0000000502007986 */ /* 0x0001e2000c101124 */
[----:B------:R-:W-:Y:S05]  /*a700*/  BRA `(.L_x_2469) ;  /* 0x0000000400ac7947 */ /* 0x000fea0003800000 */
.L_x_2512:
        /* <DEDUP_REMOVED lines=25> */
.L_x_2524:
[----:B------:R-:W-:Y:S01]  /*a8a0*/  IMAD.SHL.U32 R5, R5, 0x200000, RZ ;  /* 0x0020000005057824 */ /* 0x000fe200078e00ff */
[----:B------:R-:W-:-:S04]  /*a8b0*/  LEA R0, R0, 0x37800000, 0x17 ;  /* 0x3780000000007811 */ /* 0x000fc800078eb8ff */
[----:B------:R-:W-:-:S07]  /*a8c0*/  LOP3.LUT R0, R0, R5, R6, 0xfe, !PT ;  /* 0x0000000500007212 */ /* 0x000fce00078efe06 */
.L_x_2523:
        /* <DEDUP_REMOVED lines=11> */
.L_x_2525:
[----:B------:R3:W-:Y:S01]  /*a980*/  STG.E.U8 desc[UR36][R2.64], R4 ;  /* 0x0000000402007986 */ /* 0x0007e2000c101124 */
[----:B------:R-:W-:Y:S05]  /*a990*/  BRA `(.L_x_2469) ;  /* 0x0000000400087947 */ /* 0x000fea0003800000 */
.L_x_2466:
        /* <DEDUP_REMOVED lines=16> */
.L_x_2526:
[----:B------:R-:W-:Y:S05]  /*aaa0*/  BRA `(.L_x_2469) ;  /* 0x0000000000c47947 */ /* 0x000fea0003800000 */
.L_x_2522:
        /* <DEDUP_REMOVED lines=19> */
.L_x_2528:
[----:B------:R-:W-:Y:S01]  /*abe0*/  IMAD.SHL.U32 R5, R5, 0x200000, RZ ;  /* 0x0020000005057824 */ /* 0x000fe200078e00ff */
[----:B------:R-:W-:-:S04]  /*abf0*/  LEA R0, R0, 0x37800000, 0x17 ;  /* 0x3780000000007811 */ /* 0x000fc800078eb8ff */
[----:B------:R-:W-:-:S07]  /*ac00*/  LOP3.LUT R4, R0, R5, R6, 0xfe, !PT ;  /* 0x0000000500047212 */ /* 0x000fce00078efe06 */
.L_x_2527:
[----:B------:R-:W0:Y:S02]  /*ac10*/  F2I.U64.TRUNC R4, R4 ;  /* 0x0000000400047311 */ /* 0x000e24000020d800 */
[----:B0-----:R4:W-:Y:S01]  /*ac20*/  STG.E.64 desc[UR36][R2.64], R4 ;  /* 0x0000000402007986 */ /* 0x0019e2000c101b24 */
[----:B------:R-:W-:Y:S05]  /*ac30*/  BRA `(.L_x_2469) ;  /* 0x0000000000607947 */ /* 0x000fea0003800000 */
.L_x_2521:
        /* <DEDUP_REMOVED lines=19> */
.L_x_2530:
[----:B------:R-:W-:Y:S01]  /*ad70*/  IMAD.SHL.U32 R5, R5, 0x200000, RZ ;  /* 0x0020000005057824 */ /* 0x000fe200078e00ff */
[----:B------:R-:W-:-:S04]  /*ad80*/  LEA R0, R0, 0x37800000, 0x17 ;  /* 0x3780000000007811 */ /* 0x000fc800078eb8ff */
[----:B------:R-:W-:-:S07]  /*ad90*/  LOP3.LUT R0, R0, R5, R6, 0xfe, !PT ;  /* 0x0000000500007212 */ /* 0x000fce00078efe06 */
.L_x_2529:
[----:B------:R-:W0:Y:S02]  /*ada0*/  F2I.FTZ.U32.TRUNC.NTZ R5, R0 ;  /* 0x0000000000057305 */ /* 0x000e24000021f000 */
[----:B0-----:R5:W-:Y:S02]  /*adb0*/  STG.E desc[UR36][R2.64], R5 ;  /* 0x0000000502007986 */ /* 0x001be4000c101924 */
.L_x_2469:
[----:B------:R-:W-:-:S07]  /*adc0*/  VIADD R17, R17, 0x80 ;  /* 0x0000008011117836 */ /* 0x000fce0000000000 */
.L_x_2460:
[----:B------:R-:W-:Y:S05]  /*add0*/  BSYNC B6 ;  /* 0x0000000000067941 */ /* 0x000fea0003800000 */
.L_x_2459:
        /* <DEDUP_REMOVED lines=280> */
.L_x_2531:
        /* <DEDUP_REMOVED lines=35> */
.L_x_2538:
[----:B------:R-:W-:Y:S01]  /*c190*/  IMAD.SHL.U32 R5, R5, 0x200000, RZ ;  /* 0x0020000005057824 */ /* 0x000fe200078e00ff */
[----:B------:R-:W-:-:S04]  /*c1a0*/  LEA R0, R0, 0x37800000, 0x17 ;  /* 0x3780000000007811 */ /* 0x000fc800078eb8ff */
[----:B------:R-:W-:-:S07]  /*c1b0*/  LOP3.LUT R0, R0, R5, R6, 0xfe, !PT ;  /* 0x0000000500007212 */ /* 0x000fce00078efe06 */
.L_x_2537:
[----:B------:R-:W0:Y:S02]  /*c1c0*/  F2I.FTZ.TRUNC.NTZ R5, R0 ;  /* 0x0000000000057305 */ /* 0x000e24000021f100 */
[----:B0-----:R-:W-:Y:S01]  /*c1d0*/  STG.E.U8 desc[UR36][R2.64], R5 ;  /* 0x0000000502007986 */ /* 0x001fe2000c101124 */
[----:B------:R-:W-:Y:S05]  /*c1e0*/  EXIT ;  /* 0x000000000000794d */ /* 0x000fea0003800000 */
.L_x_2535:
        /* <DEDUP_REMOVED lines=19> */
.L_x_2540:
[----:B------:R-:W-:Y:S01]  /*c320*/  IMAD.SHL.U32 R5, R5, 0x200000, RZ ;  /* 0x0020000005057824 */ /* 0x000fe200078e00ff */
[----:B------:R-:W-:-:S04]  /*c330*/  LEA R0, R0, 0x37800000, 0x17 ;  /* 0x3780000000007811 */ /* 0x000fc800078eb8ff */
[----:B------:R-:W-:-:S07]  /*c340*/  LOP3.LUT R4, R0, R5, R6, 0xfe, !PT ;  /* 0x0000000500047212 */ /* 0x000fce00078efe06 */
.L_x_2539:
[----:B------:R-:W0:Y:S02]  /*c350*/  F2I.S64.TRUNC R4, R4 ;  /* 0x0000000400047311 */ /* 0x000e24000020d900 */
[----:B0-----:R-:W-:-:S05]  /*c360*/  IMAD.MOV.U32 R7, RZ, RZ, R4 ;  /* 0x000000ffff077224 */ /* 0x001fca00078e0004 */
[----:B------:R-:W-:Y:S01]  /*c370*/  STG.E.U8 desc[UR36][R2.64], R7 ;  /* 0x0000000702007986 */ /* 0x000fe2000c101124 */
[----:B------:R-:W-:Y:S05]  /*c380*/  EXIT ;  /* 0x000000000000794d */ /* 0x000fea0003800000 */
.L_x_2534:
        /* <DEDUP_REMOVED lines=25> */
.L_x_2544:
[----:B------:R-:W-:Y:S01]  /*c520*/  IMAD.SHL.U32 R5, R5, 0x200000, RZ ;  /* 0x0020000005057824 */ /* 0x000fe200078e00ff */
[----:B------:R-:W-:-:S04]  /*c530*/  LEA R0, R0, 0x37800000, 0x17 ;  /* 0x3780000000007811 */ /* 0x000fc800078eb8ff */
[----:B------:R-:W-:-:S07]  /*c540*/  LOP3.LUT R4, R0, R5, R6, 0xfe, !PT ;  /* 0x0000000500047212 */ /* 0x000fce00078efe06 */
.L_x_2543:
[----:B------:R-:W0:Y:S02]  /*c550*/  F2I.S64.TRUNC R4, R4 ;  /* 0x0000000400047311 */ /* 0x000e24000020d900 */
[----:B0-----:R-:W-:Y:S01]  /*c560*/  STG.E.64 desc[UR36][R2.64], R4 ;  /* 0x0000000402007986 */ /* 0x001fe2000c101b24 */
[----:B------:R-:W-:Y:S05]  /*c570*/  EXIT ;  /* 0x000000000000794d */ /* 0x000fea0003800000 */
.L_x_2542:
        /* <DEDUP_REMOVED lines=19> */
.L_x_2546:
[----:B------:R-:W-:Y:S01]  /*c6b0*/  IMAD.SHL.U32 R5, R5, 0x200000, RZ ;  /* 0x0020000005057824 */ /* 0x000fe200078e00ff */
[----:B------:R-:W-:-:S04]  /*c6c0*/  LEA R0, R0, 0x37800000, 0x17 ;  /* 0x3780000000007811 */ /* 0x000fc800078eb8ff */
[----:B------:R-:W-:-:S07]  /*c6d0*/  LOP3.LUT R0, R0, R5, R6, 0xfe, !PT ;  /* 0x0000000500007212 */ /* 0x000fce00078efe06 */
.L_x_2545:
[----:B------:R-:W0:Y:S02]  /*c6e0*/  F2I.FTZ.TRUNC.NTZ R5, R0 ;  /* 0x0000000000057305 */ /* 0x000e24000021f100 */
[----:B0-----:R-:W-:Y:S01]  /*c6f0*/  STG.E desc[UR36][R2.64], R5 ;  /* 0x0000000502007986 */ /* 0x001fe2000c101924 */
[----:B------:R-:W-:Y:S05]  /*c700*/  EXIT ;  /* 0x000000000000794d */ /* 0x000fea0003800000 */
.L_x_2541:
        /* <DEDUP_REMOVED lines=19> */
.L_x_2548:
[----:B------:R-:W-:Y:S01]  /*c840*/  IMAD.SHL.U32 R5, R5, 0x200000, RZ ;  /* 0x0020000005057824 */ /* 0x000fe200078e00ff */
[----:B------:R-:W-:-:S04]  /*c850*/  LEA R0, R0, 0x37800000, 0x17 ;  /* 0x3780000000007811 */ /* 0x000fc800078eb8ff */
[----:B------:R-:W-:-:S07]  /*c860*/  LOP3.LUT R0, R0, R5, R6, 0xfe, !PT ;  /* 0x0000000500007212 */ /* 0x000fce00078efe06 */
.L_x_2547:
[----:B------:R-:W0:Y:S02]  /*c870*/  F2I.FTZ.TRUNC.NTZ R5, R0 ;  /* 0x0000000000057305 */ /* 0x000e24000021f100 */
[----:B0-----:R-:W-:Y:S01]  /*c880*/  STG.E.U16 desc[UR36][R2.64], R5 ;  /* 0x0000000502007986 */ /* 0x001fe2000c101524 */
[----:B------:R-:W-:Y:S05]  /*c890*/  EXIT ;  /* 0x000000000000794d */ /* 0x000fea0003800000 */
.L_x_2533:
        /* <DEDUP_REMOVED lines=25> */
.L_x_2552:
[----:B------:R-:W-:Y:S01]  /*ca30*/  IMAD.SHL.U32 R5, R5, 0x200000, RZ ;  /* 0x0020000005057824 */ /* 0x000fe200078e00ff */
[----:B------:R-:W-:-:S04]  /*ca40*/  LEA R0, R0, 0x37800000, 0x17 ;  /* 0x3780000000007811 */ /* 0x000fc800078eb8ff */
[----:B------:R-:W-:-:S07]  /*ca50*/  LOP3.LUT R7, R0, R5, R6, 0xfe, !PT ;  /* 0x0000000500077212 */ /* 0x000fce00078efe06 */
.L_x_2551:
[----:B------:R-:W-:Y:S01]  /*ca60*/  STG.E desc[UR36][R2.64], R7 ;  /* 0x0000000702007986 */ /* 0x000fe2000c101924 */
[----:B------:R-:W-:Y:S05]  /*ca70*/  EXIT ;  /* 0x000000000000794d */ /* 0x000fea0003800000 */
.L_x_2550:
        /* <DEDUP_REMOVED lines=19> */
.L_x_2554:
[----:B------:R-:W-:Y:S01]  /*cbb0*/  IMAD.SHL.U32 R5, R5, 0x200000, RZ ;  /* 0x0020000005057824 */ /* 0x000fe200078e00ff */
[----:B------:R-:W-:-:S04]  /*cbc0*/  LEA R0, R0, 0x37800000, 0x17 ;  /* 0x3780000000007811 */ /* 0x000fc800078eb8ff */
[----:B------:R-:W-:-:S07]  /*cbd0*/  LOP3.LUT R0, R0, R5, R6, 0xfe, !PT ;  /* 0x0000000500007212 */ /* 0x000fce00078efe06 */
.L_x_2553:
[----:B------:R-:W-:-:S05]  /*cbe0*/  F2FP.F16.F32.PACK_AB R0, RZ, R0 ;  /* 0x00000000ff00723e */ /* 0x000fca00000000ff */
[----:B------:R-:W-:Y:S01]  /*cbf0*/  STG.E.U16 desc[UR36][R2.64], R0 ;  /* 0x0000000002007986 */ /* 0x000fe2000c101524 */
[----:B------:R-:W-:Y:S05]  /*cc00*/  EXIT ;  /* 0x000000000000794d */ /* 0x000fea0003800000 */
.L_x_2549:
        /* <DEDUP_REMOVED lines=25> */
.L_x_2558:
[----:B------:R-:W-:Y:S01]  /*cda0*/  IMAD.SHL.U32 R5, R5, 0x200000, RZ ;  /* 0x0020000005057824 */ /* 0x000fe200078e00ff */
[----:B------:R-:W-:-:S04]  /*cdb0*/  LEA R0, R0, 0x37800000, 0x17 ;  /* 0x3780000000007811 */ /* 0x000fc800078eb8ff */
[----:B------:R-:W-:-:S07]  /*cdc0*/  LOP3.LUT R4, R0, R5, R6, 0xfe, !PT ;  /* 0x0000000500047212 */ /* 0x000fce00078efe06 */
.L_x_2557:
[----:B------:R-:W-:-:S05]  /*cdd0*/  IMAD.MOV.U32 R5, RZ, RZ, RZ ;  /* 0x000000ffff057224 */ /* 0x000fca00078e00ff */
[----:B------:R-:W-:Y:S01]  /*cde0*/  STG.E.64 desc[UR36][R2.64], R4 ;  /* 0x0000000402007986 */ /* 0x000fe2000c101b24 */
[----:B------:R-:W-:Y:S05]  /*cdf0*/  EXIT ;  /* 0x000000000000794d */ /* 0x000fea0003800000 */
.L_x_2556:
        /* <DEDUP_REMOVED lines=19> */
.L_x_2560:
[----:B------:R-:W-:Y:S01]  /*cf30*/  IMAD.SHL.U32 R5, R5, 0x200000, RZ ;  /* 0x0020000005057824 */ /* 0x000fe200078e00ff */
[----:B------:R-:W-:-:S04]  /*cf40*/  LEA R0, R0, 0x37800000, 0x17 ;  /* 0x3780000000007811 */ /* 0x000fc800078eb8ff */
[----:B------:R-:W-:-:S07]  /*cf50*/  LOP3.LUT R0, R0, R5, R6, 0xfe, !PT ;  /* 0x0000000500007212 */ /* 0x000fce00078efe06 */
.L_x_2559:
[----:B------:R-:W-:-:S04]  /*cf60*/  F2FP.F16.F32.PACK_AB R0, RZ, R0 ;  /* 0x00000000ff00723e */ /* 0x000fc800000000ff */
[----:B------:R-:W-:-:S05]  /*cf70*/  PRMT R0, R0, 0x5410, RZ ;  /* 0x0000541000007816 */ /* 0x000fca00000000ff */
[----:B------:R-:W-:Y:S01]  /*cf80*/  STG.E desc[UR36][R2.64], R0 ;  /* 0x0000000002007986 */ /* 0x000fe2000c101924 */
[----:B------:R-:W-:Y:S05]  /*cf90*/  EXIT ;  /* 0x000000000000794d */ /* 0x000fea0003800000 */
.L_x_2555:
        /* <DEDUP_REMOVED lines=20> */
.L_x_2562:
[----:B------:R-:W-:Y:S01]  /*d0e0*/  IMAD.SHL.U32 R5, R5, 0x200000, RZ ;  /* 0x0020000005057824 */ /* 0x000fe200078e00ff */
[----:B------:R-:W-:-:S04]  /*d0f0*/  LEA R0, R0, 0x37800000, 0x17 ;  /* 0x3780000000007811 */ /* 0x000fc800078eb8ff */
[----:B------:R-:W-:-:S05]  /*d100*/  LOP3.LUT R0, R0, R5, R6, 0xfe, !PT ;  /* 0x0000000500007212 */ /* 0x000fca00078efe06 */
[----:B------:R-:W-:-:S04]  /*d110*/  FMUL.FTZ R0, R0, 1 ;  /* 0x3f80000000007820 */ /* 0x000fc80000410000 */
[----:B------:R0:W1:Y:S03]  /*d120*/  F2F.F64.F32 R6, R0 ;  /* 0x0000000000067310 */ /* 0x0000660000201800 */
.L_x_2561:
[----:B-1----:R-:W-:Y:S01]  /*d130*/  STG.E.64 desc[UR36][R2.64], R6 ;  /* 0x0000000602007986 */ /* 0x002fe2000c101b24 */
[----:B------:R-:W-:Y:S05]  /*d140*/  EXIT ;  /* 0x000000000000794d */ /* 0x000fea0003800000 */
.L_x_2532:
        /* <DEDUP_REMOVED lines=27> */
.L_x_2567:
[----:B------:R-:W-:Y:S01]  /*d300*/  IMAD.SHL.U32 R5, R5, 0x200000, RZ ;  /* 0x0020000005057824 */ /* 0x000fe200078e00ff */
[----:B------:R-:W-:-:S04]  /*d310*/  LEA R0, R0, 0x37800000, 0x17 ;  /* 0x3780000000007811 */ /* 0x000fc800078eb8ff */
[----:B------:R-:W-:-:S04]  /*d320*/  LOP3.LUT R0, R0, R5, R6, 0xfe, !PT ;  /* 0x0000000500007212 */ /* 0x000fc800078efe06 */
[----:B------:R-:W-:-:S04]  /*d330*/  FSETP.NEU.FTZ.AND P0, PT, R0, RZ, PT ;  /* 0x000000ff0000720b */ /* 0x000fc80003f1d000 */
[----:B------:R-:W-:-:S09]  /*d340*/  SEL R0, RZ, 0x1, !P0 ;  /* 0x00000001ff007807 */ /* 0x000fd20004000000 */
.L_x_2566:
[----:B------:R-:W-:Y:S01]  /*d350*/  STG.E.U8 desc[UR36][R2.64], R0 ;  /* 0x0000000002007986 */ /* 0x000fe2000c101124 */
[----:B------:R-:W-:Y:S05]  /*d360*/  EXIT ;  /* 0x000000000000794d */ /* 0x000fea0003800000 */
.L_x_2565:
        /* <DEDUP_REMOVED lines=20> */
.L_x_2569:
[----:B------:R-:W-:Y:S01]  /*d4b0*/  IMAD.SHL.U32 R5, R5, 0x200000, RZ ;  /* 0x0020000005057824 */ /* 0x000fe200078e00ff */
[----:B------:R-:W-:-:S04]  /*d4c0*/  LEA R0, R0, 0x37800000, 0x17 ;  /* 0x3780000000007811 */ /* 0x000fc800078eb8ff */
[----:B------:R-:W-:-:S05]  /*d4d0*/  LOP3.LUT R0, R0, R5, R6, 0xfe, !PT ;  /* 0x0000000500007212 */ /* 0x000fca00078efe06 */
[----:B------:R-:W-:-:S04]  /*d4e0*/  FMUL.FTZ R0, R0, 1 ;  /* 0x3f80000000007820 */ /* 0x000fc80000410000 */
[----:B------:R0:W1:Y:S03]  /*d4f0*/  F2F.F64.F32 R8, R0 ;  /* 0x0000000000087310 */ /* 0x0000660000201800 */
.L_x_2568:
[----:B------:R-:W-:-:S05]  /*d500*/  CS2R R10, SRZ ;  /* 0x00000000000a7805 */ /* 0x000fca000001ff00 */
[----:B-1----:R-:W-:Y:S01]  /*d510*/  STG.E.128 desc[UR36][R2.64], R8 ;  /* 0x0000000802007986 */ /* 0x002fe2000c101d24 */
[----:B------:R-:W-:Y:S05]  /*d520*/  EXIT ;  /* 0x000000000000794d */ /* 0x000fea0003800000 */
.L_x_2564:
        /* <DEDUP_REMOVED lines=25> */
.L_x_2573:
[----:B------:R-:W-:Y:S01]  /*d6c0*/  IMAD.SHL.U32 R5, R5, 0x200000, RZ ;  /* 0x0020000005057824 */ /* 0x000fe200078e00ff */
[----:B------:R-:W-:-:S04]  /*d6d0*/  LEA R0, R0, 0x37800000, 0x17 ;  /* 0x3780000000007811 */ /* 0x000fc800078eb8ff */
[----:B------:R-:W-:-:S07]  /*d6e0*/  LOP3.LUT R0, R0, R5, R6, 0xfe, !PT ;  /* 0x0000000500007212 */ /* 0x000fce00078efe06 */
.L_x_2572:
        /* <DEDUP_REMOVED lines=13> */
.L_x_2574:
[----:B------:R-:W-:-:S05]  /*d7c0*/  LOP3.LUT R7, R4, R7, RZ, 0xfc, !PT ;  /* 0x0000000704077212 */ /* 0x000fca00078efcff */
[----:B------:R-:W-:Y:S01]  /*d7d0*/  STG.E.U8 desc[UR36][R2.64], R7 ;  /* 0x0000000702007986 */ /* 0x000fe2000c101124 */
[----:B------:R-:W-:Y:S05]  /*d7e0*/  EXIT ;  /* 0x000000000000794d */ /* 0x000fea0003800000 */
.L_x_2571:
        /* <DEDUP_REMOVED lines=19> */
.L_x_2576:
[----:B------:R-:W-:Y:S01]  /*d920*/  IMAD.SHL.U32 R5, R5, 0x200000, RZ ;  /* 0x0020000005057824 */ /* 0x000fe200078e00ff */
[----:B------:R-:W-:-:S04]  /*d930*/  LEA R0, R0, 0x37800000, 0x17 ;  /* 0x3780000000007811 */ /* 0x000fc800078eb8ff */
[----:B------:R-:W-:-:S07]  /*d940*/  LOP3.LUT R0, R0, R5, R6, 0xfe, !PT ;  /* 0x0000000500007212 */ /* 0x000fce00078efe06 */
.L_x_2575:
        /* <DEDUP_REMOVED lines=11> */
.L_x_2577:
[----:B------:R-:W-:Y:S01]  /*da00*/  IMAD.MOV.U32 R4, RZ, RZ, 0x7f ;  /* 0x0000007fff047424 */ /* 0x000fe200078e00ff */
[----:B------:R-:W-:-:S04]  /*da10*/  ISETP.GT.U32.AND P0, PT, R6, 0x7f800000, PT ;  /* 0x7f8000000600780c */ /* 0x000fc80003f04070 */
[----:B------:R-:W-:-:S09]  /*da20*/  SEL R4, R4, 0x7c, P0 ;  /* 0x0000007c04047807 */ /* 0x000fd20000000000 */
.L_x_2578:
[----:B------:R-:W-:-:S04]  /*da30*/  LOP3.LUT R0, R0, 0x80000000, RZ, 0xc0, !PT ;  /* 0x8000000000007812 */ /* 0x000fc800078ec0ff */
[----:B------:R-:W-:-:S04]  /*da40*/  SHF.R.U32.HI R5, RZ, 0x18, R0 ;  /* 0x00000018ff057819 */ /* 0x000fc80000011600 */
[----:B------:R-:W-:-:S05]  /*da50*/  LOP3.LUT R5, R4, R5, RZ, 0xfc, !PT ;  /* 0x0000000504057212 */ /* 0x000fca00078efcff */
[----:B------:R-:W-:Y:S01]  /*da60*/  STG.E.U8 desc[UR36][R2.64], R5 ;  /* 0x0000000502007986 */ /* 0x000fe2000c101124 */
[----:B------:R-:W-:Y:S05]  /*da70*/  EXIT ;  /* 0x000000000000794d */ /* 0x000fea0003800000 */
.L_x_2570:
        /* <DEDUP_REMOVED lines=19> */
.L_x_2580:
[----:B------:R-:W-:Y:S01]  /*dbb0*/  IMAD.SHL.U32 R5, R5, 0x200000, RZ ;  /* 0x0020000005057824 */ /* 0x000fe200078e00ff */
[----:B------:R-:W-:-:S04]  /*dbc0*/  LEA R0, R0, 0x37800000, 0x17 ;  /* 0x3780000000007811 */ /* 0x000fc800078eb8ff */
[----:B------:R-:W-:-:S07]  /*dbd0*/  LOP3.LUT R0, R0, R5, R6, 0xfe, !PT ;  /* 0x0000000500007212 */ /* 0x000fce00078efe06 */
.L_x_2579:
[----:B------:R-:W-:-:S05]  /*dbe0*/  F2FP.BF16.F32.PACK_AB R0, RZ, R0 ;  /* 0x00000000ff00723e */ /* 0x000fca00000010ff */
[----:B------:R-:W-:Y:S01]  /*dbf0*/  STG.E.U16 desc[UR36][R2.64], R0 ;  /* 0x0000000002007986 */ /* 0x000fe2000c101524 */
[----:B------:R-:W-:Y:S05]  /*dc00*/  EXIT ;  /* 0x000000000000794d */ /* 0x000fea0003800000 */
.L_x_2563:
        /* <DEDUP_REMOVED lines=27> */
.L_x_2585:
[----:B------:R-:W-:Y:S01]  /*ddc0*/  IMAD.SHL.U32 R5, R5, 0x200000, RZ ;  /* 0x0020000005057824 */ /* 0x000fe200078e00ff */
[----:B------:R-:W-:-:S04]  /*ddd0*/  LEA R0, R0, 0x37800000, 0x17 ;  /* 0x3780000000007811 */ /* 0x000fc800078eb8ff */
[----:B------:R-:W-:-:S07]  /*dde0*/  LOP3.LUT R0, R0, R5, R6, 0xfe, !PT ;  /* 0x0000000500007212 */ /* 0x000fce00078efe06 */
.L_x_2584:
[----:B------:R-:W0:Y:S02]  /*ddf0*/  F2I.FTZ.U32.TRUNC.NTZ R5, R0 ;  /* 0x0000000000057305 */ /* 0x000e24000021f000 */
[----:B0-----:R-:W-:Y:S01]  /*de00*/  STG.E.U16 desc[UR36][R2.64], R5 ;  /* 0x0000000502007986 */ /* 0x001fe2000c101524 */
[----:B------:R-:W-:Y:S05]  /*de10*/  EXIT ;  /* 0x000000000000794d */ /* 0x000fea0003800000 */
.L_x_2583:
        /* <DEDUP_REMOVED lines=19> */
.L_x_2587:
[----:B------:R-:W-:Y:S01]  /*df50*/  IMAD.SHL.U32 R5, R5, 0x200000, RZ ;  /* 0x0020000005057824 */ /* 0x000fe200078e00ff */
[----:B------:R-:W-:-:S04]  /*df60*/  LEA R0, R0, 0x37800000, 0x17 ;  /* 0x3780000000007811 */ /* 0x000fc800078eb8ff */
[----:B------:R-:W-:-:S07]  /*df70*/  LOP3.LUT R0, R0, R5, R6, 0xfe, !PT ;  /* 0x0000000500007212 */ /* 0x000fce00078efe06 */
.L_x_2586:
        /* <DEDUP_REMOVED lines=15> */
.L_x_2589:
[----:B------:R-:W-:-:S04]  /*e070*/  LOP3.LUT R0, R0, 0x80000000, RZ, 0xc0, !PT ;  /* 0x8000000000007812 */ /* 0x000fc800078ec0ff */
[----:B------:R-:W-:-:S04]  /*e080*/  SHF.R.U32.HI R0, RZ, 0x18, R0 ;  /* 0x00000018ff007819 */ /* 0x000fc80000011600 */
[----:B------:R-:W-:-:S04]  /*e090*/  LOP3.LUT R0, R5, R0, RZ, 0xfc, !PT ;  /* 0x0000000005007212 */ /* 0x000fc800078efcff */
[----:B------:R-:W-:-:S07]  /*e0a0*/  PRMT R4, R0, 0x7610, R4 ;  /* 0x0000761000047816 */ /* 0x000fce0000000004 */
.L_x_2588:
[----:B------:R-:W-:Y:S01]  /*e0b0*/  STG.E.U8 desc[UR36][R2.64], R4 ;  /* 0x0000000402007986 */ /* 0x000fe2000c101124 */
[----:B------:R-:W-:Y:S05]  /*e0c0*/  EXIT ;  /* 0x000000000000794d */ /* 0x000fea0003800000 */
.L_x_2582:
[----:B------:R-:W-:Y:S01]  /*e0d0*/  STG.E.U8 desc[UR36][R2.64], R5 ;  /* 0x0000000502007986 */ /* 0x000fe2000c101124 */
[----:B------:R-:W-:Y:S05]  /*e0e0*/  EXIT ;  /* 0x000000000000794d */ /* 0x000fea0003800000 */
.L_x_2581:
        /* <DEDUP_REMOVED lines=25> */
.L_x_2593:
[----:B------:R-:W-:Y:S01]  /*e280*/  IMAD.SHL.U32 R5, R5, 0x200000, RZ ;  /* 0x0020000005057824 */ /* 0x000fe200078e00ff */
[----:B------:R-:W-:-:S04]  /*e290*/  LEA R0, R0, 0x37800000, 0x17 ;  /* 0x3780000000007811 */ /* 0x000fc800078eb8ff */
[----:B------:R-:W-:-:S07]  /*e2a0*/  LOP3.LUT R0, R0, R5, R6, 0xfe, !PT ;  /* 0x0000000500007212 */ /* 0x000fce00078efe06 */
.L_x_2592:
        /* <DEDUP_REMOVED lines=11> */
.L_x_2594:
[----:B------:R-:W-:Y:S01]  /*e360*/  STG.E.U8 desc[UR36][R2.64], R4 ;  /* 0x0000000402007986 */ /* 0x000fe2000c101124 */
[----:B------:R-:W-:Y:S05]  /*e370*/  EXIT ;  /* 0x000000000000794d */ /* 0x000fea0003800000 */
.L_x_2536:
        /* <DEDUP_REMOVED lines=16> */
.L_x_2595:
[----:B------:R-:W-:Y:S05]  /*e480*/  EXIT ;  /* 0x000000000000794d */ /* 0x000fea0003800000 */
.L_x_2591:
        /* <DEDUP_REMOVED lines=19> */
.L_x_2597:
[----:B------:R-:W-:Y:S01]  /*e5c0*/  IMAD.SHL.U32 R5, R5, 0x200000, RZ ;  /* 0x0020000005057824 */ /* 0x000fe200078e00ff */
[----:B------:R-:W-:-:S04]  /*e5d0*/  LEA R0, R0, 0x37800000, 0x17 ;  /* 0x3780000000007811 */ /* 0x000fc800078eb8ff */
[----:B------:R-:W-:-:S07]  /*e5e0*/  LOP3.LUT R4, R0, R5, R6, 0xfe, !PT ;  /* 0x0000000500047212 */ /* 0x000fce00078efe06 */
.L_x_2596:
[----:B------:R-:W0:Y:S02]  /*e5f0*/  F2I.U64.TRUNC R4, R4 ;  /* 0x0000000400047311 */ /* 0x000e24000020d800 */
[----:B0-----:R-:W-:Y:S01]  /*e600*/  STG.E.64 desc[UR36][R2.64], R4 ;  /* 0x0000000402007986 */ /* 0x001fe2000c101b24 */
[----:B------:R-:W-:Y:S05]  /*e610*/  EXIT ;  /* 0x000000000000794d */ /* 0x000fea0003800000 */
.L_x_2590:
        /* <DEDUP_REMOVED lines=19> */
.L_x_2599:
[----:B------:R-:W-:Y:S01]  /*e750*/  IMAD.SHL.U32 R5, R5, 0x200000, RZ ;  /* 0x0020000005057824 */ /* 0x000fe200078e00ff */
[----:B------:R-:W-:-:S04]  /*e760*/  LEA R0, R0, 0x37800000, 0x17 ;  /* 0x3780000000007811 */ /* 0x000fc800078eb8ff */
[----:B------:R-:W-:-:S07]  /*e770*/  LOP3.LUT R0, R0, R5, R6, 0xfe, !PT ;  /* 0x0000000500007212 */ /* 0x000fce00078efe06 */
.L_x_2598:
[----:B------:R-:W0:Y:S02]  /*e780*/  F2I.FTZ.U32.TRUNC.NTZ R5, R0 ;  /* 0x0000000000057305 */ /* 0x000e24000021f000 */
[----:B0-----:R-:W-:Y:S01]  /*e790*/  STG.E desc[UR36][R2.64], R5 ;  /* 0x0000000502007986 */ /* 0x001fe2000c101924 */
[----:B------:R-:W-:Y:S05]  /*e7a0*/  EXIT ;  /* 0x000000000000794d */ /* 0x000fea0003800000 */
.L_x_2600:
        /* <DEDUP_REMOVED lines=13> */
.L_x_7304:


//--------------------- .text._ZN2at6native27unrolled_elementwise_kernelINS0_11FillFunctorIN3c1015Float8_e5m2fnuzEEESt5arrayIPcLm1EELi4E23TrivialOffsetCalculatorILi0EjES9_ILi1EjENS0_6memory12LoadWithCastILi0EEENSC_13StoreWithCastILi1EEEEEviT_T0_T2_T3_T4_T5_ --------------------------
	.section	.text._ZN2at6native27unrolled_elementwise_kernelINS0_11FillFunctorIN3c1015Float8_e5m2fnuzEEESt5arrayIPcLm1EELi4E23TrivialOffsetCalculatorILi0EjES9_ILi1EjENS0_6memory12LoadWithCastILi0EEENSC_13StoreWithCastILi1EEEEEviT_T0_T2_T3_T4_T5_,"ax",@progbits
	.align	128
        .global         _ZN2at6native27unrolled_elementwise_kernelINS0_11FillFunctorIN3c1015Float8_e5m2fnuzEEESt5arrayIPcLm1EELi4E23TrivialOffsetCalculatorILi0EjES9_ILi1EjENS0_6memory12LoadWithCastILi0EEENSC_13StoreWithCastILi1EEEEEviT_T0_T2_T3_T4_T5_
        .type           _ZN2at6native27unrolled_elementwise_kernelINS0_11FillFunctorIN3c1015Float8_e5m2fnuzEEESt5arrayIPcLm1EELi4E23TrivialOffsetCalculatorILi0EjES9_ILi1EjENS0_6memory12LoadWithCastILi0EEENSC_13StoreWithCastILi1EEEEEviT_T0_T2_T3_T4_T5_,@function
        .size           _ZN2at6native27unrolled_elementwise_kernelINS0_11FillFunctorIN3c1015Float8_e5m2fnuzEEESt5arrayIPcLm1EELi4E23TrivialOffsetCalculatorILi0EjES9_ILi1EjENS0_6memory12LoadWithCastILi0EEENSC_13StoreWithCastILi1EEEEEviT_T0_T2_T3_T4_T5_,(.L_x_7305 - _ZN2at6native27unrolled_elementwise_kernelINS0_11FillFunctorIN3c1015Float8_e5m2fnuzEEESt5arrayIPcLm1EELi4E23TrivialOffsetCalculatorILi0EjES9_ILi1EjENS0_6memory12LoadWithCastILi0EEENSC_13StoreWithCastILi1EEEEEviT_T0_T2_T3_T4_T5_)
        .other          _ZN2at6native27unrolled_elementwise_kernelINS0_11FillFunctorIN3c1015Float8_e5m2fnuzEEESt5arrayIPcLm1EELi4E23TrivialOffsetCalculatorILi0EjES9_ILi1EjENS0_6memory12LoadWithCastILi0EEENSC_13StoreWithCastILi1EEEEEviT_T0_T2_T3_T4_T5_,@"STO_CUDA_ENTRY STV_DEFAULT"
_ZN2at6native27unrolled_elementwise_kernelINS0_11FillFunctorIN3c1015Float8_e5m2fnuzEEESt5arrayIPcLm1EELi4E23TrivialOffsetCalculatorILi0EjES9_ILi1EjENS0_6memory12LoadWithCastILi0EEENSC_13StoreWithCastILi1EEEEEviT_T0_T2_T3_T4_T5_:
.text._ZN2at6native27unrolled_elementwise_kernelINS0_11FillFunctorIN3c1015Float8_e5m2fnuzEEESt5arrayIPcLm1EELi4E23TrivialOffsetCalculatorILi0EjES9_ILi1EjENS0_6memory12LoadWithCastILi0EEENSC_13StoreWithCastILi1EEEEEviT_T0_T2_T3_T4_T5_:
        /* <DEDUP_REMOVED lines=49> */
.L_x_2609:
[----:B------:R-:W-:Y:S01]  /*0310*/  LEA R5, R0, 0x37800000, 0x17 ;  /* 0x3780000000057811 */ /* 0x000fe200078eb8ff */
[----:B------:R-:W-:-:S05]  /*0320*/  IMAD.SHL.U32 R0, R4, 0x200000, RZ ;  /* 0x0020000004007824 */ /* 0x000fca00078e00ff */
[----:B------:R-:W-:-:S07]  /*0330*/  LOP3.LUT R0, R5, R0, R6, 0xfe, !PT ;  /* 0x0000000005007212 */ /* 0x000fce00078efe06 */
.L_x_2608:
[----:B------:R-:W0:Y:S02]  /*0340*/  F2I.FTZ.TRUNC.NTZ R5, R0 ;  /* 0x0000000000057305 */ /* 0x000e24000021f100 */
[----:B0-----:R4:W-:Y:S01]  /*0350*/  STG.E.U8 desc[UR36][R2.64], R5 ;  /* 0x0000000502007986 */ /* 0x0019e2000c101124 */
[----:B------:R-:W-:Y:S05]  /*0360*/  BRA `(.L_x_2602) ;  /* 0x0000002400647947 */ /* 0x000fea0003800000 */
.L_x_2606:
        /* <DEDUP_REMOVED lines=19> */
.L_x_2611:
[----:B------:R-:W-:Y:S01]  /*04a0*/  IMAD.SHL.U32 R5, R0, 0x200000, RZ ;  /* 0x0020000000057824 */ /* 0x000fe200078e00ff */
[----:B------:R-:W-:-:S04]  /*04b0*/  LEA R4, R4, 0x37800000, 0x17 ;  /* 0x3780000004047811 */ /* 0x000fc800078eb8ff */
[----:B------:R-:W-:-:S07]  /*04c0*/  LOP3.LUT R4, R4, R5, R6, 0xfe, !PT ;  /* 0x0000000504047212 */ /* 0x000fce00078efe06 */
.L_x_2610:
[----:B------:R-:W0:Y:S02]  /*04d0*/  F2I.S64.TRUNC R4, R4 ;  /* 0x0000000400047311 */ /* 0x000e24000020d900 */
[----:B0-----:R-:W-:-:S05]  /*04e0*/  IMAD.MOV.U32 R7, RZ, RZ, R4 ;  /* 0x000000ffff077224 */ /* 0x001fca00078e0004 */
[----:B------:R3:W-:Y:S01]  /*04f0*/  STG.E.U8 desc[UR36][R2.64], R7 ;  /* 0x0000000702007986 */ /* 0x0007e2000c101124 */
[----:B------:R-:W-:Y:S05]  /*0500*/  BRA `(.L_x_2602) ;  /* 0x0000002000fc7947 */ /* 0x000fea0003800000 */
.L_x_2605:
        /* <DEDUP_REMOVED lines=25> */
.L_x_2615:
[----:B------:R-:W-:Y:S01]  /*06a0*/  IMAD.SHL.U32 R5, R0, 0x200000, RZ ;  /* 0x0020000000057824 */ /* 0x000fe200078e00ff */
[----:B------:R-:W-:-:S04]  /*06b0*/  LEA R4, R4, 0x37800000, 0x17 ;  /* 0x3780000004047811 */ /* 0x000fc800078eb8ff */
[----:B------:R-:W-:-:S07]  /*06c0*/  LOP3.LUT R4, R4, R5, R6, 0xfe, !PT ;  /* 0x0000000504047212 */ /* 0x000fce00078efe06 */
.L_x_2614:
[----:B------:R-:W0:Y:S02]  /*06d0*/  F2I.S64.TRUNC R4, R4 ;  /* 0x0000000400047311 */ /* 0x000e24000020d900 */
[----:B0-----:R1:W-:Y:S01]  /*06e0*/  STG.E.64 desc[UR36][R2.64], R4 ;  /* 0x0000000402007986 */ /* 0x0013e2000c101b24 */
[----:B------:R-:W-:Y:S05]  /*06f0*/  BRA `(.L_x_2602) ;  /* 0x0000002000807947 */ /* 0x000fea0003800000 */
.L_x_2613:
        /* <DEDUP_REMOVED lines=19> */
.L_x_2617:
[----:B------:R-:W-:Y:S01]  /*0830*/  IMAD.SHL.U32 R5, R0, 0x200000, RZ ;  /* 0x0020000000057824 */ /* 0x000fe200078e00ff */
[----:B------:R-:W-:-:S04]  /*0840*/  LEA R4, R4, 0x37800000, 0x17 ;  /* 0x3780000004047811 */ /* 0x000fc800078eb8ff */
[----:B------:R-:W-:-:S07]  /*0850*/  LOP3.LUT R0, R4, R5, R6, 0xfe, !PT ;  /* 0x0000000504007212 */ /* 0x000fce00078efe06 */
.L_x_2616:
[----:B------:R-:W0:Y:S02]  /*0860*/  F2I.FTZ.TRUNC.NTZ R5, R0 ;  /* 0x0000000000057305 */ /* 0x000e24000021f100 */
[----:B0-----:R0:W-:Y:S01]  /*0870*/  STG.E desc[UR36][R2.64], R5 ;  /* 0x0000000502007986 */ /* 0x0011e2000c101924 */
[----:B------:R-:W-:Y:S05]  /*0880*/  BRA `(.L_x_2602) ;  /* 0x00000020001c7947 */ /* 0x000fea0003800000 */
.L_x_2612:
        /* <DEDUP_REMOVED lines=19> */
.L_x_2619:
[----:B------:R-:W-:Y:S01]  /*09c0*/  IMAD.SHL.U32 R5, R0, 0x200000, RZ ;  /* 0x0020000000057824 */ /* 0x000fe200078e00ff */
[----:B------:R-:W-:-:S04]  /*09d0*/  LEA R4, R4, 0x37800000, 0x17 ;  /* 0x3780000004047811 */ /* 0x000fc800078eb8ff */
[----:B------:R-:W-:-:S07]  /*09e0*/  LOP3.LUT R0, R4, R5, R6, 0xfe, !PT ;  /* 0x0000000504007212 */ /* 0x000fce00078efe06 */
.L_x_2618:
[----:B------:R-:W0:Y:S02]  /*09f0*/  F2I.FTZ.TRUNC.NTZ R5, R0 ;  /* 0x0000000000057305 */ /* 0x000e24000021f100 */
[----:B0-----:R2:W-:Y:S01]  /*0a00*/  STG.E.U16 desc[UR36][R2.64], R5 ;  /* 0x0000000502007986 */ /* 0x0015e2000c101524 */
[----:B------:R-:W-:Y:S05]  /*0a10*/  BRA `(.L_x_2602) ;  /* 0x0000001c00b87947 */ /* 0x000fea0003800000 */
.L_x_2604:
        /* <DEDUP_REMOVED lines=25> */
.L_x_2623:
[----:B------:R-:W-:Y:S01]  /*0bb0*/  IMAD.SHL.U32 R5, R0, 0x200000, RZ ;  /* 0x0020000000057824 */ /* 0x000fe200078e00ff */
[----:B------:R-:W-:-:S04]  /*0bc0*/  LEA R4, R4, 0x37800000, 0x17 ;  /* 0x3780000004047811 */ /* 0x000fc800078eb8ff */
[----:B------:R-:W-:-:S07]  /*0bd0*/  LOP3.LUT R5, R4, R5, R6, 0xfe, !PT ;  /* 0x0000000504057212 */ /* 0x000fce00078efe06 */
.L_x_2622:
[----:B------:R0:W-:Y:S01]  /*0be0*/  STG.E desc[UR36][R2.64], R5 ;  /* 0x0000000502007986 */ /* 0x0001e2000c101924 */
[----:B------:R-:W-:Y:S05]  /*0bf0*/  BRA `(.L_x_2602) ;  /* 0x0000001c00407947 */ /* 0x000fea0003800000 */
.L_x_2621:
        /* <DEDUP_REMOVED lines=19> */
.L_x_2625:
[----:B------:R-:W-:Y:S01]  /*0d30*/  IMAD.SHL.U32 R5, R0, 0x200000, RZ ;  /* 0x0020000000057824 */ /* 0x000fe200078e00ff */
[----:B------:R-:W-:-:S04]  /*0d40*/  LEA R4, R4, 0x37800000, 0x17 ;  /* 0x3780000004047811 */ /* 0x000fc800078eb8ff */
[----:B------:R-:W-:-:S07]  /*0d50*/  LOP3.LUT R0, R4, R5, R6, 0xfe, !PT ;  /* 0x0000000504007212 */ /* 0x000fce00078efe06 */
.L_x_2624:
[----:B------:R-:W-:-:S05]  /*0d60*/  F2FP.F16.F32.PACK_AB R0, RZ, R0 ;  /* 0x00000000ff00723e */ /* 0x000fca00000000ff */
[----:B------:R5:W-:Y:S01]  /*0d70*/  STG.E.U16 desc[UR36][R2.64], R0 ;  /* 0x0000000002007986 */ /* 0x000be2000c101524 */
[----:B------:R-:W-:Y:S05]  /*0d80*/  BRA `(.L_x_2602) ;  /* 0x0000001800dc7947 */ /* 0x000fea0003800000 */
.L_x_2620:
        /* <DEDUP_REMOVED lines=25> */
.L_x_2629:
[----:B------:R-:W-:Y:S01]  /*0f20*/  IMAD.SHL.U32 R5, R0, 0x200000, RZ ;  /* 0x0020000000057824 */ /* 0x000fe200078e00ff */
[----:B------:R-:W-:-:S04]  /*0f30*/  LEA R4, R4, 0x37800000, 0x17 ;  /* 0x3780000004047811 */ /* 0x000fc800078eb8ff */
[----:B------:R-:W-:-:S07]  /*0f40*/  LOP3.LUT R4, R4, R5, R6, 0xfe, !PT ;  /* 0x0000000504047212 */ /* 0x000fce00078efe06 */
.L_x_2628:
[----:B------:R-:W-:-:S05]  /*0f50*/  IMAD.MOV.U32 R5, RZ, RZ, RZ ;  /* 0x000000ffff057224 */ /* 0x000fca00078e00ff */
[----:B------:R0:W-:Y:S01]  /*0f60*/  STG.E.64 desc[UR36][R2.64], R4 ;  /* 0x0000000402007986 */ /* 0x0001e2000c101b24 */
[----:B------:R-:W-:Y:S05]  /*0f70*/  BRA `(.L_x_2602) ;  /* 0x0000001800607947 */ /* 0x000fea0003800000 */
.L_x_2627:
        /* <DEDUP_REMOVED lines=19> */
.L_x_2631:
[----:B------:R-:W-:Y:S01]  /*10b0*/  IMAD.SHL.U32 R5, R0, 0x200000, RZ ;  /* 0x0020000000057824 */ /* 0x000fe200078e00ff */
[----:B------:R-:W-:-:S04]  /*10c0*/  LEA R4, R4, 0x37800000, 0x17 ;  /* 0x3780000004047811 */ /* 0x000fc800078eb8ff */
[----:B------:R-:W-:-:S07]  /*10d0*/  LOP3.LUT R0, R4, R5, R6, 0xfe, !PT ;  /* 0x0000000504007212 */ /* 0x000fce00078efe06 */
.L_x_2630:
[----:B------:R-:W-:-:S04]  /*10e0*/  F2FP.F16.F32.PACK_AB R0, RZ, R0 ;  /* 0x00000000ff00723e */ /* 0x000fc800000000ff */
[----:B------:R-:W-:-:S05]  /*10f0*/  PRMT R0, R0, 0x5410, RZ ;  /* 0x0000541000007816 */ /* 0x000fca00000000ff */
[----:B------:R0:W-:Y:S01]  /*1100*/  STG.E desc[UR36][R2.64], R0 ;  /* 0x0000000002007986 */ /* 0x0001e2000c101924 */
[----:B------:R-:W-:Y:S05]  /*1110*/  BRA `(.L_x_2602) ;  /* 0x0000001400f87947 */ /* 0x000fea0003800000 */
.L_x_2626:
        /* <DEDUP_REMOVED lines=19> */
.L_x_2633:
[----:B------:R-:W-:Y:S01]  /*1250*/  IMAD.SHL.U32 R5, R0, 0x200000, RZ ;  /* 0x0020000000057824 */ /* 0x000fe200078e00ff */
[----:B------:R-:W-:-:S04]  /*1260*/  LEA R4, R4, 0x37800000, 0x17 ;  /* 0x3780000004047811 */ /* 0x000fc800078eb8ff */
[----:B------:R-:W-:-:S07]  /*1270*/  LOP3.LUT R0, R4, R5, R6, 0xfe, !PT ;  /* 0x0000000504007212 */ /* 0x000fce00078efe06 */
.L_x_2632:
[----:B------:R-:W-:-:S04]  /*1280*/  FMUL.FTZ R0, R0, 1 ;  /* 0x3f80000000007820 */ /* 0x000fc80000410000 */
[----:B------:R-:W0:Y:S02]  /*1290*/  F2F.F64.F32 R4, R0 ;  /* 0x0000000000047310 */ /* 0x000e240000201800 */
[----:B0-----:R0:W-:Y:S01]  /*12a0*/  STG.E.64 desc[UR36][R2.64], R4 ;  /* 0x0000000402007986 */ /* 0x0011e2000c101b24 */
[----:B------:R-:W-:Y:S05]  /*12b0*/  BRA `(.L_x_2602) ;  /* 0x0000001400907947 */ /* 0x000fea0003800000 */
.L_x_2603:
        /* <DEDUP_REMOVED lines=27> */
.L_x_2638:
[----:B------:R-:W-:Y:S01]  /*1470*/  IMAD.SHL.U32 R5, R0, 0x200000, RZ ;  /* 0x0020000000057824 */ /* 0x000fe200078e00ff */
[----:B------:R-:W-:-:S04]  /*1480*/  LEA R4, R4, 0x37800000, 0x17 ;  /* 0x3780000004047811 */ /* 0x000fc800078eb8ff */
[----:B------:R-:W-:-:S07]  /*1490*/  LOP3.LUT R0, R4, R5, R6, 0xfe, !PT ;  /* 0x0000000504007212 */ /* 0x000fce00078efe06 */
.L_x_2637:
[----:B------:R-:W-:-:S04]  /*14a0*/  FSETP.NEU.FTZ.AND P0, PT, R0, RZ, PT ;  /* 0x000000ff0000720b */ /* 0x000fc80003f1d000 */
[----:B------:R-:W-:-:S05]  /*14b0*/  SEL R5, RZ, 0x1, !P0 ;  /* 0x00000001ff057807 */ /* 0x000fca0004000000 */
[----:B------:R0:W-:Y:S01]  /*14c0*/  STG.E.U8 desc[UR36][R2.64], R5 ;  /* 0x0000000502007986 */ /* 0x0001e2000c101124 */
[----:B------:R-:W-:Y:S05]  /*14d0*/  BRA `(.L_x_2602) ;  /* 0x0000001400087947 */ /* 0x000fea0003800000 */
.L_x_2636:
        /* <DEDUP_REMOVED lines=19> */
.L_x_2640:
[----:B------:R-:W-:Y:S01]  /*1610*/  IMAD.SHL.U32 R5, R0, 0x200000, RZ ;  /* 0x0020000000057824 */ /* 0x000fe200078e00ff */
[----:B------:R-:W-:-:S04]  /*1620*/  LEA R4, R4, 0x37800000, 0x17 ;  /* 0x3780000004047811 */ /* 0x000fc800078eb8ff */
[----:B------:R-:W-:-:S07]  /*1630*/  LOP3.LUT R0, R4, R5, R6, 0xfe, !PT ;  /* 0x0000000504007212 */ /* 0x000fce00078efe06 */
.L_x_2639:
[----:B------:R-:W-:Y:S01]  /*1640*/  FMUL.FTZ R0, R0, 1 ;  /* 0x3f80000000007820 */ /* 0x000fe20000410000 */
[----:B------:R-:W-:-:S03]  /*1650*/  CS2R R6, SRZ ;  /* 0x0000000000067805 */ /* 0x000fc6000001ff00 */
[----:B------:R-:W0:Y:S02]  /*1660*/  F2F.F64.F32 R4, R0 ;  /* 0x0000000000047310 */ /* 0x000e240000201800 */
[----:B0-----:R0:W-:Y:S01]  /*1670*/  STG.E.128 desc[UR36][R2.64], R4 ;  /* 0x0000000402007986 */ /* 0x0011e2000c101d24 */
[----:B------:R-:W-:Y:S05]  /*1680*/  BRA `(.L_x_2602) ;  /* 0x00000010009c7947 */ /* 0x000fea0003800000 */
.L_x_2635:
        /* <DEDUP_REMOVED lines=25> */
.L_x_2644:
[----:B------:R-:W-:Y:S01]  /*1820*/  IMAD.SHL.U32 R5, R0, 0x200000, RZ ;  /* 0x0020000000057824 */ /* 0x000fe200078e00ff */
[----:B------:R-:W-:-:S04]  /*1830*/  LEA R4, R4, 0x37800000, 0x17 ;  /* 0x3780000004047811 */ /* 0x000fc800078eb8ff */
[----:B------:R-:W-:-:S07]  /*1840*/  LOP3.LUT R0, R4, R5, R6, 0xfe, !PT ;  /* 0x0000000504007212 */ /* 0x000fce00078efe06 */
.L_x_2643:
        /* <DEDUP_REMOVED lines=13> */
.L_x_2645:
[----:B------:R-:W-:-:S05]  /*1920*/  LOP3.LUT R7, R4, R7, RZ, 0xfc, !PT ;  /* 0x0000000704077212 */ /* 0x000fca00078efcff */
[----:B------:R0:W-:Y:S01]  /*1930*/  STG.E.U8 desc[UR36][R2.64], R7 ;  /* 0x0000000702007986 */ /* 0x0001e2000c101124 */
[----:B------:R-:W-:Y:S05]  /*1940*/  BRA `(.L_x_2602) ;  /* 0x0000000c00ec7947 */ /* 0x000fea0003800000 */
.L_x_2642:
        /* <DEDUP_REMOVED lines=19> */
.L_x_2647:
[----:B------:R-:W-:Y:S01]  /*1a80*/  IMAD.SHL.U32 R5, R0, 0x200000, RZ ;  /* 0x0020000000057824 */ /* 0x000fe200078e00ff */
[----:B------:R-:W-:-:S04]  /*1a90*/  LEA R4, R4, 0x37800000, 0x17 ;  /* 0x3780000004047811 */ /* 0x000fc800078eb8ff */
[----:B------:R-:W-:-:S07]  /*1aa0*/  LOP3.LUT R0, R4, R5, R6, 0xfe, !PT ;  /* 0x0000000504007212 */ /* 0x000fce00078efe06 */
.L_x_2646:
        /* <DEDUP_REMOVED lines=11> */
.L_x_2648:
[----:B------:R-:W-:Y:S01]  /*1b60*/  IMAD.MOV.U32 R4, RZ, RZ, 0x7f ;  /* 0x0000007fff047424 */ /* 0x000fe200078e00ff */
[----:B------:R-:W-:-:S04]  /*1b70*/  ISETP.GT.U32.AND P0, PT, R6, 0x7f800000, PT ;  /* 0x7f8000000600780c */ /* 0x000fc80003f04070 */
[----:B------:R-:W-:-:S09]  /*1b80*/  SEL R4, R4, 0x7c, P0 ;  /* 0x0000007c04047807 */ /* 0x000fd20000000000 */
.L_x_2649:
[----:B------:R-:W-:-:S04]  /*1b90*/  LOP3.LUT R0, R0, 0x80000000, RZ, 0xc0, !PT ;  /* 0x8000000000007812 */ /* 0x000fc800078ec0ff */
[----:B------:R-:W-:-:S04]  /*1ba0*/  SHF.R.U32.HI R5, RZ, 0x18, R0 ;  /* 0x00000018ff057819 */ /* 0x000fc80000011600 */
[----:B------:R-:W-:-:S05]  /*1bb0*/  LOP3.LUT R5, R4, R5, RZ, 0xfc, !PT ;  /* 0x0000000504057212 */ /* 0x000fca00078efcff */
[----:B------:R0:W-:Y:S01]  /*1bc0*/  STG.E.U8 desc[UR36][R2.64], R5 ;  /* 0x0000000502007986 */ /* 0x0001e2000c101124 */
[----:B------:R-:W-:Y:S05]  /*1bd0*/  BRA `(.L_x_2602) ;  /* 0x0000000c00487947 */ /* 0x000fea0003800000 */
.L_x_2641:
        /* <DEDUP_REMOVED lines=19> */
.L_x_2651:
[----:B------:R-:W-:Y:S01]  /*1d10*/  IMAD.SHL.U32 R5, R0, 0x200000, RZ ;  /* 0x0020000000057824 */ /* 0x000fe200078e00ff */
[----:B------:R-:W-:-:S04]  /*1d20*/  LEA R4, R4, 0x37800000, 0x17 ;  /* 0x3780000004047811 */ /* 0x000fc800078eb8ff */
[----:B------:R-:W-:-:S07]  /*1d30*/  LOP3.LUT R0, R4, R5, R6, 0xfe, !PT ;  /* 0x0000000504007212 */ /* 0x000fce00078efe06 */
.L_x_2650:
[----:B------:R-:W-:-:S05]  /*1d40*/  F2FP.BF16.F32.PACK_AB R0, RZ, R0 ;  /* 0x00000000ff00723e */ /* 0x000fca00000010ff */
[----:B------:R0:W-:Y:S01]  /*1d50*/  STG.E.U16 desc[UR36][R2.64], R0 ;  /* 0x0000000002007986 */ /* 0x0001e2000c101524 */
[----:B------:R-:W-:Y:S05]  /*1d60*/  BRA `(.L_x_2602) ;  /* 0x0000000800e47947 */ /* 0x000fea0003800000 */
.L_x_2634:
        /* <DEDUP_REMOVED lines=27> */
.L_x_2656:
[----:B------:R-:W-:Y:S01]  /*1f20*/  IMAD.SHL.U32 R5, R0, 0x200000, RZ ;  /* 0x0020000000057824 */ /* 0x000fe200078e00ff */
[----:B------:R-:W-:-:S04]  /*1f30*/  LEA R4, R4, 0x37800000, 0x17 ;  /* 0x3780000004047811 */ /* 0x000fc800078eb8ff */
[----:B------:R-:W-:-:S07]  /*1f40*/  LOP3.LUT R0, R4, R5, R6, 0xfe, !PT ;  /* 0x0000000504007212 */ /* 0x000fce00078efe06 */
.L_x_2655:
[----:B------:R-:W0:Y:S02]  /*1f50*/  F2I.FTZ.U32.TRUNC.NTZ R5, R0 ;  /* 0x0000000000057305 */ /* 0x000e24000021f000 */
[----:B0-----:R0:W-:Y:S01]  /*1f60*/  STG.E.U16 desc[UR36][R2.64], R5 ;  /* 0x0000000502007986 */ /* 0x0011e2000c101524 */
[----:B------:R-:W-:Y:S05]  /*1f70*/  BRA `(.L_x_2602) ;  /* 0x0000000800607947 */ /* 0x000fea0003800000 */
.L_x_2654:
        /* <DEDUP_REMOVED lines=19> */
.L_x_2658:
[----:B------:R-:W-:Y:S01]  /*20b0*/  IMAD.SHL.U32 R5, R0, 0x200000, RZ ;  /* 0x0020000000057824 */ /* 0x000fe200078e00ff */
[----:B------:R-:W-:-:S04]  /*20c0*/  LEA R4, R4, 0x37800000, 0x17 ;  /* 0x3780000004047811 */ /* 0x000fc800078eb8ff */
[----:B------:R-:W-:-:S07]  /*20d0*/  LOP3.LUT R0, R4, R5, R6, 0xfe, !PT ;  /* 0x0000000504007212 */ /* 0x000fce00078efe06 */
.L_x_2657:
        /* <DEDUP_REMOVED lines=15> */
.L_x_2660:
[----:B------:R-:W-:-:S04]  /*21d0*/  LOP3.LUT R0, R0, 0x80000000, RZ, 0xc0, !PT ;  /* 0x8000000000007812 */ /* 0x000fc800078ec0ff */
[----:B------:R-:W-:-:S04]  /*21e0*/  SHF.R.U32.HI R0, RZ, 0x18, R0 ;  /* 0x00000018ff007819 */ /* 0x000fc80000011600 */
[----:B------:R-:W-:-:S04]  /*21f0*/  LOP3.LUT R0, R5, R0, RZ, 0xfc, !PT ;  /* 0x0000000005007212 */ /* 0x000fc800078efcff */
[----:B------:R-:W-:-:S07]  /*2200*/  PRMT R4, R0, 0x7610, R4 ;  /* 0x0000761000047816 */ /* 0x000fce0000000004 */
.L_x_2659:
[----:B------:R0:W-:Y:S01]  /*2210*/  STG.E.U8 desc[UR36][R2.64], R4 ;  /* 0x0000000402007986 */ /* 0x0001e2000c101124 */
[----:B------:R-:W-:Y:S05]  /*2220*/  BRA `(.L_x_2602) ;  /* 0x0000000400b47947 */ /* 0x000fea0003800000 */
.L_x_2653:
[----:B------:R0:W-:Y:S01]  /*2230*/  STG.E.U8 desc[UR36][R2.64], R18 ;  /* 0x0000001202007986 */ /* 0x0001e2000c101124 */
[----:B------:R-:W-:Y:S05]  /*2240*/  BRA `(.L_x_2602) ;  /* 0x0000000400ac7947 */ /* 0x000fea0003800000 */
.L_x_2652:
        /* <DEDUP_REMOVED lines=25> */
.L_x_2664:
[----:B------:R-:W-:Y:S01]  /*23e0*/  IMAD.SHL.U32 R5, R0, 0x200000, RZ ;  /* 0x0020000000057824 */ /* 0x000fe200078e00ff */
[----:B------:R-:W-:-:S04]  /*23f0*/  LEA R4, R4, 0x37800000, 0x17 ;  /* 0x3780000004047811 */ /* 0x000fc800078eb8ff */
[----:B------:R-:W-:-:S07]  /*2400*/  LOP3.LUT R0, R4, R5, R6, 0xfe, !PT ;  /* 0x0000000504007212 */ /* 0x000fce00078efe06 */
.L_x_2663:
        /* <DEDUP_REMOVED lines=11> */
.L_x_2665:
[----:B------:R0:W-:Y:S01]  /*24c0*/  STG.E.U8 desc[UR36][R2.64], R4 ;  /* 0x0000000402007986 */ /* 0x0001e2000c101124 */
[----:B------:R-:W-:Y:S05]  /*24d0*/  BRA `(.L_x_2602) ;  /* 0x0000000400087947 */ /* 0x000fea0003800000 */
.L_x_2607:
        /* <DEDUP_REMOVED lines=16> */
.L_x_2666:
[----:B------:R-:W-:Y:S05]  /*25e0*/  BRA `(.L_x_2602) ;  /* 0x0000000000c47947 */ /* 0x000fea0003800000 */
.L_x_2662:
        /* <DEDUP_REMOVED lines=19> */
.L_x_2668:
[----:B------:R-:W-:Y:S01]  /*2720*/  IMAD.SHL.U32 R5, R0, 0x200000, RZ ;  /* 0x0020000000057824 */ /* 0x000fe200078e00ff */
[----:B------:R-:W-:-:S04]  /*2730*/  LEA R4, R4, 0x37800000, 0x17 ;  /* 0x3780000004047811 */ /* 0x000fc800078eb8ff */
[----:B------:R-:W-:-:S07]  /*2740*/  LOP3.LUT R4, R4, R5, R6, 0xfe, !PT ;  /* 0x0000000504047212 */ /* 0x000fce00078efe06 */
.L_x_2667:
[----:B------:R-:W0:Y:S02]  /*2750*/  F2I.U64.TRUNC R4, R4 ;  /* 0x0000000400047311 */ /* 0x000e24000020d800 */
[----:B0-----:R0:W-:Y:S01]  /*2760*/  STG.E.64 desc[UR36][R2.64], R4 ;  /* 0x0000000402007986 */ /* 0x0011e2000c101b24 */
[----:B------:R-:W-:Y:S05]  /*2770*/  BRA `(.L_x_2602) ;  /* 0x0000000000607947 */ /* 0x000fea0003800000 */
.L_x_2661:
        /* <DEDUP_REMOVED lines=19> */
.L_x_2670:
[----:B------:R-:W-:Y:S01]  /*28b0*/  IMAD.SHL.U32 R5, R0, 0x200000, RZ ;  /* 0x0020000000057824 */ /* 0x000fe200078e00ff */
[----:B------:R-:W-:-:S04]  /*28c0*/  LEA R4, R4, 0x37800000, 0x17 ;  /* 0x3780000004047811 */ /* 0x000fc800078eb8ff */
[----:B------:R-:W-:-:S07]  /*28d0*/  LOP3.LUT R0, R4, R5, R6, 0xfe, !PT ;  /* 0x0000000504007212 */ /* 0x000fce00078efe06 */
.L_x_2669:
[----:B------:R-:W0:Y:S02]  /*28e0*/  F2I.FTZ.U32.TRUNC.NTZ R5, R0 ;  /* 0x0000000000057305 */ /* 0x000e24000021f000 */
[----:B0-----:R0:W-:Y:S02]  /*28f0*/  STG.E desc[UR36][R2.64], R5 ;  /* 0x0000000502007986 */ /* 0x0011e4000c101924 */
.L_x_2602:
[----:B------:R-:W-:Y:S05]  /*2900*/  BSYNC B6 ;  /* 0x0000000000067941 */ /* 0x000fea0003800000 */
.L_x_2601:
        /* <DEDUP_REMOVED lines=40> */
.L_x_2679:
[----:B------:R-:W-:Y:S01]  /*2b90*/  IMAD.SHL.U32 R5, R0, 0x200000, RZ ;  /* 0x0020000000057824 */ /* 0x000fe200078e00ff */
[----:B------:R-:W-:-:S04]  /*2ba0*/  LEA R4, R4, 0x37800000, 0x17 ;  /* 0x3780000004047811 */ /* 0x000fc800078eb8ff */
[----:B------:R-:W-:-:S07]  /*2bb0*/  LOP3.LUT R0, R4, R5, R6, 0xfe, !PT ;  /* 0x0000000504007212 */ /* 0x000fce00078efe06 */
.L_x_2678:
[----:B------:R-:W0:Y:S02]  /*2bc0*/  F2I.FTZ.TRUNC.NTZ R5, R0 ;  /* 0x0000000000057305 */ /* 0x000e24000021f100 */
[----:B0-----:R1:W-:Y:S01]  /*2bd0*/  STG.E.U8 desc[UR36][R2.64], R5 ;  /* 0x0000000502007986 */ /* 0x0013e2000c101124 */
[----:B------:R-:W-:Y:S05]  /*2be0*/  BRA `(.L_x_2680) ;  /* 0x0000002400647947 */ /* 0x000fea0003800000 */
.L_x_2676:
        /* <DEDUP_REMOVED lines=19> */
.L_x_2682:
[----:B------:R-:W-:Y:S01]  /*2d20*/  IMAD.SHL.U32 R5, R0, 0x200000, RZ ;  /* 0x0020000000057824 */ /* 0x000fe200078e00ff */
[----:B------:R-:W-:-:S04]  /*2d30*/  LEA R4, R4, 0x37800000, 0x17 ;  /* 0x3780000004047811 */ /* 0x000fc800078eb8ff */
[----:B------:R-:W-:-:S07]  /*2d40*/  LOP3.LUT R4, R4, R5, R6, 0xfe, !PT ;  /* 0x0000000504047212 */ /* 0x000fce00078efe06 */
.L_x_2681:
[----:B------:R-:W0:Y:S02]  /*2d50*/  F2I.S64.TRUNC R4, R4 ;  /* 0x0000000400047311 */ /* 0x000e24000020d900 */
[----:B0-----:R-:W-:-:S05]  /*2d60*/  IMAD.MOV.U32 R7, RZ, RZ, R4 ;  /* 0x000000ffff077224 */ /* 0x001fca00078e0004 */
[----:B------:R0:W-:Y:S01]  /*2d70*/  STG.E.U8 desc[UR36][R2.64], R7 ;  /* 0x0000000702007986 */ /* 0x0001e2000c101124 */
[----:B------:R-:W-:Y:S05]  /*2d80*/  BRA `(.L_x_2680) ;  /* 0x0000002000fc7947 */ /* 0x000fea0003800000 */
.L_x_2675:
        /* <DEDUP_REMOVED lines=25> */
.L_x_2686:
[----:B------:R-:W-:Y:S01]  /*2f20*/  IMAD.SHL.U32 R5, R0, 0x200000, RZ ;  /* 0x0020000000057824 */ /* 0x000fe200078e00ff */
[----:B------:R-:W-:-:S04]  /*2f30*/  LEA R4, R4, 0x37800000, 0x17 ;  /* 0x3780000004047811 */ /* 0x000fc800078eb8ff */
[----:B------:R-:W-:-:S07]  /*2f40*/  LOP3.LUT R4, R4, R5, R6, 0xfe, !PT ;  /* 0x0000000504047212 */ /* 0x000fce00078efe06 */
.L_x_2685:
[----:B------:R-:W0:Y:S02]  /*2f50*/  F2I.S64.TRUNC R4, R4 ;  /* 0x0000000400047311 */ /* 0x000e24000020d900 */
[----:B0-----:R2:W-:Y:S01]  /*2f60*/  STG.E.64 desc[UR36][R2.64], R4 ;  /* 0x0000000402007986 */ /* 0x0015e2000c101b24 */
[----:B------:R-:W-:Y:S05]  /*2f70*/  BRA `(.L_x_2680) ;  /* 0x0000002000807947 */ /* 0x000fea0003800000 */
.L_x_2684:
        /* <DEDUP_REMOVED lines=19> */
.L_x_2688:
[----:B------:R-:W-:Y:S01]  /*30b0*/  IMAD.SHL.U32 R5, R0, 0x200000, RZ ;  /* 0x0020000000057824 */ /* 0x000fe200078e00ff */
[----:B------:R-:W-:-:S04]  /*30c0*/  LEA R4, R4, 0x37800000, 0x17 ;  /* 0x3780000004047811 */ /* 0x000fc800078eb8ff */
[----:B------:R-:W-:-:S07]  /*30d0*/  LOP3.LUT R0, R4, R5, R6, 0xfe, !PT ;  /* 0x0000000504007212 */ /* 0x000fce00078efe06 */
.L_x_2687:
[----:B------:R-:W0:Y:S02]  /*30e0*/  F2I.FTZ.TRUNC.NTZ R5, R0 ;  /* 0x0000000000057305 */ /* 0x000e24000021f100 */
[----:B0-----:R3:W-:Y:S01]  /*30f0*/  STG.E desc[UR36][R2.64], R5 ;  /* 0x0000000502007986 */ /* 0x0017e2000c101924 */
[----:B------:R-:W-:Y:S05]  /*3100*/  BRA `(.L_x_2680) ;  /* 0x00000020001c7947 */ /* 0x000fea0003800000 */
.L_x_2683:
        /* <DEDUP_REMOVED lines=19> */
.L_x_2690:
[----:B------:R-:W-:Y:S01]  /*3240*/  IMAD.SHL.U32 R5, R0, 0x200000, RZ ;  /* 0x0020000000057824 */ /* 0x000fe200078e00ff */
[----:B------:R-:W-:-:S04]  /*3250*/  LEA R4, R4, 0x37800000, 0x17 ;  /* 0x3780000004047811 */ /* 0x000fc800078eb8ff */
[----:B------:R-:W-:-:S07]  /*3260*/  LOP3.LUT R0, R4, R5, R6, 0xfe, !PT ;  /* 0x0000000504007212 */ /* 0x000fce00078efe06 */
.L_x_2689:
[----:B------:R-:W0:Y:S02]  /*3270*/  F2I.FTZ.TRUNC.NTZ R5, R0 ;  /* 0x0000000000057305 */ /* 0x000e24000021f100 */
[----:B0-----:R4:W-:Y:S01]  /*3280*/  STG.E.U16 desc[UR36][R2.64], R5 ;  /* 0x0000000502007986 */ /* 0x0019e2000c101524 */
[----:B------:R-:W-:Y:S05]  /*3290*/  BRA `(.L_x_2680) ;  /* 0x0000001c00b87947 */ /* 0x000fea0003800000 */
.L_x_2674:
        /* <DEDUP_REMOVED lines=25> */
.L_x_2694:
[----:B------:R-:W-:Y:S01]  /*3430*/  IMAD.SHL.U32 R5, R0, 0x200000, RZ ;  /* 0x0020000000057824 */ /* 0x000fe200078e00ff */
[----:B------:R-:W-:-:S04]  /*3440*/  LEA R4, R4, 0x37800000, 0x17 ;  /* 0x3780000004047811 */ /* 0x000fc800078eb8ff */
[----:B------:R-:W-:-:S07]  /*3450*/  LOP3.LUT R5, R4, R5, R6, 0xfe, !PT ;  /* 0x0000000504057212 */ /* 0x000fce00078efe06 */
.L_x_2693:
[----:B------:R0:W-:Y:S01]  /*3460*/  STG.E desc[UR36][R2.64], R5 ;  /* 0x0000000502007986 */ /* 0x0001e2000c101924 */
[----:B------:R-:W-:Y:S05]  /*3470*/  BRA `(.L_x_2680) ;  /* 0x0000001c00407947 */ /* 0x000fea0003800000 */
.L_x_2692:
        /* <DEDUP_REMOVED lines=19> */
.L_x_2696:
[----:B------:R-:W-:Y:S01]  /*35b0*/  IMAD.SHL.U32 R5, R0, 0x200000, RZ ;  /* 0x0020000000057824 */ /* 0x000fe200078e00ff */
[----:B------:R-:W-:-:S04]  /*35c0*/  LEA R4, R4, 0x37800000, 0x17 ;  /* 0x3780000004047811 */ /* 0x000fc800078eb8ff */
[----:B------:R-:W-:-:S07]  /*35d0*/  LOP3.LUT R0, R4, R5, R6, 0xfe, !PT ;  /* 0x0000000504007212 */ /* 0x000fce00078efe06 */
.L_x_2695:
[----:B------:R-:W-:-:S05]  /*35e0*/  F2FP.F16.F32.PACK_AB R0, RZ, R0 ;  /* 0x00000000ff00723e */ /* 0x000fca00000000ff */
[----:B------:R5:W-:Y:S01]  /*35f0*/  STG.E.U16 desc[UR36][R2.64], R0 ;  /* 0x0000000002007986 */ /* 0x000be2000c101524 */
[----:B------:R-:W-:Y:S05]  /*3600*/  BRA `(.L_x_2680) ;  /* 0x0000001800dc7947 */ /* 0x000fea0003800000 */
.L_x_2691:
        /* <DEDUP_REMOVED lines=25> */
.L_x_2700:
[----:B------:R-:W-:Y:S01]  /*37a0*/  IMAD.SHL.U32 R5, R0, 0x200000, RZ ;  /* 0x0020000000057824 */ /* 0x000fe200078e00ff */
[----:B------:R-:W-:-:S04]  /*37b0*/  LEA R4, R4, 0x37800000, 0x17 ;  /* 0x3780000004047811 */ /* 0x000fc800078eb8ff */
[----:B------:R-:W-:-:S07]  /*37c0*/  LOP3.LUT R4, R4, R5, R6, 0xfe, !PT ;  /* 0x0000000504047212 */ /* 0x000fce00078efe06 */
.L_x_2699:
[----:B------:R-:W-:-:S05]  /*37d0*/  IMAD.MOV.U32 R5, RZ, RZ, RZ ;  /* 0x000000ffff057224 */ /* 0x000fca00078e00ff */
[----:B------:R0:W-:Y:S01]  /*37e0*/  STG.E.64 desc[UR36][R2.64], R4 ;  /* 0x0000000402007986 */ /* 0x0001e2000c101b24 */
[----:B------:R-:W-:Y:S05]  /*37f0*/  BRA `(.L_x_2680) ;  /* 0x0000001800607947 */ /* 0x000fea0003800000 */
.L_x_2698:
        /* <DEDUP_REMOVED lines=19> */
.L_x_2702:
[----:B------:R-:W-:Y:S01]  /*3930*/  IMAD.SHL.U32 R5, R0, 0x200000, RZ ;  /* 0x0020000000057824 */ /* 0x000fe200078e00ff */
[----:B------:R-:W-:-:S04]  /*3940*/  LEA R4, R4, 0x37800000, 0x17 ;  /* 0x3780000004047811 */ /* 0x000fc800078eb8ff */
[----:B------:R-:W-:-:S07]  /*3950*/  LOP3.LUT R0, R4, R5, R6, 0xfe, !PT ;  /* 0x0000000504007212 */ /* 0x000fce00078efe06 */
.L_x_2701:
[----:B------:R-:W-:-:S04]  /*3960*/  F2FP.F16.F32.PACK_AB R0, RZ, R0 ;  /* 0x00000000ff00723e */ /* 0x000fc800000000ff */
[----:B------:R-:W-:-:S05]  /*3970*/  PRMT R0, R0, 0x5410, RZ ;  /* 0x0000541000007816 */ /* 0x000fca00000000ff */
[----:B------:R0:W-:Y:S01]  /*3980*/  STG.E desc[UR36][R2.64], R0 ;  /* 0x0000000002007986 */ /* 0x0001e2000c101924 */
[----:B------:R-:W-:Y:S05]  /*3990*/  BRA `(.L_x_2680) ;  /* 0x0000001400f87947 */ /* 0x000fea0003800000 */
.L_x_2697:
        /* <DEDUP_REMOVED lines=19> */
.L_x_2704:
[----:B------:R-:W-:Y:S01]  /*3ad0*/  IMAD.SHL.U32 R5, R0, 0x200000, RZ ;  /* 0x0020000000057824 */ /* 0x000fe200078e00ff */
[----:B------:R-:W-:-:S04]  /*3ae0*/  LEA R4, R4, 0x37800000, 0x17 ;  /* 0x3780000004047811 */ /* 0x000fc800078eb8ff */
[----:B------:R-:W-:-:S07]  /*3af0*/  LOP3.LUT R0, R4, R5, R6, 0xfe, !PT ;  /* 0x0000000504007212 */ /* 0x000fce00078efe06 */
.L_x_2703:
[----:B------:R-:W-:-:S04]  /*3b00*/  FMUL.FTZ R0, R0, 1 ;  /* 0x3f80000000007820 */ /* 0x000fc80000410000 */
[----:B------:R-:W0:Y:S02]  /*3b10*/  F2F.F64.F32 R4, R0 ;  /* 0x0000000000047310 */ /* 0x000e240000201800 */
[----:B0-----:R0:W-:Y:S01]  /*3b20*/  STG.E.64 desc[UR36][R2.64], R4 ;  /* 0x0000000402007986 */ /* 0x0011e2000c101b24 */
[----:B------:R-:W-:Y:S05]  /*3b30*/  BRA `(.L_x_2680) ;  /* 0x0000001400907947 */ /* 0x000fea0003800000 */
.L_x_2673:
        /* <DEDUP_REMOVED lines=27> */
.L_x_2709:
[----:B------:R-:W-:Y:S01]  /*3cf0*/  IMAD.SHL.U32 R5, R0, 0x200000, RZ ;  /* 0x0020000000057824 */ /* 0x000fe200078e00ff */
[----:B------:R-:W-:-:S04]  /*3d00*/  LEA R4, R4, 0x37800000, 0x17 ;  /* 0x3780000004047811 */ /* 0x000fc800078eb8ff */
[----:B------:R-:W-:-:S07]  /*3d10*/  LOP3.LUT R0, R4, R5, R6, 0xfe, !PT ;  /* 0x0000000504007212 */ /* 0x000fce00078efe06 */
.L_x_2708:
[----:B------:R-:W-:-:S04]  /*3d20*/  FSETP.NEU.FTZ.AND P0, PT, R0, RZ, PT ;  /* 0x000000ff0000720b */ /* 0x000fc80003f1d000 */
[----:B------:R-:W-:-:S05]  /*3d30*/  SEL R5, RZ, 0x1, !P0 ;  /* 0x00000001ff057807 */ /* 0x000fca0004000000 */
[----:B------:R0:W-:Y:S01]  /*3d40*/  STG.E.U8 desc[UR36][R2.64], R5 ;  /* 0x0000000502007986 */ /* 0x0001e2000c101124 */
[----:B------:R-:W-:Y:S05]  /*3d50*/  BRA `(.L_x_2680) ;  /* 0x0000001400087947 */ /* 0x000fea0003800000 */
.L_x_2707:
        /* <DEDUP_REMOVED lines=19> */
.L_x_2711:
[----:B------:R-:W-:Y:S01]  /*3e90*/  IMAD.SHL.U32 R5, R0, 0x200000, RZ ;  /* 0x0020000000057824 */ /* 0x000fe200078e00ff */
[----:B------:R-:W-:-:S04]  /*3ea0*/  LEA R4, R4, 0x37800000, 0x17 ;  /* 0x3780000004047811 */ /* 0x000fc800078eb8ff */
[----:B------:R-:W-:-:S07]  /*3eb0*/  LOP3.LUT R0, R4, R5, R6, 0xfe, !PT ;  /* 0x0000000504007212 */ /* 0x000fce00078efe06 */
.L_x_2710:
[----:B------:R-:W-:Y:S01]  /*3ec0*/  FMUL.FTZ R0, R0, 1 ;  /* 0x3f80000000007820 */ /* 0x000fe20000410000 */
[----:B------:R-:W-:-:S03]  /*3ed0*/  CS2R R6, SRZ ;  /* 0x0000000000067805 */ /* 0x000fc6000001ff00 */
[----:B------:R-:W0:Y:S02]  /*3ee0*/  F2F.F64.F32 R4, R0 ;  /* 0x0000000000047310 */ /* 0x000e240000201800 */
[----:B0-----:R0:W-:Y:S01]  /*3ef0*/  STG.E.128 desc[UR36][R2.64], R4 ;  /* 0x0000000402007986 */ /* 0x0011e2000c101d24 */
[----:B------:R-:W-:Y:S05]  /*3f00*/  BRA `(.L_x_2680) ;  /* 0x00000010009c7947 */ /* 0x000fea0003800000 */
.L_x_2706:
        /* <DEDUP_REMOVED lines=25> */
.L_x_2715:
[----:B------:R-:W-:Y:S01]  /*40a0*/  IMAD.SHL.U32 R5, R0, 0x200000, RZ ;  /* 0x0020000000057824 */ /* 0x000fe200078e00ff */
[----:B------:R-:W-:-:S04]  /*40b0*/  LEA R4, R4, 0x37800000, 0x17 ;  /* 0x3780000004047811 */ /* 0x000fc800078eb8ff */
[----:B------:R-:W-:-:S07]  /*40c0*/  LOP3.LUT R0, R4, R5, R6, 0xfe, !PT ;  /* 0x0000000504007212 */ /* 0x000fce00078efe06 */
.L_x_2714:
        /* <DEDUP_REMOVED lines=13> */
.L_x_2716:
[----:B------:R-:W-:-:S05]  /*41a0*/  LOP3.LUT R7, R4, R7, RZ, 0xfc, !PT ;  /* 0x0000000704077212 */ /* 0x000fca00078efcff */
[----:B------:R0:W-:Y:S01]  /*41b0*/  STG.E.U8 desc[UR36][R2.64], R7 ;  /* 0x0000000702007986 */ /* 0x0001e2000c101124 */
[----:B------:R-:W-:Y:S05]  /*41c0*/  BRA `(.L_x_2680) ;  /* 0x0000000c00ec7947 */ /* 0x000fea0003800000 */
.L_x_2713:
        /* <DEDUP_REMOVED lines=19> */
.L_x_2718:
[----:B------:R-:W-:Y:S01]  /*4300*/  IMAD.SHL.U32 R5, R0, 0x200000, RZ ;  /* 0x0020000000057824 */ /* 0x000fe200078e00ff */
[----:B------:R-:W-:-:S04]  /*4310*/  LEA R4, R4, 0x37800000, 0x17 ;  /* 0x3780000004047811 */ /* 0x000fc800078eb8ff */
[----:B------:R-:W-:-:S07]  /*4320*/  LOP3.LUT R0, R4, R5, R6, 0xfe, !PT ;  /* 0x0000000504007212 */ /* 0x000fce00078efe06 */
.L_x_2717:
        /* <DEDUP_REMOVED lines=11> */
.L_x_2719:
[----:B------:R-:W-:Y:S01]  /*43e0*/  IMAD.MOV.U32 R4, RZ, RZ, 0x7f ;  /* 0x0000007fff047424 */ /* 0x000fe200078e00ff */
[----:B------:R-:W-:-:S04]  /*43f0*/  ISETP.GT.U32.AND P0, PT, R6, 0x7f800000, PT ;  /* 0x7f8000000600780c */ /* 0x000fc80003f04070 */
[----:B------:R-:W-:-:S09]  /*4400*/  SEL R4, R4, 0x7c, P0 ;  /* 0x0000007c04047807 */ /* 0x000fd20000000000 */
.L_x_2720:
[----:B------:R-:W-:-:S04]  /*4410*/  LOP3.LUT R0, R0, 0x80000000, RZ, 0xc0, !PT ;  /* 0x8000000000007812 */ /* 0x000fc800078ec0ff */
[----:B------:R-:W-:-:S04]  /*4420*/  SHF.R.U32.HI R5, RZ, 0x18, R0 ;  /* 0x00000018ff057819 */ /* 0x000fc80000011600 */
[----:B------:R-:W-:-:S05]  /*4430*/  LOP3.LUT R5, R4, R5, RZ, 0xfc, !PT ;  /* 0x0000000504057212 */ /* 0x000fca00078efcff */
[----:B------:R0:W-:Y:S01]  /*4440*/  STG.E.U8 desc[UR36][R2.64], R5 ;  /* 0x0000000502007986 */ /* 0x0001e2000c101124 */
[----:B------:R-:W-:Y:S05]  /*4450*/  BRA `(.L_x_2680) ;  /* 0x0000000c00487947 */ /* 0x000fea0003800000 */
.L_x_2712:
        /* <DEDUP_REMOVED lines=19> */
.L_x_2722:
[----:B------:R-:W-:Y:S01]  /*4590*/  IMAD.SHL.U32 R5, R0, 0x200000, RZ ;  /* 0x0020000000057824 */ /* 0x000fe200078e00ff */
[----:B------:R-:W-:-:S04]  /*45a0*/  LEA R4, R4, 0x37800000, 0x17 ;  /* 0x3780000004047811 */ /* 0x000fc800078eb8ff */
[----:B------:R-:W-:-:S07]  /*45b0*/  LOP3.LUT R0, R4, R5, R6, 0xfe, !PT ;  /* 0x0000000504007212 */ /* 0x000fce00078efe06 */
.L_x_2721:
[----:B------:R-:W-:-:S05]  /*45c0*/  F2FP.BF16.F32.PACK_AB R0, RZ, R0 ;  /* 0x00000000ff00723e */ /* 0x000fca00000010ff */
[----:B------:R0:W-:Y:S01]  /*45d0*/  STG.E.U16 desc[UR36][R2.64], R0 ;  /* 0x0000000002007986 */ /* 0x0001e2000c101524 */
[----:B------:R-:W-:Y:S05]  /*45e0*/  BRA `(.L_x_2680) ;  /* 0x0000000800e47947 */ /* 0x000fea0003800000 */
.L_x_2705:
        /* <DEDUP_REMOVED lines=27> */
.L_x_2727:
[----:B------:R-:W-:Y:S01]  /*47a0*/  IMAD.SHL.U32 R5, R0, 0x200000, RZ ;  /* 0x0020000000057824 */ /* 0x000fe200078e00ff */
[----:B------:R-:W-:-:S04]  /*47b0*/  LEA R4, R4, 0x37800000, 0x17 ;  /* 0x3780000004047811 */ /* 0x000fc800078eb8ff */
[----:B------:R-:W-:-:S07]  /*47c0*/  LOP3.LUT R0, R4, R5, R6, 0xfe, !PT ;  /* 0x0000000504007212 */ /* 0x000fce00078efe06 */
.L_x_2726:
[----:B------:R-:W0:Y:S02]  /*47d0*/  F2I.FTZ.U32.TRUNC.NTZ R5, R0 ;  /* 0x0000000000057305 */ /* 0x000e24000021f000 */
[----:B0-----:R0:W-:Y:S01]  /*47e0*/  STG.E.U16 desc[UR36][R2.64], R5 ;  /* 0x0000000502007986 */ /* 0x0011e2000c101524 */
[----:B------:R-:W-:Y:S05]  /*47f0*/  BRA `(.L_x_2680) ;  /* 0x0000000800607947 */ /* 0x000fea0003800000 */
.L_x_2725:
        /* <DEDUP_REMOVED lines=19> */
.L_x_2729:
[----:B------:R-:W-:Y:S01]  /*4930*/  IMAD.SHL.U32 R5, R0, 0x200000, RZ ;  /* 0x0020000000057824 */ /* 0x000fe200078e00ff */
[----:B------:R-:W-:-:S04]  /*4940*/  LEA R4, R4, 0x37800000, 0x17 ;  /* 0x3780000004047811 */ /* 0x000fc800078eb8ff */
[----:B------:R-:W-:-:S07]  /*4950*/  LOP3.LUT R0, R4, R5, R6, 0xfe, !PT ;  /* 0x0000000504007212 */ /* 0x000fce00078efe06 */
.L_x_2728:
        /* <DEDUP_REMOVED lines=15> */
.L_x_2731:
[----:B------:R-:W-:-:S04]  /*4a50*/  LOP3.LUT R0, R0, 0x80000000, RZ, 0xc0, !PT ;  /* 0x8000000000007812 */ /* 0x000fc800078ec0ff */
[----:B------:R-:W-:-:S04]  /*4a60*/  SHF.R.U32.HI R0, RZ, 0x18, R0 ;  /* 0x00000018ff007819 */ /* 0x000fc80000011600 */
[----:B------:R-:W-:-:S04]  /*4a70*/  LOP3.LUT R0, R5, R0, RZ, 0xfc, !PT ;  /* 0x0000000005007212 */ /* 0x000fc800078efcff */
[----:B------:R-:W-:-:S07]  /*4a80*/  PRMT R4, R0, 0x7610, R4 ;  /* 0x0000761000047816 */ /* 0x000fce0000000004 */
.L_x_2730:
[----:B------:R0:W-:Y:S01]  /*4a90*/  STG.E.U8 desc[UR36][R2.64], R4 ;  /* 0x0000000402007986 */ /* 0x0001e2000c101124 */
[----:B------:R-:W-:Y:S05]  /*4aa0*/  BRA `(.L_x_2680) ;  /* 0x0000000400b47947 */ /* 0x000fea0003800000 */
.L_x_2724:
[----:B------:R0:W-:Y:S01]  /*4ab0*/  STG.E.U8 desc[UR36][R2.64], R18 ;  /* 0x0000001202007986 */ /* 0x0001e2000c101124 */
[----:B------:R-:W-:Y:S05]  /*4ac0*/  BRA `(.L_x_2680) ;  /* 0x0000000400ac7947 */ /* 0x000fea0003800000 */
.L_x_2723:
        /* <DEDUP_REMOVED lines=25> */
.L_x_2735:
[----:B------:R-:W-:Y:S01]  /*4c60*/  IMAD.SHL.U32 R5, R0, 0x200000, RZ ;  /* 0x0020000000057824 */ /* 0x000fe200078e00ff */
[----:B------:R-:W-:-:S04]  /*4c70*/  LEA R4, R4, 0x37800000, 0x17 ;  /* 0x3780000004047811 */ /* 0x000fc800078eb8ff */
[----:B------:R-:W-:-:S07]  /*4c80*/  LOP3.LUT R0, R4, R5, R6, 0xfe, !PT ;  /* 0x0000000504007212 */ /* 0x000fce00078efe06 */
.L_x_2734:
        /* <DEDUP_REMOVED lines=11> */
.L_x_2736:
[----:B------:R0:W-:Y:S01]  /*4d40*/  STG.E.U8 desc[UR36][R2.64], R4 ;  /* 0x0000000402007986 */ /* 0x0001e2000c101124 */
[----:B------:R-:W-:Y:S05]  /*4d50*/  BRA `(.L_x_2680) ;  /* 0x0000000400087947 */ /* 0x000fea0003800000 */
.L_x_2677:
        /* <DEDUP_REMOVED lines=16> */
.L_x_2737:
[----:B------:R-:W-:Y:S05]  /*4e60*/  BRA `(.L_x_2680) ;  /* 0x0000000000c47947 */ /* 0x000fea0003800000 */
.L_x_2733:
        /* <DEDUP_REMOVED lines=19> */
.L_x_2739:
[----:B------:R-:W-:Y:S01]  /*4fa0*/  IMAD.SHL.U32 R5, R0, 0x200000, RZ ;  /* 0x0020000000057824 */ /* 0x000fe200078e00ff */
[----:B------:R-:W-:-:S04]  /*4fb0*/  LEA R4, R4, 0x37800000, 0x17 ;  /* 0x3780000004047811 */ /* 0x000fc800078eb8ff */
[----:B------:R-:W-:-:S07]  /*4fc0*/  LOP3.LUT R4, R4, R5, R6, 0xfe, !PT ;  /* 0x0000000504047212 */ /* 0x000fce00078efe06 */
.L_x_2738:
[----:B------:R-:W0:Y:S02]  /*4fd0*/  F2I.U64.TRUNC R4, R4 ;  /* 0x0000000400047311 */ /* 0x000e24000020d800 */
[----:B0-----:R0:W-:Y:S01]  /*4fe0*/  STG.E.64 desc[UR36][R2.64], R4 ;  /* 0x0000000402007986 */ /* 0x0011e2000c101b24 */
[----:B------:R-:W-:Y:S05]  /*4ff0*/  BRA `(.L_x_2680) ;  /* 0x0000000000607947 */ /* 0x000fea0003800000 */
.L_x_2732:
        /* <DEDUP_REMOVED lines=19> */
.L_x_2741:
[----:B------:R-:W-:Y:S01]  /*5130*/  IMAD.SHL.U32 R5, R0, 0x200000, RZ ;  /* 0x0020000000057824 */ /* 0x000fe200078e00ff */
[----:B------:R-:W-:-:S04]  /*5140*/  LEA R4, R4, 0x37800000, 0x17 ;  /* 0x3780000004047811 */ /* 0x000fc800078eb8ff */
[----:B------:R-:W-:-:S07]  /*5150*/  LOP3.LUT R0, R4, R5, R6, 0xfe, !PT ;  /* 0x0000000504007212 */ /* 0x000fce00078efe06 */
.L_x_2740:
[----:B------:R-:W0:Y:S02]  /*5160*/  F2I.FTZ.U32.TRUNC.NTZ R5, R0 ;  /* 0x0000000000057305 */ /* 0x000e24000021f000 */
[----:B0-----:R0:W-:Y:S02]  /*5170*/  STG.E desc[UR36][R2.64], R5 ;  /* 0x0000000502007986 */ /* 0x0011e4000c101924 */
.L_x_2680:
        /* <DEDUP_REMOVED lines=40> */
.L_x_2748:
[----:B------:R-:W-:Y:S01]  /*5400*/  IMAD.SHL.U32 R5, R0, 0x200000, RZ ;  /* 0x0020000000057824 */ /* 0x000fe200078e00ff */
[----:B------:R-:W-:-:S04]  /*5410*/  LEA R4, R4, 0x37800000, 0x17 ;  /* 0x3780000004047811 */ /* 0x000fc800078eb8ff */
[----:B------:R-:W-:-:S07]  /*5420*/  LOP3.LUT R0, R4, R5, R6, 0xfe, !PT ;  /* 0x0000000504007212 */ /* 0x000fce00078efe06 */
.L_x_2747:
[----:B------:R-:W0:Y:S02]  /*5430*/  F2I.FTZ.TRUNC.NTZ R5, R0 ;  /* 0x0000000000057305 */ /* 0x000e24000021f100 */
[----:B0-----:R0:W-:Y:S01]  /*5440*/  STG.E.U8 desc[UR36][R2.64], R5 ;  /* 0x0000000502007986 */ /* 0x0011e2000c101124 */
[----:B------:R-:W-:Y:S05]  /*5450*/  BRA `(.L_x_2749) ;  /* 0x0000002400647947 */ /* 0x000fea0003800000 */
.L_x_2745:
        /* <DEDUP_REMOVED lines=19> */
.L_x_2751:
[----:B------:R-:W-:Y:S01]  /*5590*/  IMAD.SHL.U32 R5, R0, 0x200000, RZ ;  /* 0x0020000000057824 */ /* 0x000fe200078e00ff */
[----:B------:R-:W-:-:S04]  /*55a0*/  LEA R4, R4, 0x37800000, 0x17 ;  /* 0x3780000004047811 */ /* 0x000fc800078eb8ff */
[----:B------:R-:W-:-:S07]  /*55b0*/  LOP3.LUT R4, R4, R5, R6, 0xfe, !PT ;  /* 0x0000000504047212 */ /* 0x000fce00078efe06 */
.L_x_2750:
[----:B------:R-:W0:Y:S02]  /*55c0*/  F2I.S64.TRUNC R4, R4 ;  /* 0x0000000400047311 */ /* 0x000e24000020d900 */
[----:B0-----:R-:W-:-:S05]  /*55d0*/  IMAD.MOV.U32 R7, RZ, RZ, R4 ;  /* 0x000000ffff077224 */ /* 0x001fca00078e0004 */
[----:B------:R5:W-:Y:S01]  /*55e0*/  STG.E.U8 desc[UR36][R2.64], R7 ;  /* 0x0000000702007986 */ /* 0x000be2000c101124 */
[----:B------:R-:W-:Y:S05]  /*55f0*/  BRA `(.L_x_2749) ;  /* 0x0000002000fc7947 */ /* 0x000fea0003800000 */
.L_x_2744:
        /* <DEDUP_REMOVED lines=25> */
.L_x_2755:
[----:B------:R-:W-:Y:S01]  /*5790*/  IMAD.SHL.U32 R5, R0, 0x200000, RZ ;  /* 0x0020000000057824 */ /* 0x000fe200078e00ff */
[----:B------:R-:W-:-:S04]  /*57a0*/  LEA R4, R4, 0x37800000, 0x17 ;  /* 0x3780000004047811 */ /* 0x000fc800078eb8ff */
[----:B------:R-:W-:-:S07]  /*57b0*/  LOP3.LUT R4, R4, R5, R6, 0xfe, !PT ;  /* 0x0000000504047212 */ /* 0x000fce00078efe06 */
.L_x_2754:
[----:B------:R-:W0:Y:S02]  /*57c0*/  F2I.S64.TRUNC R4, R4 ;  /* 0x0000000400047311 */ /* 0x000e24000020d900 */
[----:B0-----:R0:W-:Y:S01]  /*57d0*/  STG.E.64 desc[UR36][R2.64], R4 ;  /* 0x0000000402007986 */ /* 0x0011e2000c101b24 */
[----:B------:R-:W-:Y:S05]  /*57e0*/  BRA `(.L_x_2749) ;  /* 0x0000002000807947 */ /* 0x000fea0003800000 */
.L_x_2753:
        /* <DEDUP_REMOVED lines=19> */
.L_x_2757:
[----:B------:R-:W-:Y:S01]  /*5920*/  IMAD.SHL.U32 R5, R0, 0x200000, RZ ;  /* 0x0020000000057824 */ /* 0x000fe200078e00ff */
[----:B------:R-:W-:-:S04]  /*5930*/  LEA R4, R4, 0x37800000, 0x17 ;  /* 0x3780000004047811 */ /* 0x000fc800078eb8ff */
[----:B------:R-:W-:-:S07]  /*5940*/  LOP3.LUT R0, R4, R5, R6, 0xfe, !PT ;  /* 0x0000000504007212 */ /* 0x000fce00078efe06 */
.L_x_2756:
[----:B------:R-:W0:Y:S02]  /*5950*/  F2I.FTZ.TRUNC.NTZ R5, R0 ;  /* 0x0000000000057305 */ /* 0x000e24000021f100 */
[----:B0-----:R0:W-:Y:S01]  /*5960*/  STG.E desc[UR36][R2.64], R5 ;  /* 0x0000000502007986 */ /* 0x0011e2000c101924 */
[----:B------:R-:W-:Y:S05]  /*5970*/  BRA `(.L_x_2749) ;  /* 0x00000020001c7947 */ /* 0x000fea0003800000 */
.L_x_2752:
        /* <DEDUP_REMOVED lines=19> */
.L_x_2759:
[----:B------:R-:W-:Y:S01]  /*5ab0*/  IMAD.SHL.U32 R5, R0, 0x200000, RZ ;  /* 0x0020000000057824 */ /* 0x000fe200078e00ff */
[----:B------:R-:W-:-:S04]  /*5ac0*/  LEA R4, R4, 0x37800000, 0x17 ;  /* 0x3780000004047811 */ /* 0x000fc800078eb8ff */
[----:B------:R-:W-:-:S07]  /*5ad0*/  LOP3.LUT R0, R4, R5, R6, 0xfe, !PT ;  /* 0x0000000504007212 */ /* 0x000fce00078efe06 */
.L_x_2758:
[----:B------:R-:W0:Y:S02]  /*5ae0*/  F2I.FTZ.TRUNC.NTZ R5, R0 ;  /* 0x0000000000057305 */ /* 0x000e24000021f100 */
[----:B0-----:R0:W-:Y:S01]  /*5af0*/  STG.E.U16 desc[UR36][R2.64], R5 ;  /* 0x0000000502007986 */ /* 0x0011e2000c101524 */
[----:B------:R-:W-:Y:S05]  /*5b00*/  BRA `(.L_x_2749) ;  /* 0x0000001c00b87947 */ /* 0x000fea0003800000 */
.L_x_2743:
        /* <DEDUP_REMOVED lines=25> */
.L_x_2763:
[----:B------:R-:W-:Y:S01]  /*5ca0*/  IMAD.SHL.U32 R5, R0, 0x200000, RZ ;  /* 0x0020000000057824 */ /* 0x000fe200078e00ff */
[----:B------:R-:W-:-:S04]  /*5cb0*/  LEA R4, R4, 0x37800000, 0x17 ;  /* 0x3780000004047811 */ /* 0x000fc800078eb8ff */
[----:B------:R-:W-:-:S07]  /*5cc0*/  LOP3.LUT R5, R4, R5, R6, 0xfe, !PT ;  /* 0x0000000504057212 */ /* 0x000fce00078efe06 */
.L_x_2762:
[----:B------:R3:W-:Y:S01]  /*5cd0*/  STG.E desc[UR36][R2.64], R5 ;  /* 0x0000000502007986 */ /* 0x0007e2000c101924 */
[----:B------:R-:W-:Y:S05]  /*5ce0*/  BRA `(.L_x_2749) ;  /* 0x0000001c00407947 */ /* 0x000fea0003800000 */
.L_x_2761:
        /* <DEDUP_REMOVED lines=19> */
.L_x_2765:
[----:B------:R-:W-:Y:S01]  /*5e20*/  IMAD.SHL.U32 R5, R0, 0x200000, RZ ;  /* 0x0020000000057824 */ /* 0x000fe200078e00ff */
[----:B------:R-:W-:-:S04]  /*5e30*/  LEA R4, R4, 0x37800000, 0x17 ;  /* 0x3780000004047811 */ /* 0x000fc800078eb8ff */
[----:B------:R-:W-:-:S07]  /*5e40*/  LOP3.LUT R0, R4, R5, R6, 0xfe, !PT ;  /* 0x0000000504007212 */ /* 0x000fce00078efe06 */
.L_x_2764:
[----:B------:R-:W-:-:S05]  /*5e50*/  F2FP.F16.F32.PACK_AB R0, RZ, R0 ;  /* 0x00000000ff00723e */ /* 0x000fca00000000ff */
[----:B------:R4:W-:Y:S01]  /*5e60*/  STG.E.U16 desc[UR36][R2.64], R0 ;  /* 0x0000000002007986 */ /* 0x0009e2000c101524 */
[----:B------:R-:W-:Y:S05]  /*5e70*/  BRA `(.L_x_2749) ;  /* 0x0000001800dc7947 */ /* 0x000fea0003800000 */
.L_x_2760:
        /* <DEDUP_REMOVED lines=25> */
.L_x_2769:
[----:B------:R-:W-:Y:S01]  /*6010*/  IMAD.SHL.U32 R5, R0, 0x200000, RZ ;  /* 0x0020000000057824 */ /* 0x000fe200078e00ff */
[----:B------:R-:W-:-:S04]  /*6020*/  LEA R4, R4, 0x37800000, 0x17 ;  /* 0x3780000004047811 */ /* 0x000fc800078eb8ff */
[----:B------:R-:W-:-:S07]  /*6030*/  LOP3.LUT R4, R4, R5, R6, 0xfe, !PT ;  /* 0x0000000504047212 */ /* 0x000fce00078efe06 */
.L_x_2768:
[----:B------:R-:W-:-:S05]  /*6040*/  IMAD.MOV.U32 R5, RZ, RZ, RZ ;  /* 0x000000ffff057224 */ /* 0x000fca00078e00ff */
[----:B------:R1:W-:Y:S01]  /*6050*/  STG.E.64 desc[UR36][R2.64], R4 ;  /* 0x0000000402007986 */ /* 0x0003e2000c101b24 */
[----:B------:R-:W-:Y:S05]  /*6060*/  BRA `(.L_x_2749) ;  /* 0x0000001800607947 */ /* 0x000fea0003800000 */
.L_x_2767:
        /* <DEDUP_REMOVED lines=19> */
.L_x_2771:
[----:B------:R-:W-:Y:S01]  /*61a0*/  IMAD.SHL.U32 R5, R0, 0x200000, RZ ;  /* 0x0020000000057824 */ /* 0x000fe200078e00ff */
[----:B------:R-:W-:-:S04]  /*61b0*/  LEA R4, R4, 0x37800000, 0x17 ;  /* 0x3780000004047811 */ /* 0x000fc800078eb8ff */
[----:B------:R-:W-:-:S07]  /*61c0*/  LOP3.LUT R0, R4, R5, R6, 0xfe, !PT ;  /* 0x0000000504007212 */ /* 0x000fce00078efe06 */
.L_x_2770:
[----:B------:R-:W-:-:S04]  /*61d0*/  F2FP.F16.F32.PACK_AB R0, RZ, R0 ;  /* 0x00000000ff00723e */ /* 0x000fc800000000ff */
[----:B------:R-:W-:-:S05]  /*61e0*/  PRMT R0, R0, 0x5410, RZ ;  /* 0x0000541000007816 */ /* 0x000fca00000000ff */
[----:B------:R0:W-:Y:S01]  /*61f0*/  STG.E desc[UR36][R2.64], R0 ;  /* 0x0000000002007986 */ /* 0x0001e2000c101924 */
[----:B------:R-:W-:Y:S05]  /*6200*/  BRA `(.L_x_2749) ;  /* 0x0000001400f87947 */ /* 0x000fea0003800000 */
.L_x_2766:
        /* <DEDUP_REMOVED lines=19> */
.L_x_2773:
[----:B------:R-:W-:Y:S01]  /*6340*/  IMAD.SHL.U32 R5, R0, 0x200000, RZ ;  /* 0x0020000000057824 */ /* 0x000fe200078e00ff */
[----:B------:R-:W-:-:S04]  /*6350*/  LEA R4, R4, 0x37800000, 0x17 ;  /* 0x3780000004047811 */ /* 0x000fc800078eb8ff */
[----:B------:R-:W-:-:S07]  /*6360*/  LOP3.LUT R0, R4, R5, R6, 0xfe, !PT ;  /* 0x0000000504007212 */ /* 0x000fce00078efe06 */
.L_x_2772:
[----:B------:R-:W-:-:S04]  /*6370*/  FMUL.FTZ R0, R0, 1 ;  /* 0x3f80000000007820 */ /* 0x000fc80000410000 */
[----:B------:R-:W0:Y:S02]  /*6380*/  F2F.F64.F32 R4, R0 ;  /* 0x0000000000047310 */ /* 0x000e240000201800 */
[----:B0-----:R2:W-:Y:S01]  /*6390*/  STG.E.64 desc[UR36][R2.64], R4 ;  /* 0x0000000402007986 */ /* 0x0015e2000c101b24 */
[----:B------:R-:W-:Y:S05]  /*63a0*/  BRA `(.L_x_2749) ;  /* 0x0000001400907947 */ /* 0x000fea0003800000 */
.L_x_2742:
        /* <DEDUP_REMOVED lines=27> */
.L_x_2778:
[----:B------:R-:W-:Y:S01]  /*6560*/  IMAD.SHL.U32 R5, R0, 0x200000, RZ ;  /* 0x0020000000057824 */ /* 0x000fe200078e00ff */
[----:B------:R-:W-:-:S04]  /*6570*/  LEA R4, R4, 0x37800000, 0x17 ;  /* 0x3780000004047811 */ /* 0x000fc800078eb8ff */
[----:B------:R-:W-:-:S07]  /*6580*/  LOP3.LUT R0, R4, R5, R6, 0xfe, !PT ;  /* 0x0000000504007212 */ /* 0x000fce00078efe06 */
.L_x_2777:
[----:B------:R-:W-:-:S04]  /*6590*/  FSETP.NEU.FTZ.AND P0, PT, R0, RZ, PT ;  /* 0x000000ff0000720b */ /* 0x000fc80003f1d000 */
[----:B------:R-:W-:-:S05]  /*65a0*/  SEL R5, RZ, 0x1, !P0 ;  /* 0x00000001ff057807 */ /* 0x000fca0004000000 */
[----:B------:R0:W-:Y:S01]  /*65b0*/  STG.E.U8 desc[UR36][R2.64], R5 ;  /* 0x0000000502007986 */ /* 0x0001e2000c101124 */
[----:B------:R-:W-:Y:S05]  /*65c0*/  BRA `(.L_x_2749) ;  /* 0x0000001400087947 */ /* 0x000fea0003800000 */
.L_x_2776:
        /* <DEDUP_REMOVED lines=19> */
.L_x_2780:
[----:B------:R-:W-:Y:S01]  /*6700*/  IMAD.SHL.U32 R5, R0, 0x200000, RZ ;  /* 0x0020000000057824 */ /* 0x000fe200078e00ff */
[----:B------:R-:W-:-:S04]  /*6710*/  LEA R4, R4, 0x37800000, 0x17 ;  /* 0x3780000004047811 */ /* 0x000fc800078eb8ff */
[----:B------:R-:W-:-:S07]  /*6720*/  LOP3.LUT R0, R4, R5, R6, 0xfe, !PT ;  /* 0x0000000504007212 */ /* 0x000fce00078efe06 */
.L_x_2779:
[----:B------:R-:W-:Y:S01]  /*6730*/  FMUL.FTZ R0, R0, 1 ;  /* 0x3f80000000007820 */ /* 0x000fe20000410000 */
[----:B------:R-:W-:-:S03]  /*6740*/  CS2R R6, SRZ ;  /* 0x0000000000067805 */ /* 0x000fc6000001ff00 */
[----:B------:R-:W0:Y:S02]  /*6750*/  F2F.F64.F32 R4, R0 ;  /* 0x0000000000047310 */ /* 0x000e240000201800 */
[----:B0-----:R0:W-:Y:S01]  /*6760*/  STG.E.128 desc[UR36][R2.64], R4 ;  /* 0x0000000402007986 */ /* 0x0011e2000c101d24 */
[----:B------:R-:W-:Y:S05]  /*6770*/  BRA `(.L_x_2749) ;  /* 0x00000010009c7947 */ /* 0x000fea0003800000 */
.L_x_2775:
        /* <DEDUP_REMOVED lines=25> */
.L_x_2784:
[----:B------:R-:W-:Y:S01]  /*6910*/  IMAD.SHL.U32 R5, R0, 0x200000, RZ ;  /* 0x0020000000057824 */ /* 0x000fe200078e00ff */
[----:B------:R-:W-:-:S04]  /*6920*/  LEA R4, R4, 0x37800000, 0x17 ;  /* 0x3780000004047811 */ /* 0x000fc800078eb8ff */
[----:B------:R-:W-:-:S07]  /*6930*/  LOP3.LUT R0, R4, R5, R6, 0xfe, !PT ;  /* 0x0000000504007212 */ /* 0x000fce00078efe06 */
.L_x_2783:
        /* <DEDUP_REMOVED lines=13> */
.L_x_2785:
[----:B------:R-:W-:-:S05]  /*6a10*/  LOP3.LUT R7, R4, R7, RZ, 0xfc, !PT ;  /* 0x0000000704077212 */ /* 0x000fca00078efcff */
[----:B------:R0:W-:Y:S01]  /*6a20*/  STG.E.U8 desc[UR36][R2.64], R7 ;  /* 0x0000000702007986 */ /* 0x0001e2000c101124 */
[----:B------:R-:W-:Y:S05]  /*6a30*/  BRA `(.L_x_2749) ;  /* 0x0000000c00ec7947 */ /* 0x000fea0003800000 */
.L_x_2782:
        /* <DEDUP_REMOVED lines=19> */
.L_x_2787:
[----:B------:R-:W-:Y:S01]  /*6b70*/  IMAD.SHL.U32 R5, R0, 0x200000, RZ ;  /* 0x0020000000057824 */ /* 0x000fe200078e00ff */
[----:B------:R-:W-:-:S04]  /*6b80*/  LEA R4, R4, 0x37800000, 0x17 ;  /* 0x3780000004047811 */ /* 0x000fc800078eb8ff */
[----:B------:R-:W-:-:S07]  /*6b90*/  LOP3.LUT R0, R4, R5, R6, 0xfe, !PT ;  /* 0x0000000504007212 */ /* 0x000fce00078efe06 */
.L_x_2786:
        /* <DEDUP_REMOVED lines=11> */
.L_x_2788:
[----:B------:R-:W-:Y:S01]  /*6c50*/  IMAD.MOV.U32 R4, RZ, RZ, 0x7f ;  /* 0x0000007fff047424 */ /* 0x000fe200078e00ff */
[----:B------:R-:W-:-:S04]  /*6c60*/  ISETP.GT.U32.AND P0, PT, R6, 0x7f800000, PT ;  /* 0x7f8000000600780c */ /* 0x000fc80003f04070 */
[----:B------:R-:W-:-:S09]  /*6c70*/  SEL R4, R4, 0x7c, P0 ;  /* 0x0000007c04047807 */ /* 0x000fd20000000000 */
.L_x_2789:
[----:B------:R-:W-:-:S04]  /*6c80*/  LOP3.LUT R0, R0, 0x80000000, RZ, 0xc0, !PT ;  /* 0x8000000000007812 */ /* 0x000fc800078ec0ff */
[----:B------:R-:W-:-:S04]  /*6c90*/  SHF.R.U32.HI R5, RZ, 0x18, R0 ;  /* 0x00000018ff057819 */ /* 0x000fc80000011600 */
[----:B------:R-:W-:-:S05]  /*6ca0*/  LOP3.LUT R5, R4, R5, RZ, 0xfc, !PT ;  /* 0x0000000504057212 */ /* 0x000fca00078efcff */
[----:B------:R0:W-:Y:S01]  /*6cb0*/  STG.E.U8 desc[UR36][R2.64], R5 ;  /* 0x0000000502007986 */ /* 0x0001e2000c101124 */
[----:B------:R-:W-:Y:S05]  /*6cc0*/  BRA `(.L_x_2749) ;  /* 0x0000000c00487947 */ /* 0x000fea0003800000 */
.L_x_2781:
        /* <DEDUP_REMOVED lines=19> */
.L_x_2791:
[----:B------:R-:W-:Y:S01]  /*6e00*/  IMAD.SHL.U32 R5, R0, 0x200000, RZ ;  /* 0x0020000000057824 */ /* 0x000fe200078e00ff */
[----:B------:R-:W-:-:S04]  /*6e10*/  LEA R4, R4, 0x37800000, 0x17 ;  /* 0x3780000004047811 */ /* 0x000fc800078eb8ff */
[----:B------:R-:W-:-:S07]  /*6e20*/  LOP3.LUT R0, R4, R5, R6, 0xfe, !PT ;  /* 0x0000000504007212 */ /* 0x000fce00078efe06 */
.L_x_2790:
[----:B------:R-:W-:-:S05]  /*6e30*/  F2FP.BF16.F32.PACK_AB R0, RZ, R0 ;  /* 0x00000000ff00723e */ /* 0x000fca00000010ff */
[----:B------:R0:W-:Y:S01]  /*6e40*/  STG.E.U16 desc[UR36][R2.64], R0 ;  /* 0x0000000002007986 */ /* 0x0001e2000c101524 */
[----:B------:R-:W-:Y:S05]  /*6e50*/  BRA `(.L_x_2749) ;  /* 0x0000000800e47947 */ /* 0x000fea0003800000 */
.L_x_2774:
        /* <DEDUP_REMOVED lines=27> */
.L_x_2796:
[----:B------:R-:W-:Y:S01]  /*7010*/  IMAD.SHL.U32 R5, R0, 0x200000, RZ ;  /* 0x0020000000057824 */ /* 0x000fe200078e00ff */
[----:B------:R-:W-:-:S04]  /*7020*/  LEA R4, R4, 0x37800000, 0x17 ;  /* 0x3780000004047811 */ /* 0x000fc800078eb8ff */
[----:B------:R-:W-:-:S07]  /*7030*/  LOP3.LUT R0, R4, R5, R6, 0xfe, !PT ;  /* 0x0000000504007212 */ /* 0x000fce00078efe06 */
.L_x_2795:
[----:B------:R-:W0:Y:S02]  /*7040*/  F2I.FTZ.U32.TRUNC.NTZ R5, R0 ;  /* 0x0000000000057305 */ /* 0x000e24000021f000 */
[----:B0-----:R0:W-:Y:S01]  /*7050*/  STG.E.U16 desc[UR36][R2.64], R5 ;  /* 0x0000000502007986 */ /* 0x0011e2000c101524 */
[----:B------:R-:W-:Y:S05]  /*7060*/  BRA `(.L_x_2749) ;  /* 0x0000000800607947 */ /* 0x000fea0003800000 */
.L_x_2794:
        /* <DEDUP_REMOVED lines=19> */
.L_x_2798:
[----:B------:R-:W-:Y:S01]  /*71a0*/  IMAD.SHL.U32 R5, R0, 0x200000, RZ ;  /* 0x0020000000057824 */ /* 0x000fe200078e00ff */
[----:B------:R-:W-:-:S04]  /*71b0*/  LEA R4, R4, 0x37800000, 0x17 ;  /* 0x3780000004047811 */ /* 0x000fc800078eb8ff */
[----:B------:R-:W-:-:S07]  /*71c0*/  LOP3.LUT R0, R4, R5, R6, 0xfe, !PT ;  /* 0x0000000504007212 */ /* 0x000fce00078efe06 */
.L_x_2797:
        /* <DEDUP_REMOVED lines=15> */
.L_x_2800:
[----:B------:R-:W-:-:S04]  /*72c0*/  LOP3.LUT R0, R0, 0x80000000, RZ, 0xc0, !PT ;  /* 0x8000000000007812 */ /* 0x000fc800078ec0ff */
[----:B------:R-:W-:-:S04]  /*72d0*/  SHF.R.U32.HI R0, RZ, 0x18, R0 ;  /* 0x00000018ff007819 */ /* 0x000fc80000011600 */
[----:B------:R-:W-:-:S04]  /*72e0*/  LOP3.LUT R0, R5, R0, RZ, 0xfc, !PT ;  /* 0x0000000005007212 */ /* 0x000fc800078efcff */
[----:B------:R-:W-:-:S07]  /*72f0*/  PRMT R4, R0, 0x7610, R4 ;  /* 0x0000761000047816 */ /* 0x000fce0000000004 */
.L_x_2799:
[----:B------:R0:W-:Y:S01]  /*7300*/  STG.E.U8 desc[UR36][R2.64], R4 ;  /* 0x0000000402007986 */ /* 0x0001e2000c101124 */
[----:B------:R-:W-:Y:S05]  /*7310*/  BRA `(.L_x_2749) ;  /* 0x0000000400b47947 */ /* 0x000fea0003800000 */
.L_x_2793:
[----:B------:R0:W-:Y:S01]  /*7320*/  STG.E.U8 desc[UR36][R2.64], R18 ;  /* 0x0000001202007986 */ /* 0x0001e2000c101124 */
[----:B------:R-:W-:Y:S05]  /*7330*/  BRA `(.L_x_2749) ;  /* 0x0000000400ac7947 */ /* 0x000fea0003800000 */
.L_x_2792:
        /* <DEDUP_REMOVED lines=25> */
.L_x_2804:
[----:B------:R-:W-:Y:S01]  /*74d0*/  IMAD.SHL.U32 R5, R0, 0x200000, RZ ;  /* 0x0020000000057824 */ /* 0x000fe200078e00ff */
[----:B------:R-:W-:-:S04]  /*74e0*/  LEA R4, R4, 0x37800000, 0x17 ;  /* 0x3780000004047811 */ /* 0x000fc800078eb8ff */
[----:B------:R-:W-:-:S07]  /*74f0*/  LOP3.LUT R0, R4, R5, R6, 0xfe, !PT ;  /* 0x0000000504007212 */ /* 0x000fce00078efe06 */
.L_x_2803:
        /* <DEDUP_REMOVED lines=11> */
.L_x_2805:
[----:B------:R0:W-:Y:S01]  /*75b0*/  STG.E.U8 desc[UR36][R2.64], R4 ;  /* 0x0000000402007986 */ /* 0x0001e2000c101124 */
[----:B------:R-:W-:Y:S05]  /*75c0*/  BRA `(.L_x_2749) ;  /* 0x0000000400087947 */ /* 0x000fea0003800000 */
.L_x_2746:
        /* <DEDUP_REMOVED lines=16> */
.L_x_2806:
[----:B------:R-:W-:Y:S05]  /*76d0*/  BRA `(.L_x_2749) ;  /* 0x0000000000c47947 */ /* 0x000fea0003800000 */
.L_x_2802:
        /* <DEDUP_REMOVED lines=19> */
.L_x_2808:
[----:B------:R-:W-:Y:S01]  /*7810*/  IMAD.SHL.U32 R5, R0, 0x200000, RZ ;  /* 0x0020000000057824 */ /* 0x000fe200078e00ff */
[----:B------:R-:W-:-:S04]  /*7820*/  LEA R4, R4, 0x37800000, 0x17 ;  /* 0x3780000004047811 */ /* 0x000fc800078eb8ff */
[----:B------:R-:W-:-:S07]  /*7830*/  LOP3.LUT R4, R4, R5, R6, 0xfe, !PT ;  /* 0x0000000504047212 */ /* 0x000fce00078efe06 */
.L_x_2807:
[----:B------:R-:W0:Y:S02]  /*7840*/  F2I.U64.TRUNC R4, R4 ;  /* 0x0000000400047311 */ /* 0x000e24000020d800 */
[----:B0-----:R0:W-:Y:S01]  /*7850*/  STG.E.64 desc[UR36][R2.64], R4 ;  /* 0x0000000402007986 */ /* 0x0011e2000c101b24 */
[----:B------:R-:W-:Y:S05]  /*7860*/  BRA `(.L_x_2749) ;  /* 0x0000000000607947 */ /* 0x000fea0003800000 */
.L_x_2801:
        /* <DEDUP_REMOVED lines=19> */
.L_x_2810:
[----:B------:R-:W-:Y:S01]  /*79a0*/  IMAD.SHL.U32 R5, R0, 0x200000, RZ ;  /* 0x0020000000057824 */ /* 0x000fe200078e00ff */
[----:B------:R-:W-:-:S04]  /*79b0*/  LEA R4, R4, 0x37800000, 0x17 ;  /* 0x3780000004047811 */ /* 0x000fc800078eb8ff */
[----:B------:R-:W-:-:S07]  /*79c0*/  LOP3.LUT R0, R4, R5, R6, 0xfe, !PT ;  /* 0x0000000504007212 */ /* 0x000fce00078efe06 */
.L_x_2809:
[----:B------:R-:W0:Y:S02]  /*79d0*/  F2I.FTZ.U32.TRUNC.NTZ R5, R0 ;  /* 0x0000000000057305 */ /* 0x000e24000021f000 */
[----:B0-----:R0:W-:Y:S02]  /*79e0*/  STG.E desc[UR36][R2.64], R5 ;  /* 0x0000000502007986 */ /* 0x0011e4000c101924 */
.L_x_2749:
[----:B------:R-:W-:-:S07]  /*79f0*/  VIADD R22, R22, 0x80 ;  /* 0x0000008016167836 */ /* 0x000fce0000000000 */
.L_x_2672:
[----:B------:R-:W-:Y:S05]  /*7a00*/  BSYNC B6 ;  /* 0x0000000000067941 */ /* 0x000fea0003800000 */
.L_x_2671:
        /* <DEDUP_REMOVED lines=38> */
.L_x_2817:
[----:B------:R-:W-:Y:S01]  /*7c70*/  IMAD.SHL.U32 R5, R18, 0x200000, RZ ;  /* 0x0020000012057824 */ /* 0x000fe200078e00ff */
[----:B------:R-:W-:-:S04]  /*7c80*/  LEA R0, R0, 0x37800000, 0x17 ;  /* 0x3780000000007811 */ /* 0x000fc800078eb8ff */
[----:B------:R-:W-:-:S07]  /*7c90*/  LOP3.LUT R0, R0, R5, R6, 0xfe, !PT ;  /* 0x0000000500007212 */ /* 0x000fce00078efe06 */
.L_x_2816:
[----:B------:R-:W0:Y:S02]  /*7ca0*/  F2I.FTZ.TRUNC.NTZ R5, R0 ;  /* 0x0000000000057305 */ /* 0x000e24000021f100 */
[----:B0-----:R-:W-:Y:S01]  /*7cb0*/  STG.E.U8 desc[UR36][R2.64], R5 ;  /* 0x0000000502007986 */ /* 0x001fe2000c101124 */
[----:B------:R-:W-:Y:S05]  /*7cc0*/  EXIT ;  /* 0x000000000000794d */ /* 0x000fea0003800000 */
.L_x_2814:
        /* <DEDUP_REMOVED lines=19> */
.L_x_2819:
[----:B------:R-:W-:Y:S01]  /*7e00*/  IMAD.SHL.U32 R5, R18, 0x200000, RZ ;  /* 0x0020000012057824 */ /* 0x000fe200078e00ff */
[----:B------:R-:W-:-:S04]  /*7e10*/  LEA R0, R0, 0x37800000, 0x17 ;  /* 0x3780000000007811 */ /* 0x000fc800078eb8ff */
[----:B------:R-:W-:-:S07]  /*7e20*/  LOP3.LUT R4, R0, R5, R6, 0xfe, !PT ;  /* 0x0000000500047212 */ /* 0x000fce00078efe06 */
.L_x_2818:
[----:B------:R-:W0:Y:S02]  /*7e30*/  F2I.S64.TRUNC R4, R4 ;  /* 0x0000000400047311 */ /* 0x000e24000020d900 */
[----:B0-----:R-:W-:-:S05]  /*7e40*/  IMAD.MOV.U32 R7, RZ, RZ, R4 ;  /* 0x000000ffff077224 */ /* 0x001fca00078e0004 */
[----:B------:R-:W-:Y:S01]  /*7e50*/  STG.E.U8 desc[UR36][R2.64], R7 ;  /* 0x0000000702007986 */ /* 0x000fe2000c101124 */
[----:B------:R-:W-:Y:S05]  /*7e60*/  EXIT ;  /* 0x000000000000794d */ /* 0x000fea0003800000 */
.L_x_2813:
        /* <DEDUP_REMOVED lines=25> */
.L_x_2823:
[----:B------:R-:W-:Y:S01]  /*8000*/  IMAD.SHL.U32 R5, R18, 0x200000, RZ ;  /* 0x0020000012057824 */ /* 0x000fe200078e00ff */
[----:B------:R-:W-:-:S04]  /*8010*/  LEA R0, R0, 0x37800000, 0x17 ;  /* 0x3780000000007811 */ /* 0x000fc800078eb8ff */
[----:B------:R-:W-:-:S07]  /*8020*/  LOP3.LUT R4, R0, R5, R6, 0xfe, !PT ;  /* 0x0000000500047212 */ /* 0x000fce00078efe06 */
.L_x_2822:
[----:B------:R-:W0:Y:S02]  /*8030*/  F2I.S64.TRUNC R4, R4 ;  /* 0x0000000400047311 */ /* 0x000e24000020d900 */
[----:B0-----:R-:W-:Y:S01]  /*8040*/  STG.E.64 desc[UR36][R2.64], R4 ;  /* 0x0000000402007986 */ /* 0x001fe2000c101b24 */
[----:B------:R-:W-:Y:S05]  /*8050*/  EXIT ;  /* 0x000000000000794d */ /* 0x000fea0003800000 */
.L_x_2821:
        /* <DEDUP_REMOVED lines=19> */
.L_x_2825:
[----:B------:R-:W-:Y:S01]  /*8190*/  IMAD.SHL.U32 R5, R18, 0x200000, RZ ;  /* 0x0020000012057824 */ /* 0x000fe200078e00ff */
[----:B------:R-:W-:-:S04]  /*81a0*/  LEA R0, R0, 0x37800000, 0x17 ;  /* 0x3780000000007811 */ /* 0x000fc800078eb8ff */
[----:B------:R-:W-:-:S07]  /*81b0*/  LOP3.LUT R0, R0, R5, R6, 0xfe, !PT ;  /* 0x0000000500007212 */ /* 0x000fce00078efe06 */
.L_x_2824:
[----:B------:R-:W0:Y:S02]  /*81c0*/  F2I.FTZ.TRUNC.NTZ R5, R0 ;  /* 0x0000000000057305 */ /* 0x000e24000021f100 */
[----:B0-----:R-:W-:Y:S01]  /*81d0*/  STG.E desc[UR36][R2.64], R5 ;  /* 0x0000000502007986 */ /* 0x001fe2000c101924 */
[----:B------:R-:W-:Y:S05]  /*81e0*/  EXIT ;  /* 0x000000000000794d */ /* 0x000fea0003800000 */
.L_x_2820:
        /* <DEDUP_REMOVED lines=19> */
.L_x_2827:
[----:B------:R-:W-:Y:S01]  /*8320*/  IMAD.SHL.U32 R5, R18, 0x200000, RZ ;  /* 0x0020000012057824 */ /* 0x000fe200078e00ff */
[----:B------:R-:W-:-:S04]  /*8330*/  LEA R0, R0, 0x37800000, 0x17 ;  /* 0x3780000000007811 */ /* 0x000fc800078eb8ff */
[----:B------:R-:W-:-:S07]  /*8340*/  LOP3.LUT R0, R0, R5, R6, 0xfe, !PT ;  /* 0x0000000500007212 */ /* 0x000fce00078efe06 */
.L_x_2826:
[----:B------:R-:W0:Y:S02]  /*8350*/  F2I.FTZ.TRUNC.NTZ R5, R0 ;  /* 0x0000000000057305 */ /* 0x000e24000021f100 */
[----:B0-----:R-:W-:Y:S01]  /*8360*/  STG.E.U16 desc[UR36][R2.64], R5 ;  /* 0x0000000502007986 */ /* 0x001fe2000c101524 */
[----:B------:R-:W-:Y:S05]  /*8370*/  EXIT ;  /* 0x000000000000794d */ /* 0x000fea0003800000 */
.L_x_2812:
        /* <DEDUP_REMOVED lines=25> */
.L_x_2831:
[----:B------:R-:W-:Y:S01]  /*8510*/  IMAD.SHL.U32 R5, R18, 0x200000, RZ ;  /* 0x0020000012057824 */ /* 0x000fe200078e00ff */
[----:B------:R-:W-:-:S04]  /*8520*/  LEA R0, R0, 0x37800000, 0x17 ;  /* 0x3780000000007811 */ /* 0x000fc800078eb8ff */
[----:B------:R-:W-:-:S07]  /*8530*/  LOP3.LUT R5, R0, R5, R6, 0xfe, !PT ;  /* 0x0000000500057212 */ /* 0x000fce00078efe06 */
.L_x_2830:
[----:B------:R-:W-:Y:S01]  /*8540*/  STG.E desc[UR36][R2.64], R5 ;  /* 0x0000000502007986 */ /* 0x000fe2000c101924 */
[----:B------:R-:W-:Y:S05]  /*8550*/  EXIT ;  /* 0x000000000000794d */ /* 0x000fea0003800000 */
.L_x_2829:
        /* <DEDUP_REMOVED lines=19> */
.L_x_2833:
[----:B------:R-:W-:Y:S01]  /*8690*/  IMAD.SHL.U32 R5, R18, 0x200000, RZ ;  /* 0x0020000012057824 */ /* 0x000fe200078e00ff */
[----:B------:R-:W-:-:S04]  /*86a0*/  LEA R0, R0, 0x37800000, 0x17 ;  /* 0x3780000000007811 */ /* 0x000fc800078eb8ff */
[----:B------:R-:W-:-:S07]  /*86b0*/  LOP3.LUT R0, R0, R5, R6, 0xfe, !PT ;  /* 0x0000000500007212 */ /* 0x000fce00078efe06 */
.L_x_2832:
[----:B------:R-:W-:-:S05]  /*86c0*/  F2FP.F16.F32.PACK_AB R0, RZ, R0 ;  /* 0x00000000ff00723e */ /* 0x000fca00000000ff */
[----:B------:R-:W-:Y:S01]  /*86d0*/  STG.E.U16 desc[UR36][R2.64], R0 ;  /* 0x0000000002007986 */ /* 0x000fe2000c101524 */
[----:B------:R-:W-:Y:S05]  /*86e0*/  EXIT ;  /* 0x000000000000794d */ /* 0x000fea0003800000 */
.L_x_2828:
        /* <DEDUP_REMOVED lines=25> */
.L_x_2837:
[----:B------:R-:W-:Y:S01]  /*8880*/  IMAD.SHL.U32 R5, R18, 0x200000, RZ ;  /* 0x0020000012057824 */ /* 0x000fe200078e00ff */
[----:B------:R-:W-:-:S04]  /*8890*/  LEA R0, R0, 0x37800000, 0x17 ;  /* 0x3780000000007811 */ /* 0x000fc800078eb8ff */
[----:B------:R-:W-:-:S07]  /*88a0*/  LOP3.LUT R4, R0, R5, R6, 0xfe, !PT ;  /* 0x0000000500047212 */ /* 0x000fce00078efe06 */
.L_x_2836:
[----:B------:R-:W-:-:S05]  /*88b0*/  IMAD.MOV.U32 R5, RZ, RZ, RZ ;  /* 0x000000ffff057224 */ /* 0x000fca00078e00ff */
[----:B------:R-:W-:Y:S01]  /*88c0*/  STG.E.64 desc[UR36][R2.64], R4 ;  /* 0x0000000402007986 */ /* 0x000fe2000c101b24 */
[----:B------:R-:W-:Y:S05]  /*88d0*/  EXIT ;  /* 0x000000000000794d */ /* 0x000fea0003800000 */
.L_x_2835:
        /* <DEDUP_REMOVED lines=19> */
.L_x_2839:
[----:B------:R-:W-:Y:S01]  /*8a10*/  IMAD.SHL.U32 R5, R18, 0x200000, RZ ;  /* 0x0020000012057824 */ /* 0x000fe200078e00ff */
[----:B------:R-:W-:-:S04]  /*8a20*/  LEA R0, R0, 0x37800000, 0x17 ;  /* 0x3780000000007811 */ /* 0x000fc800078eb8ff */
[----:B------:R-:W-:-:S07]  /*8a30*/  LOP3.LUT R0, R0, R5, R6, 0xfe, !PT ;  /* 0x0000000500007212 */ /* 0x000fce00078efe06 */
.L_x_2838:
[----:B------:R-:W-:-:S04]  /*8a40*/  F2FP.F16.F32.PACK_AB R0, RZ, R0 ;  /* 0x00000000ff00723e */ /* 0x000fc800000000ff */
[----:B------:R-:W-:-:S05]  /*8a50*/  PRMT R0, R0, 0x5410, RZ ;  /* 0x0000541000007816 */ /* 0x000fca00000000ff */
[----:B------:R-:W-:Y:S01]  /*8a60*/  STG.E desc[UR36][R2.64], R0 ;  /* 0x0000000002007986 */ /* 0x000fe2000c101924 */
[----:B------:R-:W-:Y:S05]  /*8a70*/  EXIT ;  /* 0x000000000000794d */ /* 0x000fea0003800000 */
.L_x_2834:
        /* <DEDUP_REMOVED lines=20> */
.L_x_2841:
[----:B------:R-:W-:Y:S01]  /*8bc0*/  IMAD.SHL.U32 R5, R18, 0x200000, RZ ;  /* 0x0020000012057824 */ /* 0x000fe200078e00ff */
[----:B------:R-:W-:-:S04]  /*8bd0*/  LEA R0, R0, 0x37800000, 0x17 ;  /* 0x3780000000007811 */ /* 0x000fc800078eb8ff */
[----:B------:R-:W-:-:S05]  /*8be0*/  LOP3.LUT R0, R0, R5, R6, 0xfe, !PT ;  /* 0x0000000500007212 */ /* 0x000fca00078efe06 */
[----:B------:R-:W-:-:S04]  /*8bf0*/  FMUL.FTZ R0, R0, 1 ;  /* 0x3f80000000007820 */ /* 0x000fc80000410000 */
[----:B------:R0:W1:Y:S03]  /*8c00*/  F2F.F64.F32 R4, R0 ;  /* 0x0000000000047310 */ /* 0x0000660000201800 */
.L_x_2840:
[----:B-1----:R-:W-:Y:S01]  /*8c10*/  STG.E.64 desc[UR36][R2.64], R4 ;  /* 0x0000000402007986 */ /* 0x002fe2000c101b24 */
[----:B------:R-:W-:Y:S05]  /*8c20*/  EXIT ;  /* 0x000000000000794d */ /* 0x000fea0003800000 */
.L_x_2811:
        /* <DEDUP_REMOVED lines=27> */
.L_x_2846:
[----:B------:R-:W-:Y:S01]  /*8de0*/  IMAD.SHL.U32 R5, R18, 0x200000, RZ ;  /* 0x0020000012057824 */ /* 0x000fe200078e00ff */
[----:B------:R-:W-:-:S04]  /*8df0*/  LEA R0, R0, 0x37800000, 0x17 ;  /* 0x3780000000007811 */ /* 0x000fc800078eb8ff */
[----:B------:R-:W-:-:S04]  /*8e00*/  LOP3.LUT R0, R0, R5, R6, 0xfe, !PT ;  /* 0x0000000500007212 */ /* 0x000fc800078efe06 */
[----:B------:R-:W-:-:S04]  /*8e10*/  FSETP.NEU.FTZ.AND P0, PT, R0, RZ, PT ;  /* 0x000000ff0000720b */ /* 0x000fc80003f1d000 */
[----:B------:R-:W-:-:S09]  /*8e20*/  SEL R0, RZ, 0x1, !P0 ;  /* 0x00000001ff007807 */ /* 0x000fd20004000000 */
.L_x_2845:
[----:B------:R-:W-:Y:S01]  /*8e30*/  STG.E.U8 desc[UR36][R2.64], R0 ;  /* 0x0000000002007986 */ /* 0x000fe2000c101124 */
[----:B------:R-:W-:Y:S05]  /*8e40*/  EXIT ;  /* 0x000000000000794d */ /* 0x000fea0003800000 */
.L_x_2844:
        /* <DEDUP_REMOVED lines=20> */
.L_x_2848:
[----:B------:R-:W-:Y:S01]  /*8f90*/  IMAD.SHL.U32 R5, R18, 0x200000, RZ ;  /* 0x0020000012057824 */ /* 0x000fe200078e00ff */
[----:B------:R-:W-:-:S04]  /*8fa0*/  LEA R0, R0, 0x37800000, 0x17 ;  /* 0x3780000000007811 */ /* 0x000fc800078eb8ff */
[----:B------:R-:W-:-:S05]  /*8fb0*/  LOP3.LUT R0, R0, R5, R6, 0xfe, !PT ;  /* 0x0000000500007212 */ /* 0x000fca00078efe06 */
[----:B------:R-:W-:-:S04]  /*8fc0*/  FMUL.FTZ R0, R0, 1 ;  /* 0x3f80000000007820 */ /* 0x000fc80000410000 */
[----:B------:R0:W1:Y:S03]  /*8fd0*/  F2F.F64.F32 R4, R0 ;  /* 0x0000000000047310 */ /* 0x0000660000201800 */
.L_x_2847:
[----:B------:R-:W-:-:S05]  /*8fe0*/  CS2R R6, SRZ ;  /* 0x0000000000067805 */ /* 0x000fca000001ff00 */
[----:B-1----:R-:W-:Y:S01]  /*8ff0*/  STG.E.128 desc[UR36][R2.64], R4 ;  /* 0x0000000402007986 */ /* 0x002fe2000c101d24 */
[----:B------:R-:W-:Y:S05]  /*9000*/  EXIT ;  /* 0x000000000000794d */ /* 0x000fea0003800000 */
.L_x_2843:
        /* <DEDUP_REMOVED lines=25> */
.L_x_2852:
[----:B------:R-:W-:Y:S01]  /*91a0*/  IMAD.SHL.U32 R5, R18, 0x200000, RZ ;  /* 0x0020000012057824 */ /* 0x000fe200078e00ff */
[----:B------:R-:W-:-:S04]  /*91b0*/  LEA R0, R0, 0x37800000, 0x17 ;  /* 0x3780000000007811 */ /* 0x000fc800078eb8ff */
[----:B------:R-:W-:-:S07]  /*91c0*/  LOP3.LUT R0, R0, R5, R6, 0xfe, !PT ;  /* 0x0000000500007212 */ /* 0x000fce00078efe06 */
.L_x_2851:
        /* <DEDUP_REMOVED lines=13> */
.L_x_2853:
[----:B------:R-:W-:-:S05]  /*92a0*/  LOP3.LUT R7, R4, R7, RZ, 0xfc, !PT ;  /* 0x0000000704077212 */ /* 0x000fca00078efcff */
[----:B------:R-:W-:Y:S01]  /*92b0*/  STG.E.U8 desc[UR36][R2.64], R7 ;  /* 0x0000000702007986 */ /* 0x000fe2000c101124 */
[----:B------:R-:W-:Y:S05]  /*92c0*/  EXIT ;  /* 0x000000000000794d */ /* 0x000fea0003800000 */
.L_x_2850:
        /* <DEDUP_REMOVED lines=19> */
.L_x_2855:
[----:B------:R-:W-:Y:S01]  /*9400*/  IMAD.SHL.U32 R5, R18, 0x200000, RZ ;  /* 0x0020000012057824 */ /* 0x000fe200078e00ff */
[----:B------:R-:W-:-:S04]  /*9410*/  LEA R0, R0, 0x37800000, 0x17 ;  /* 0x3780000000007811 */ /* 0x000fc800078eb8ff */
[----:B------:R-:W-:-:S07]  /*9420*/  LOP3.LUT R0, R0, R5, R6, 0xfe, !PT ;  /* 0x0000000500007212 */ /* 0x000fce00078efe06 */
.L_x_2854:
        /* <DEDUP_REMOVED lines=11> */
.L_x_2856:
[----:B------:R-:W-:Y:S01]  /*94e0*/  IMAD.MOV.U32 R4, RZ, RZ, 0x7f ;  /* 0x0000007fff047424 */ /* 0x000fe200078e00ff */
[----:B------:R-:W-:-:S04]  /*94f0*/  ISETP.GT.U32.AND P0, PT, R6, 0x7f800000, PT ;  /* 0x7f8000000600780c */ /* 0x000fc80003f04070 */
[----:B------:R-:W-:-:S09]  /*9500*/  SEL R4, R4, 0x7c, P0 ;  /* 0x0000007c04047807 */ /* 0x000fd20000000000 */
.L_x_2857:
[----:B------:R-:W-:-:S04]  /*9510*/  LOP3.LUT R0, R0, 0x80000000, RZ, 0xc0, !PT ;  /* 0x8000000000007812 */ /* 0x000fc800078ec0ff */
[----:B------:R-:W-:-:S04]  /*9520*/  SHF.R.U32.HI R5, RZ, 0x18, R0 ;  /* 0x00000018ff057819 */ /* 0x000fc80000011600 */
[----:B------:R-:W-:-:S05]  /*9530*/  LOP3.LUT R5, R4, R5, RZ, 0xfc, !PT ;  /* 0x0000000504057212 */ /* 0x000fca00078efcff */
[----:B------:R-:W-:Y:S01]  /*9540*/  STG.E.U8 desc[UR36][R2.64], R5 ;  /* 0x0000000502007986 */ /* 0x000fe2000c101124 */
[----:B------:R-:W-:Y:S05]  /*9550*/  EXIT ;  /* 0x000000000000794d */ /* 0x000fea0003800000 */
.L_x_2849:
        /* <DEDUP_REMOVED lines=19> */
.L_x_2859:
[----:B------:R-:W-:Y:S01]  /*9690*/  IMAD.SHL.U32 R5, R18, 0x200000, RZ ;  /* 0x0020000012057824 */ /* 0x000fe200078e00ff */
[----:B------:R-:W-:-:S04]  /*96a0*/  LEA R0, R0, 0x37800000, 0x17 ;  /* 0x3780000000007811 */ /* 0x000fc800078eb8ff */
[----:B------:R-:W-:-:S07]  /*96b0*/  LOP3.LUT R0, R0, R5, R6, 0xfe, !PT ;  /* 0x0000000500007212 */ /* 0x000fce00078efe06 */
.L_x_2858:
[----:B------:R-:W-:-:S05]  /*96c0*/  F2FP.BF16.F32.PACK_AB R0, RZ, R0 ;  /* 0x00000000ff00723e */ /* 0x000fca00000010ff */
[----:B------:R-:W-:Y:S01]  /*96d0*/  STG.E.U16 desc[UR36][R2.64], R0 ;  /* 0x0000000002007986 */ /* 0x000fe2000c101524 */
[----:B------:R-:W-:Y:S05]  /*96e0*/  EXIT ;  /* 0x000000000000794d */ /* 0x000fea0003800000 */
.L_x_2842:
        /* <DEDUP_REMOVED lines=27> */
.L_x_2864:
[----:B------:R-:W-:Y:S01]  /*98a0*/  IMAD.SHL.U32 R5, R18, 0x200000, RZ ;  /* 0x0020000012057824 */ /* 0x000fe200078e00ff */
[----:B------:R-:W-:-:S04]  /*98b0*/  LEA R0, R0, 0x37800000, 0x17 ;  /* 0x3780000000007811 */ /* 0x000fc800078eb8ff */
[----:B------:R-:W-:-:S07]  /*98c0*/  LOP3.LUT R0, R0, R5, R6, 0xfe, !PT ;  /* 0x0000000500007212 */ /* 0x000fce00078efe06 */
.L_x_2863:
[----:B------:R-:W0:Y:S02]  /*98d0*/  F2I.FTZ.U32.TRUNC.NTZ R5, R0 ;  /* 0x0000000000057305 */ /* 0x000e24000021f000 */
[----:B0-----:R-:W-:Y:S01]  /*98e0*/  STG.E.U16 desc[UR36][R2.64], R5 ;  /* 0x0000000502007986 */ /* 0x001fe2000c101524 */
[----:B------:R-:W-:Y:S05]  /*98f0*/  EXIT ;  /* 0x000000000000794d */ /* 0x000fea0003800000 */
.L_x_2862:
        /* <DEDUP_REMOVED lines=19> */
.L_x_2866:
[----:B------:R-:W-:Y:S01]  /*9a30*/  IMAD.SHL.U32 R5, R18, 0x200000, RZ ;  /* 0x0020000012057824 */ /* 0x000fe200078e00ff */
[----:B------:R-:W-:-:S04]  /*9a40*/  LEA R0, R0, 0x37800000, 0x17 ;  /* 0x3780000000007811 */ /* 0x000fc800078eb8ff */
[----:B------:R-:W-:-:S07]  /*9a50*/  LOP3.LUT R0, R0, R5, R6, 0xfe, !PT ;  /* 0x0000000500007212 */ /* 0x000fce00078efe06 */
.L_x_2865:
        /* <DEDUP_REMOVED lines=15> */
.L_x_2868:
[----:B------:R-:W-:-:S04]  /*9b50*/  LOP3.LUT R0, R0, 0x80000000, RZ, 0xc0, !PT ;  /* 0x8000000000007812 */ /* 0x000fc800078ec0ff */
[----:B------:R-:W-:-:S04]  /*9b60*/  SHF.R.U32.HI R0, RZ, 0x18, R0 ;  /* 0x00000018ff007819 */ /* 0x000fc80000011600 */
[----:B------:R-:W-:-:S04]  /*9b70*/  LOP3.LUT R0, R5, R0, RZ, 0xfc, !PT ;  /* 0x0000000005007212 */ /* 0x000fc800078efcff */
[----:B------:R-:W-:-:S07]  /*9b80*/  PRMT R4, R0, 0x7610, R4 ;  /* 0x0000761000047816 */ /* 0x000fce0000000004 */
.L_x_2867:
[----:B------:R-:W-:Y:S01]  /*9b90*/  STG.E.U8 desc[UR36][R2.64], R4 ;  /* 0x0000000402007986 */ /* 0x000fe2000c101124 */
[----:B------:R-:W-:Y:S05]  /*9ba0*/  EXIT ;  /* 0x000000000000794d */ /* 0x000fea0003800000 */
.L_x_2861:
[----:B------:R-:W-:Y:S01]  /*9bb0*/  STG.E.U8 desc[UR36][R2.64], R18 ;  /* 0x0000001202007986 */ /* 0x000fe2000c101124 */
[----:B------:R-:W-:Y:S05]  /*9bc0*/  EXIT ;  /* 0x000000000000794d */ /* 0x000fea0003800000 */
.L_x_2860:
        /* <DEDUP_REMOVED lines=25> */
.L_x_2872:
[----:B------:R-:W-:Y:S01]  /*9d60*/  IMAD.SHL.U32 R5, R18, 0x200000, RZ ;  /* 0x0020000012057824 */ /* 0x000fe200078e00ff */
[----:B------:R-:W-:-:S04]  /*9d70*/  LEA R0, R0, 0x37800000, 0x17 ;  /* 0x3780000000007811 */ /* 0x000fc800078eb8ff */
[----:B------:R-:W-:-:S07]  /*9d80*/  LOP3.LUT R0, R0, R5, R6, 0xfe, !PT ;  /* 0x0000000500007212 */ /* 0x000fce00078efe06 */
.L_x_2871:
        /* <DEDUP_REMOVED lines=11> */
.L_x_2873:
[----:B------:R-:W-:Y:S01]  /*9e40*/  STG.E.U8 desc[UR36][R2.64], R4 ;  /* 0x0000000402007986 */ /* 0x000fe2000c101124 */
[----:B------:R-:W-:Y:S05]  /*9e50*/  EXIT ;  /* 0x000000000000794d */ /* 0x000fea0003800000 */
.L_x_2815:
        /* <DEDUP_REMOVED lines=16> */
.L_x_2874:
[----:B------:R-:W-:Y:S05]  /*9f60*/  EXIT ;  /* 0x000000000000794d */ /* 0x000fea0003800000 */
.L_x_2870:
        /* <DEDUP_REMOVED lines=19> */
.L_x_2876:
[----:B------:R-:W-:Y:S01]  /*a0a0*/  IMAD.SHL.U32 R5, R18, 0x200000, RZ ;  /* 0x0020000012057824 */ /* 0x000fe200078e00ff */
[----:B------:R-:W-:-:S04]  /*a0b0*/  LEA R0, R0, 0x37800000, 0x17 ;  /* 0x3780000000007811 */ /* 0x000fc800078eb8ff */
[----:B------:R-:W-:-:S07]  /*a0c0*/  LOP3.LUT R4, R0, R5, R6, 0xfe, !PT ;  /* 0x0000000500047212 */ /* 0x000fce00078efe06 */
.L_x_2875:
[----:B------:R-:W0:Y:S02]  /*a0d0*/  F2I.U64.TRUNC R4, R4 ;  /* 0x0000000400047311 */ /* 0x000e24000020d800 */
[----:B0-----:R-:W-:Y:S01]  /*a0e0*/  STG.E.64 desc[UR36][R2.64], R4 ;  /* 0x0000000402007986 */ /* 0x001fe2000c101b24 */
[----:B------:R-:W-:Y:S05]  /*a0f0*/  EXIT ;  /* 0x000000000000794d */ /* 0x000fea0003800000 */
.L_x_2869:
        /* <DEDUP_REMOVED lines=19> */
.L_x_2878:
[----:B------:R-:W-:Y:S01]  /*a230*/  IMAD.SHL.U32 R5, R18, 0x200000, RZ ;  /* 0x0020000012057824 */ /* 0x000fe200078e00ff */
[----:B------:R-:W-:-:S04]  /*a240*/  LEA R0, R0, 0x37800000, 0x17 ;  /* 0x3780000000007811 */ /* 0x000fc800078eb8ff */
[----:B------:R-:W-:-:S07]  /*a250*/  LOP3.LUT R0, R0, R5, R6, 0xfe, !PT ;  /* 0x0000000500007212 */ /* 0x000fce00078efe06 */
.L_x_2877:
[----:B------:R-:W0:Y:S02]  /*a260*/  F2I.FTZ.U32.TRUNC.NTZ R5, R0 ;  /* 0x0000000000057305 */ /* 0x000e24000021f000 */
[----:B0-----:R-:W-:Y:S01]  /*a270*/  STG.E desc[UR36][R2.64], R5 ;  /* 0x0000000502007986 */ /* 0x001fe2000c101924 */
[----:B------:R-:W-:Y:S05]  /*a280*/  EXIT ;  /* 0x000000000000794d */ /* 0x000fea0003800000 */
.L_x_2879:
        /* <DEDUP_REMOVED lines=15> */
.L_x_7305:


//--------------------- .text._ZN2at6native18elementwise_kernelILi128ELi4EZNS0_22gpu_kernel_impl_nocastINS0_11FillFunctorIN3c1015Float8_e5m2fnuzEEEEEvRNS_18TensorIteratorBaseERKT_EUliE_EEviT1_ --------------------------
	.section	.text._ZN2at6native18elementwise_kernelILi128ELi4EZNS0_22gpu_kernel_impl_nocastINS0_11FillFunctorIN3c1015Float8_e5m2fnuzEEEEEvRNS_18TensorIteratorBaseERKT_EUliE_EEviT1_,"ax",@progbits
	.align	128
        .global         _ZN2at6native18elementwise_kernelILi128ELi4EZNS0_22gpu_kernel_impl_nocastINS0_11FillFunctorIN3c1015Float8_e5m2fnuzEEEEEvRNS_18TensorIteratorBaseERKT_EUliE_EEviT1_
        .type           _ZN2at6native18elementwise_kernelILi128ELi4EZNS0_22gpu_kernel_impl_nocastINS0_11FillFunctorIN3c1015Float8_e5m2fnuzEEEEEvRNS_18TensorIteratorBaseERKT_EUliE_EEviT1_,@function
        .size           _ZN2at6native18elementwise_kernelILi128ELi4EZNS0_22gpu_kernel_impl_nocastINS0_11FillFunctorIN3c1015Float8_e5m2fnuzEEEEEvRNS_18TensorIteratorBaseERKT_EUliE_EEviT1_,(.L_x_7306 - _ZN2at6native18elementwise_kernelILi128ELi4EZNS0_22gpu_kernel_impl_nocastINS0_11FillFunctorIN3c1015Float8_e5m2fnuzEEEEEvRNS_18TensorIteratorBaseERKT_EUliE_EEviT1_)
        .other          _ZN2at6native18elementwise_kernelILi128ELi4EZNS0_22gpu_kernel_impl_nocastINS0_11FillFunctorIN3c1015Float8_e5m2fnuzEEEEEvRNS_18TensorIteratorBaseERKT_EUliE_EEviT1_,@"STO_CUDA_ENTRY STV_DEFAULT"
_ZN2at6native18elementwise_kernelILi128ELi4EZNS0_22gpu_kernel_impl_nocastINS0_11FillFunctorIN3c1015Float8_e5m2fnuzEEEEEvRNS_18TensorIteratorBaseERKT_EUliE_EEviT1_:
.text._ZN2at6native18elementwise_kernelILi128ELi4EZNS0_22gpu_kernel_impl_nocastINS0_11FillFunctorIN3c1015Float8_e5m2fnuzEEEEEvRNS_18TensorIteratorBaseERKT_EUliE_EEviT1_:
        /* <DEDUP_REMOVED lines=288> */
.L_x_2884:
        /* <DEDUP_REMOVED lines=282> */
.L_x_2886:
[----:B------:R-:W-:Y:S01]  /*23a0*/  ULDC.64 UR8, c[0x0][0x3b0] ;  /* 0x0000ec0000087ab9 */ /* 0x000fe20000000a00 */
[----:B------:R-:W-:Y:S02]  /*23b0*/  IADD3 R2, R2, 0x80, RZ ;  /* 0x0000008002027810 */ /* 0x000fe40007ffe0ff */
[----:B------:R-:W-:-:S04]  /*23c0*/  IADD3 R4, P0, R3, UR8, RZ ;  /* 0x0000000803047c10 */ /* 0x000fc8000ff1e0ff */
[----:B------:R-:W-:-:S05]  /*23d0*/  IADD3.X R5, RZ, UR9, RZ, P0, !PT ;  /* 0x00000009ff057c10 */ /* 0x000fca00087fe4ff */
[----:B------:R0:W-:Y:S04]  /*23e0*/  STG.E.U8 desc[UR4][R4.64], R0 ;  /* 0x0000000004007986 */ /* 0x0001e8000c101104 */
.L_x_2883:
[----:B------:R-:W-:-:S13]  /*23f0*/  ISETP.GE.AND P0, PT, R2, UR6, PT ;  /* 0x0000000602007c0c */ /* 0x000fda000bf06270 */
[----:B------:R-:W-:Y:S05]  /*2400*/  @P0 BREAK B1 ;  /* 0x0000000000010942 */ /* 0x000fea0003800000 */
[----:B------:R-:W-:Y:S05]  /*2410*/  @P0 BRA `(.L_x_2885) ;  /* 0x0000001000600947 */ /* 0x000fea0003800000 */
[----:B------:R-:W-:Y:S05]  /*2420*/  BSYNC B1 ;  /* 0x0000000000017941 */ /* 0x000fea0003800000 */
.L_x_2882:
        /* <DEDUP_REMOVED lines=274> */
.L_x_2887:
[----:B------:R-:W-:Y:S01]  /*3550*/  ULDC.64 UR8, c[0x0][0x3b0] ;  /* 0x0000ec0000087ab9 */ /* 0x000fe20000000a00 */
[----:B------:R-:W-:Y:S01]  /*3560*/  VIADD R2, R2, 0x80 ;  /* 0x0000008002027836 */ /* 0x000fe20000000000 */
[----:B------:R-:W-:-:S04]  /*3570*/  IADD3 R4, P0, R3, UR8, RZ ;  /* 0x0000000803047c10 */ /* 0x000fc8000ff1e0ff */
[----:B------:R-:W-:-:S05]  /*3580*/  IADD3.X R5, RZ, UR9, RZ, P0, !PT ;  /* 0x00000009ff057c10 */ /* 0x000fca00087fe4ff */
[----:B------:R1:W-:Y:S04]  /*3590*/  STG.E.U8 desc[UR4][R4.64], R0 ;  /* 0x0000000004007986 */ /* 0x0003e8000c101104 */
.L_x_2885:
[----:B------:R-:W-:Y:S05]  /*35a0*/  BSYNC B0 ;  /* 0x0000000000007941 */ /* 0x000fea0003800000 */
.L_x_2881:
        /* <DEDUP_REMOVED lines=277> */
.L_x_2888:
[----:B------:R-:W-:Y:S02]  /*4700*/  ULDC.64 UR6, c[0x0][0x3b0] ;  /* 0x0000ec0000067ab9 */ /* 0x000fe40000000a00 */
[----:B------:R-:W-:-:S05]  /*4710*/  IADD3 R2, P0, R2, UR6, RZ ;  /* 0x0000000602027c10 */ /* 0x000fca000ff1e0ff */
[----:B------:R-:W-:-:S05]  /*4720*/  IMAD.X R3, RZ, RZ, UR7, P0 ;  /* 0x00000007ff037e24 */ /* 0x000fca00080e06ff */
[----:B------:R-:W-:Y:S01]  /*4730*/  STG.E.U8 desc[UR4][R2.64], R0 ;  /* 0x0000000002007986 */ /* 0x000fe2000c101104 */
[----:B------:R-:W-:Y:S05]  /*4740*/  EXIT ;  /* 0x000000000000794d */ /* 0x000fea0003800000 */
.L_x_2880:
        /* <DEDUP_REMOVED lines=16> */
.L_x_2889:
        /* <DEDUP_REMOVED lines=11> */
.L_x_7306:


//--------------------- .text._ZN2at6native27unrolled_elementwise_kernelINS0_11FillFunctorIN3c1015Float8_e5m2fnuzEEESt5arrayIPcLm1EELi4E23TrivialOffsetCalculatorILi0EjES9_ILi1EjENS0_6memory15LoadWithoutCastENSC_16StoreWithoutCastEEEviT_T0_T2_T3_T4_T5_ --------------------------
	.section	.text._ZN2at6native27unrolled_elementwise_kernelINS0_11FillFunctorIN3c1015Float8_e5m2fnuzEEESt5arrayIPcLm1EELi4E23TrivialOffsetCalculatorILi0EjES9_ILi1EjENS0_6memory15LoadWithoutCastENSC_16StoreWithoutCastEEEviT_T0_T2_T3_T4_T5_,"ax",@progbits
	.align	128
        .global         _ZN2at6native27unrolled_elementwise_kernelINS0_11FillFunctorIN3c1015Float8_e5m2fnuzEEESt5arrayIPcLm1EELi4E23TrivialOffsetCalculatorILi0EjES9_ILi1EjENS0_6memory15LoadWithoutCastENSC_16StoreWithoutCastEEEviT_T0_T2_T3_T4_T5_
        .type           _ZN2at6native27unrolled_elementwise_kernelINS0_11FillFunctorIN3c1015Float8_e5m2fnuzEEESt5arrayIPcLm1EELi4E23TrivialOffsetCalculatorILi0EjES9_ILi1EjENS0_6memory15LoadWithoutCastENSC_16StoreWithoutCastEEEviT_T0_T2_T3_T4_T5_,@function
        .size           _ZN2at6native27unrolled_elementwise_kernelINS0_11FillFunctorIN3c1015Float8_e5m2fnuzEEESt5arrayIPcLm1EELi4E23TrivialOffsetCalculatorILi0EjES9_ILi1EjENS0_6memory15LoadWithoutCastENSC_16StoreWithoutCastEEEviT_T0_T2_T3_T4_T5_,(.L_x_7307 - _ZN2at6native27unrolled_elementwise_kernelINS0_11FillFunctorIN3c1015Float8_e5m2fnuzEEESt5arrayIPcLm1EELi4E23TrivialOffsetCalculatorILi0EjES9_ILi1EjENS0_6memory15LoadWithoutCastENSC_16StoreWithoutCastEEEviT_T0_T2_T3_T4_T5_)
        .other          _ZN2at6native27unrolled_elementwise_kernelINS0_11FillFunctorIN3c1015Float8_e5m2fnuzEEESt5arrayIPcLm1EELi4E23TrivialOffsetCalculatorILi0EjES9_ILi1EjENS0_6memory15LoadWithoutCastENSC_16StoreWithoutCastEEEviT_T0_T2_T3_T4_T5_,@"STO_CUDA_ENTRY STV_DEFAULT"
_ZN2at6native27unrolled_elementwise_kernelINS0_11FillFunctorIN3c1015Float8_e5m2fnuzEEESt5arrayIPcLm1EELi4E23TrivialOffsetCalculatorILi0EjES9_ILi1EjENS0_6memory15LoadWithoutCastENSC_16StoreWithoutCastEEEviT_T0_T2_T3_T4_T5_:
.text._ZN2at6native27unrolled_elementwise_kernelINS0_11FillFunctorIN3c1015Float8_e5m2fnuzEEESt5arrayIPcLm1EELi4E23TrivialOffsetCalculatorILi0EjES9_ILi1EjENS0_6memory15LoadWithoutCastENSC_16StoreWithoutCastEEEviT_T0_T2_T3_T4_T5_:
        /* <DEDUP_REMOVED lines=29> */
.L_x_2891:
[----:B------:R-:W-:Y:S05]  /*01d0*/  BSYNC B0 ;  /* 0x0000000000007941 */ /* 0x000fea0003800000 */
.L_x_2890:
        /* <DEDUP_REMOVED lines=8> */
.L_x_2892:
        /* <DEDUP_REMOVED lines=10> */
.L_x_7307:


//--------------------- .text._ZN2at6native29vectorized_elementwise_kernelILi2ENS0_11FillFunctorIN3c1015Float8_e5m2fnuzEEESt5arrayIPcLm1EEEEviT0_T1_ --------------------------
	.section	.text._ZN2at6native29vectorized_elementwise_kernelILi2ENS0_11FillFunctorIN3c1015Float8_e5m2fnuzEEESt5arrayIPcLm1EEEEviT0_T1_,"ax",@progbits
	.align	128
        .global         _ZN2at6native29vectorized_elementwise_kernelILi2ENS0_11FillFunctorIN3c1015Float8_e5m2fnuzEEESt5arrayIPcLm1EEEEviT0_T1_
        .type           _ZN2at6native29vectorized_elementwise_kernelILi2ENS0_11FillFunctorIN3c1015Float8_e5m2fnuzEEESt5arrayIPcLm1EEEEviT0_T1_,@function
        .size           _ZN2at6native29vectorized_elementwise_kernelILi2ENS0_11FillFunctorIN3c1015Float8_e5m2fnuzEEESt5arrayIPcLm1EEEEviT0_T1_,(.L_x_7308 - _ZN2at6native29vectorized_elementwise_kernelILi2ENS0_11FillFunctorIN3c1015Float8_e5m2fnuzEEESt5arrayIPcLm1EEEEviT0_T1_)
        .other          _ZN2at6native29vectorized_elementwise_kernelILi2ENS0_11FillFunctorIN3c1015Float8_e5m2fnuzEEESt5arrayIPcLm1EEEEviT0_T1_,@"STO_CUDA_ENTRY STV_DEFAULT"
_ZN2at6native29vectorized_elementwise_kernelILi2ENS0_11FillFunctorIN3c1015Float8_e5m2fnuzEEESt5arrayIPcLm1EEEEviT0_T1_:
.text._ZN2at6native29vectorized_elementwise_kernelILi2ENS0_11FillFunctorIN3c1015Float8_e5m2fnuzEEESt5arrayIPcLm1EEEEviT0_T1_:
        /* <DEDUP_REMOVED lines=26> */
.L_x_2893:
        /* <DEDUP_REMOVED lines=26> */
.L_x_2896:
        /* <DEDUP_REMOVED lines=8> */
.L_x_2897:
        /* <DEDUP_REMOVED lines=8> */
.L_x_2898:
        /* <DEDUP_REMOVED lines=8> */
.L_x_2899:
        /* <DEDUP_REMOVED lines=8> */
.L_x_2900:
        /* <DEDUP_REMOVED lines=8> */
.L_x_2901:
        /* <DEDUP_REMOVED lines=8> */
.L_x_2902:
        /* <DEDUP_REMOVED lines=8> */
.L_x_2903:
        /* <DEDUP_REMOVED lines=8> */
.L_x_2904:
        /* <DEDUP_REMOVED lines=8> */
.L_x_2905:
        /* <DEDUP_REMOVED lines=8> */
.L_x_2906:
        /* <DEDUP_REMOVED lines=9> */
.L_x_2907:
[----:B------:R-:W-:Y:S05]  /*08d0*/  BSYNC B1 ;  /* 0x0000000000017941 */ /* 0x000fea0003800000 */
.L_x_2895:
[----:B------:R-:W-:-:S13]  /*08e0*/  ISETP.GE.AND P0, PT, R3, R2, PT ;  /* 0x000000020300720c */ /* 0x000fda0003f06270 */
[----:B------:R-:W0:Y:S02]  /*08f0*/  @!P0 LDC.64 R6, c[0x0][0x218] ;  /* 0x00008600ff068b82 */ /* 0x000e240000000a00 */
[C---:B012345:R-:W-:Y:S01]  /*0900*/  @!P0 VIADD R5, R3.reuse, UR4 ;  /* 0x0000000403058c36 */ /* 0x07ffe20008000000 */
[----:B------:R-:W-:-:S04]  /*0910*/  @!P0 IADD3 R3, R3, 0x80, RZ ;  /* 0x0000008003038810 */ /* 0x000fc80007ffe0ff */
[----:B------:R-:W-:-:S05]  /*0920*/  @!P0 IADD3 R4, P1, R5, R6, RZ ;  /* 0x0000000605048210 */ /* 0x000fca0007f3e0ff */
[----:B------:R-:W-:-:S05]  /*0930*/  @!P0 IMAD.X R5, RZ, RZ, R7, P1 ;  /* 0x000000ffff058224 */ /* 0x000fca00008e0607 */
[----:B------:R0:W-:Y:S03]  /*0940*/  @!P0 STG.E.U8 desc[UR8][R4.64], R0 ;  /* 0x0000000004008986 */ /* 0x0001e6000c101108 */
.L_x_2908:
[----:B------:R-:W-:Y:S05]  /*0950*/  BSYNC B0 ;  /* 0x0000000000007941 */ /* 0x000fea0003800000 */
.L_x_2894:
        /* <DEDUP_REMOVED lines=9> */
.L_x_2909:
        /* <DEDUP_REMOVED lines=9> */
.L_x_7308:


//--------------------- .text._ZN2at6native29vectorized_elementwise_kernelILi4ENS0_11FillFunctorIN3c1015Float8_e5m2fnuzEEESt5arrayIPcLm1EEEEviT0_T1_ --------------------------
	.section	.text._ZN2at6native29vectorized_elementwise_kernelILi4ENS0_11FillFunctorIN3c1015Float8_e5m2fnuzEEESt5arrayIPcLm1EEEEviT0_T1_,"ax",@progbits
	.align	128
        .global         _ZN2at6native29vectorized_elementwise_kernelILi4ENS0_11FillFunctorIN3c1015Float8_e5m2fnuzEEESt5arrayIPcLm1EEEEviT0_T1_
        .type           _ZN2at6native29vectorized_elementwise_kernelILi4ENS0_11FillFunctorIN3c1015Float8_e5m2fnuzEEESt5arrayIPcLm1EEEEviT0_T1_,@function
        .size           _ZN2at6native29vectorized_elementwise_kernelILi4ENS0_11FillFunctorIN3c1015Float8_e5m2fnuzEEESt5arrayIPcLm1EEEEviT0_T1_,(.L_x_7309 - _ZN2at6native29vectorized_elementwise_kernelILi4ENS0_11FillFunctorIN3c1015Float8_e5m2fnuzEEESt5arrayIPcLm1EEEEviT0_T1_)
        .other          _ZN2at6native29vectorized_elementwise_kernelILi4ENS0_11FillFunctorIN3c1015Float8_e5m2fnuzEEESt5arrayIPcLm1EEEEviT0_T1_,@"STO_CUDA_ENTRY STV_DEFAULT"
_ZN2at6native29vectorized_elementwise_kernelILi4ENS0_11FillFunctorIN3c1015Float8_e5m2fnuzEEESt5arrayIPcLm1EEEEviT0_T1_:
.text._ZN2at6native29vectorized_elementwise_kernelILi4ENS0_11FillFunctorIN3c1015Float8_e5m2fnuzEEESt5arrayIPcLm1EEEEviT0_T1_:
        /* <DEDUP_REMOVED lines=24> */
.L_x_2910:
        /* <DEDUP_REMOVED lines=26> */
.L_x_2913:
        /* <DEDUP_REMOVED lines=8> */
.L_x_2914:
        /* <DEDUP_REMOVED lines=8> */
.L_x_2915:
        /* <DEDUP_REMOVED lines=8> */
.L_x_2916:
        /* <DEDUP_REMOVED lines=8> */
.L_x_2917:
        /* <DEDUP_REMOVED lines=8> */
.L_x_2918:
        /* <DEDUP_REMOVED lines=8> */
.L_x_2919:
        /* <DEDUP_REMOVED lines=8> */
.L_x_2920:
        /* <DEDUP_REMOVED lines=8> */
.L_x_2921:
        /* <DEDUP_REMOVED lines=8> */
.L_x_2922:
        /* <DEDUP_REMOVED lines=8> */
.L_x_2923:
        /* <DEDUP_REMOVED lines=9> */
.L_x_2924:
[----:B------:R-:W-:Y:S05]  /*08b0*/  BSYNC B1 ;  /* 0x0000000000017941 */ /* 0x000fea0003800000 */
.L_x_2912:
[----:B------:R-:W-:-:S13]  /*08c0*/  ISETP.GE.AND P0, PT, R3, R2, PT ;  /* 0x000000020300720c */ /* 0x000fda0003f06270 */
[----:B------:R-:W0:Y:S02]  /*08d0*/  @!P0 LDC.64 R6, c[0x0][0x218] ;  /* 0x00008600ff068b82 */ /* 0x000e240000000a00 */
[C---:B012345:R-:W-:Y:S02]  /*08e0*/  @!P0 VIADD R5, R3.reuse, UR4 ;  /* 0x0000000403058c36 */ /* 0x07ffe40008000000 */
[----:B------:R-:W-:-:S03]  /*08f0*/  @!P0 VIADD R3, R3, 0x80 ;  /* 0x0000008003038836 */ /* 0x000fc60000000000 */
[----:B------:R-:W-:-:S04]  /*0900*/  @!P0 IADD3 R4, P1, R5, R6, RZ ;  /* 0x0000000605048210 */ /* 0x000fc80007f3e0ff */
[----:B------:R-:W-:-:S05]  /*0910*/  @!P0 IADD3.X R5, RZ, R7, RZ, P1, !PT ;  /* 0x00000007ff058210 */ /* 0x000fca0000ffe4ff */
[----:B------:R0:W-:Y:S04]  /*0920*/  @!P0 STG.E.U8 desc[UR8][R4.64], R0 ;  /* 0x0000000004008986 */ /* 0x0001e8000c101108 */
.L_x_2925:
[----:B------:R-:W-:Y:S05]  /*0930*/  BSYNC B0 ;  /* 0x0000000000007941 */ /* 0x000fea0003800000 */
.L_x_2911:
        /* <DEDUP_REMOVED lines=9> */
.L_x_2926:
        /* <DEDUP_REMOVED lines=11> */
.L_x_7309:


//--------------------- .text._ZN2at6native29vectorized_elementwise_kernelILi8ENS0_11FillFunctorIN3c1015Float8_e5m2fnuzEEESt5arrayIPcLm1EEEEviT0_T1_ --------------------------
	.section	.text._ZN2at6native29vectorized_elementwise_kernelILi8ENS0_11FillFunctorIN3c1015Float8_e5m2fnuzEEESt5arrayIPcLm1EEEEviT0_T1_,"ax",@progbits
	.align	128
        .global         _ZN2at6native29vectorized_elementwise_kernelILi8ENS0_11FillFunctorIN3c1015Float8_e5m2fnuzEEESt5arrayIPcLm1EEEEviT0_T1_
        .type           _ZN2at6native29vectorized_elementwise_kernelILi8ENS0_11FillFunctorIN3c1015Float8_e5m2fnuzEEESt5arrayIPcLm1EEEEviT0_T1_,@function
        .size           _ZN2at6native29vectorized_elementwise_kernelILi8ENS0_11FillFunctorIN3c1015Float8_e5m2fnuzEEESt5arrayIPcLm1EEEEviT0_T1_,(.L_x_7310 - _ZN2at6native29vectorized_elementwise_kernelILi8ENS0_11FillFunctorIN3c1015Float8_e5m2fnuzEEESt5arrayIPcLm1EEEEviT0_T1_)
        .other          _ZN2at6native29vectorized_elementwise_kernelILi8ENS0_11FillFunctorIN3c1015Float8_e5m2fnuzEEESt5arrayIPcLm1EEEEviT0_T1_,@"STO_CUDA_ENTRY STV_DEFAULT"
_ZN2at6native29vectorized_elementwise_kernelILi8ENS0_11FillFunctorIN3c1015Float8_e5m2fnuzEEESt5arrayIPcLm1EEEEviT0_T1_:
.text._ZN2at6native29vectorized_elementwise_kernelILi8ENS0_11FillFunctorIN3c1015Float8_e5m2fnuzEEESt5arrayIPcLm1EEEEviT0_T1_:
        /* <DEDUP_REMOVED lines=24> */
.L_x_2927:
        /* <DEDUP_REMOVED lines=26> */
.L_x_2930:
        /* <DEDUP_REMOVED lines=8> */
.L_x_2931:
        /* <DEDUP_REMOVED lines=8> */
.L_x_2932:
        /* <DEDUP_REMOVED lines=8> */
.L_x_2933:
        /* <DEDUP_REMOVED lines=8> */
.L_x_2934:
        /* <DEDUP_REMOVED lines=8> */
.L_x_2935:
        /* <DEDUP_REMOVED lines=8> */
.L_x_2936:
        /* <DEDUP_REMOVED lines=8> */
.L_x_2937:
        /* <DEDUP_REMOVED lines=8> */
.L_x_2938:
        /* <DEDUP_REMOVED lines=8> */
.L_x_2939:
        /* <DEDUP_REMOVED lines=8> */
.L_x_2940:
        /* <DEDUP_REMOVED lines=9> */
.L_x_2941:
[----:B------:R-:W-:Y:S05]  /*08b0*/  BSYNC B1 ;  /* 0x0000000000017941 */ /* 0x000fea0003800000 */
.L_x_2929:
[----:B------:R-:W-:-:S13]  /*08c0*/  ISETP.GE.AND P0, PT, R3, R2, PT ;  /* 0x000000020300720c */ /* 0x000fda0003f06270 */
[----:B------:R-:W0:Y:S02]  /*08d0*/  @!P0 LDC.64 R6, c[0x0][0x218] ;  /* 0x00008600ff068b82 */ /* 0x000e240000000a00 */
[C---:B012345:R-:W-:Y:S01]  /*08e0*/  @!P0 VIADD R5, R3.reuse, UR4 ;  /* 0x0000000403058c36 */ /* 0x07ffe20008000000 */
[----:B------:R-:W-:-:S04]  /*08f0*/  @!P0 IADD3 R3, R3, 0x80, RZ ;  /* 0x0000008003038810 */ /* 0x000fc80007ffe0ff */
[----:B------:R-:W-:-:S05]  /*0900*/  @!P0 IADD3 R4, P1, R5, R6, RZ ;  /* 0x0000000605048210 */ /* 0x000fca0007f3e0ff */
[----:B------:R-:W-:-:S05]  /*0910*/  @!P0 IMAD.X R5, RZ, RZ, R7, P1 ;  /* 0x000000ffff058224 */ /* 0x000fca00008e0607 */
[----:B------:R0:W-:Y:S03]  /*0920*/  @!P0 STG.E.U8 desc[UR8][R4.64], R0 ;  /* 0x0000000004008986 */ /* 0x0001e6000c101108 */
.L_x_2942:
[----:B------:R-:W-:Y:S05]  /*0930*/  BSYNC B0 ;  /* 0x0000000000007941 */ /* 0x000fea0003800000 */
.L_x_2928:
        /* <DEDUP_REMOVED lines=9> */
.L_x_2943:
        /* <DEDUP_REMOVED lines=11> */
.L_x_7310:


//--------------------- .text._ZN2at6native18elementwise_kernelILi128ELi4EZNS0_15gpu_kernel_implINS0_11FillFunctorIN3c1011Float8_e5m2EEEEEvRNS_18TensorIteratorBaseERKT_EUliE_EEviT1_ --------------------------
	.section	.text._ZN2at6native18elementwise_kernelILi128ELi4EZNS0_15gpu_kernel_implINS0_11FillFunctorIN3c1011Float8_e5m2EEEEEvRNS_18TensorIteratorBaseERKT_EUliE_EEviT1_,"ax",@progbits
	.align	128
        .global         _ZN2at6native18elementwise_kernelILi128ELi4EZNS0_15gpu_kernel_implINS0_11FillFunctorIN3c1011Float8_e5m2EEEEEvRNS_18TensorIteratorBaseERKT_EUliE_EEviT1_
        .type           _ZN2at6native18elementwise_kernelILi128ELi4EZNS0_15gpu_kernel_implINS0_11FillFunctorIN3c1011Float8_e5m2EEEEEvRNS_18TensorIteratorBaseERKT_EUliE_EEviT1_,@function
        .size           _ZN2at6native18elementwise_kernelILi128ELi4EZNS0_15gpu_kernel_implINS0_11FillFunctorIN3c1011Float8_e5m2EEEEEvRNS_18TensorIteratorBaseERKT_EUliE_EEviT1_,(.L_x_7311 - _ZN2at6native18elementwise_kernelILi128ELi4EZNS0_15gpu_kernel_implINS0_11FillFunctorIN3c1011Float8_e5m2EEEEEvRNS_18TensorIteratorBaseERKT_EUliE_EEviT1_)
        .other          _ZN2at6native18elementwise_kernelILi128ELi4EZNS0_15gpu_kernel_implINS0_11FillFunctorIN3c1011Float8_e5m2EEEEEvRNS_18TensorIteratorBaseERKT_EUliE_EEviT1_,@"STO_CUDA_ENTRY STV_DEFAULT"
_ZN2at6native18elementwise_kernelILi128ELi4EZNS0_15gpu_kernel_implINS0_11FillFunctorIN3c1011Float8_e5m2EEEEEvRNS_18TensorIteratorBaseERKT_EUliE_EEviT1_:
.text._ZN2at6native18elementwise_kernelILi128ELi4EZNS0_15gpu_kernel_implINS0_11FillFunctorIN3c1011Float8_e5m2EEEEEvRNS_18TensorIteratorBaseERKT_EUliE_EEviT1_:
        /* <DEDUP_REMOVED lines=287> */
.L_x_2946:
        /* <DEDUP_REMOVED lines=16> */
[----:B------:R-:W-:-:S05]  /*12f0*/  IMAD.SHL.U32 R0, R5, 0x2000000, RZ ;  /* 0x0200000005007824 */ /* 0x000fca00078e00ff */
[----:B------:R-:W-:-:S13]  /*1300*/  ISETP.GE.U32.AND P0, PT, R0, 0x8000000, PT ;  /* 0x080000000000780c */ /* 0x000fda0003f06070 */
[C---:B------:R-:W-:Y:S01]  /*1310*/  @!P0 IMAD.SHL.U32 R0, R5.reuse, 0x100, RZ ;  /* 0x0000010005008824 */ /* 0x040fe200078e00ff */
[C---:B------:R-:W-:Y:S01]  /*1320*/  @P0 SHF.L.U32 R4, R5.reuse, 0x15, RZ ;  /* 0x0000001505040819 */ /* 0x040fe200000006ff */
[----:B------:R-:W-:-:S03]  /*1330*/  IMAD.SHL.U32 R5, R5, 0x1000000, RZ ;  /* 0x0100000005057824 */ /* 0x000fc600078e00ff */
[----:B------:R-:W-:Y:S02]  /*1340*/  @!P0 LOP3.LUT R0, R0, 0x7f00, RZ, 0xc0, !PT ;  /* 0x00007f0000008812 */ /* 0x000fe400078ec0ff */
[----:B------:R-:W-:Y:S02]  /*1350*/  @P0 LOP3.LUT R4, R4, 0x70000000, RZ, 0xfc, !PT ;  /* 0x7000000004040812 */ /* 0x000fe400078efcff */
[----:B------:R-:W-:-:S03]  /*1360*/  @!P0 LOP3.LUT R0, R0, 0x3f000000, RZ, 0xfc, !PT ;  /* 0x3f00000000008812 */ /* 0x000fc600078efcff */
[----:B------:R-:W-:Y:S02]  /*1370*/  @P0 FMUL.FTZ R4, R4, 1.9259299443872358531e-34 ;  /* 0x0780000004040820 */ /* 0x000fe40000410000 */
[----:B------:R-:W-:-:S05]  /*1380*/  @!P0 FADD.FTZ R4, R0, -0.5 ;  /* 0xbf00000000048421 */ /* 0x000fca0000010000 */
[----:B------:R-:W-:-:S04]  /*1390*/  LOP3.LUT R4, R4, 0x80000000, R5, 0xf8, !PT ;  /* 0x8000000004047812 */ /* 0x000fc800078ef805 */
[----:B------:R-:W0:Y:S02]  /*13a0*/  F2I.FTZ.TRUNC.NTZ R5, R4 ;  /* 0x0000000400057305 */ /* 0x000e24000021f100 */
[----:B0-----:R0:W-:Y:S01]  /*13b0*/  STG.E.U8 desc[UR36][R2.64], R5 ;  /* 0x0000000502007986 */ /* 0x0011e2000c101124 */
[----:B------:R-:W-:Y:S05]  /*13c0*/  BRA `(.L_x_2952) ;  /* 0x00000018001c7947 */ /* 0x000fea0003800000 */
.L_x_2950:
[----:B------:R-:W-:-:S05]  /*13d0*/  IMAD.SHL.U32 R0, R5, 0x2000000, RZ ;  /* 0x0200000005007824 */ /* 0x000fca00078e00ff */
[----:B------:R-:W-:-:S13]  /*13e0*/  ISETP.GE.U32.AND P0, PT, R0, 0x8000000, PT ;  /* 0x080000000000780c */ /* 0x000fda0003f06070 */
[C---:B------:R-:W-:Y:S02]  /*13f0*/  @!P0 IMAD.SHL.U32 R4, R5.reuse, 0x100, RZ ;  /* 0x0000010005048824 */ /* 0x040fe400078e00ff */
[C---:B------:R-:W-:Y:S02]  /*1400*/  @P0 IMAD.SHL.U32 R0, R5.reuse, 0x200000, RZ ;  /* 0x0020000005000824 */ /* 0x040fe400078e00ff */
[----:B------:R-:W-:Y:S01]  /*1410*/  IMAD.SHL.U32 R5, R5, 0x1000000, RZ ;  /* 0x0100000005057824 */ /* 0x000fe200078e00ff */
[----:B------:R-:W-:Y:S02]  /*1420*/  @!P0 LOP3.LUT R4, R4, 0x7f00, RZ, 0xc0, !PT ;  /* 0x00007f0004048812 */ /* 0x000fe400078ec0ff */
[----:B------:R-:W-:Y:S02]  /*1430*/  @P0 LOP3.LUT R0, R0, 0x70000000, RZ, 0xfc, !PT ;  /* 0x7000000000000812 */ /* 0x000fe400078efcff */
[----:B------:R-:W-:-:S03]  /*1440*/  @!P0 LOP3.LUT R4, R4, 0x3f000000, RZ, 0xfc, !PT ;  /* 0x3f00000004048812 */ /* 0x000fc600078efcff */
[----:B------:R-:W-:Y:S02]  /*1450*/  @P0 FMUL.FTZ R0, R0, 1.9259299443872358531e-34 ;  /* 0x0780000000000820 */ /* 0x000fe40000410000 */
[----:B------:R-:W-:-:S05]  /*1460*/  @!P0 FADD.FTZ R0, R4, -0.5 ;  /* 0xbf00000004008421 */ /* 0x000fca0000010000 */
[----:B------:R-:W-:-:S04]  /*1470*/  LOP3.LUT R0, R0, 0x80000000, R5, 0xf8, !PT ;  /* 0x8000000000007812 */ /* 0x000fc800078ef805 */
[----:B------:R-:W0:Y:S02]  /*1480*/  F2I.S64.TRUNC R4, R0 ;  /* 0x0000000000047311 */ /* 0x000e24000020d900 */
[----:B0-----:R0:W-:Y:S01]  /*1490*/  STG.E.U8 desc[UR36][R2.64], R4 ;  /* 0x0000000402007986 */ /* 0x0011e2000c101124 */
[----:B------:R-:W-:Y:S05]  /*14a0*/  BRA `(.L_x_2952) ;  /* 0x0000001400e47947 */ /* 0x000fea0003800000 */
.L_x_2949:
[----:B------:R-:W-:-:S13]  /*14b0*/  ISETP.NE.AND P0, PT, R4, 0x2, PT ;  /* 0x000000020400780c */ /* 0x000fda0003f05270 */
[----:B------:R-:W-:Y:S05]  /*14c0*/  @!P0 BRA `(.L_x_2953) ;  /* 0x0000000000808947 */ /* 0x000fea0003800000 */
[----:B------:R-:W-:-:S13]  /*14d0*/  ISETP.NE.AND P0, PT, R4, 0x3, PT ;  /* 0x000000030400780c */ /* 0x000fda0003f05270 */
        /* <DEDUP_REMOVED lines=14> */
[----:B------:R-:W0:Y:S02]  /*15c0*/  F2I.S64.TRUNC R4, R0 ;  /* 0x0000000000047311 */ /* 0x000e24000020d900 */
[----:B0-----:R0:W-:Y:S01]  /*15d0*/  STG.E.64 desc[UR36][R2.64], R4 ;  /* 0x0000000402007986 */ /* 0x0011e2000c101b24 */
[----:B------:R-:W-:Y:S05]  /*15e0*/  BRA `(.L_x_2952) ;  /* 0x0000001400947947 */ /* 0x000fea0003800000 */
.L_x_2954:
        /* <DEDUP_REMOVED lines=11> */
[----:B------:R-:W0:Y:S02]  /*16a0*/  F2I.FTZ.TRUNC.NTZ R5, R0 ;  /* 0x0000000000057305 */ /* 0x000e24000021f100 */
[----:B0-----:R0:W-:Y:S01]  /*16b0*/  STG.E desc[UR36][R2.64], R5 ;  /* 0x0000000502007986 */ /* 0x0011e2000c101924 */
[----:B------:R-:W-:Y:S05]  /*16c0*/  BRA `(.L_x_2952) ;  /* 0x00000014005c7947 */ /* 0x000fea0003800000 */
.L_x_2953:
        /* <DEDUP_REMOVED lines=12> */
[----:B0-----:R0:W-:Y:S01]  /*1790*/  STG.E.U16 desc[UR36][R2.64], R5 ;  /* 0x0000000502007986 */ /* 0x0011e2000c101524 */
[----:B------:R-:W-:Y:S05]  /*17a0*/  BRA `(.L_x_2952) ;  /* 0x0000001400247947 */ /* 0x000fea0003800000 */
.L_x_2948:
[----:B------:R-:W-:-:S13]  /*17b0*/  ISETP.GT.AND P0, PT, R4, 0x6, PT ;  /* 0x000000060400780c */ /* 0x000fda0003f04270 */
[----:B------:R-:W-:Y:S05]  /*17c0*/  @P0 BRA `(.L_x_2955) ;  /* 0x00000000007c0947 */ /* 0x000fea0003800000 */
[----:B------:R-:W-:-:S13]  /*17d0*/  ISETP.NE.AND P0, PT, R4, 0x5, PT ;  /* 0x000000050400780c */ /* 0x000fda0003f05270 */
[----:B------:R-:W-:Y:S05]  /*17e0*/  @!P0 BRA `(.L_x_2956) ;  /* 0x00000000003c8947 */ /* 0x000fea0003800000 */
[----:B------:R-:W-:-:S13]  /*17f0*/  ISETP.NE.AND P0, PT, R4, 0x6, PT ;  /* 0x000000060400780c */ /* 0x000fda0003f05270 */
[----:B------:R-:W-:Y:S05]  /*1800*/  @P0 BRA `(.L_x_2951) ;  /* 0x00000010005c0947 */ /* 0x000fea0003800000 */
        /* <DEDUP_REMOVED lines=10> */
[----:B------:R-:W-:-:S05]  /*18b0*/  LOP3.LUT R5, R0, 0x80000000, R5, 0xf8, !PT ;  /* 0x8000000000057812 */ /* 0x000fca00078ef805 */
[----:B------:R0:W-:Y:S01]  /*18c0*/  STG.E desc[UR36][R2.64], R5 ;  /* 0x0000000502007986 */ /* 0x0001e2000c101924 */
[----:B------:R-:W-:Y:S05]  /*18d0*/  BRA `(.L_x_2952) ;  /* 0x0000001000d87947 */ /* 0x000fea0003800000 */
.L_x_2956:
        /* <DEDUP_REMOVED lines=11> */
[----:B------:R-:W-:-:S05]  /*1990*/  F2FP.F16.F32.PACK_AB R0, RZ, R0 ;  /* 0x00000000ff00723e */ /* 0x000fca00000000ff */
[----:B------:R0:W-:Y:S01]  /*19a0*/  STG.E.U16 desc[UR36][R2.64], R0 ;  /* 0x0000000002007986 */ /* 0x0001e2000c101524 */
[----:B------:R-:W-:Y:S05]  /*19b0*/  BRA `(.L_x_2952) ;  /* 0x0000001000a07947 */ /* 0x000fea0003800000 */
.L_x_2955:
[----:B------:R-:W-:-:S13]  /*19c0*/  ISETP.NE.AND P0, PT, R4, 0x7, PT ;  /* 0x000000070400780c */ /* 0x000fda0003f05270 */
[----:B------:R-:W-:Y:S05]  /*19d0*/  @!P0 BRA `(.L_x_2957) ;  /* 0x0000000000848947 */ /* 0x000fea0003800000 */
[----:B------:R-:W-:-:S13]  /*19e0*/  ISETP.NE.AND P0, PT, R4, 0x8, PT ;  /* 0x000000080400780c */ /* 0x000fda0003f05270 */
[----:B------:R-:W-:Y:S05]  /*19f0*/  @!P0 BRA `(.L_x_2958) ;  /* 0x0000000000408947 */ /* 0x000fea0003800000 */
[----:B------:R-:W-:-:S13]  /*1a00*/  ISETP.NE.AND P0, PT, R4, 0x9, PT ;  /* 0x000000090400780c */ /* 0x000fda0003f05270 */
[----:B------:R-:W-:Y:S05]  /*1a10*/  @P0 BRA `(.L_x_2951) ;  /* 0x0000000c00d80947 */ /* 0x000fea0003800000 */
[C---:B------:R-:W-:Y:S02]  /*1a20*/  IMAD.SHL.U32 R0, R5.reuse, 0x2000000, RZ ;  /* 0x0200000005007824 */ /* 0x040fe400078e00ff */
[----:B------:R-:W-:-:S03]  /*1a30*/  IMAD.SHL.U32 R7, R5, 0x1000000, RZ ;  /* 0x0100000005077824 */ /* 0x000fc600078e00ff */
[----:B------:R-:W-:-:S13]  /*1a40*/  ISETP.GE.U32.AND P0, PT, R0, 0x8000000, PT ;  /* 0x080000000000780c */ /* 0x000fda0003f06070 */
[C---:B------:R-:W-:Y:S02]  /*1a50*/  @!P0 IMAD.SHL.U32 R4, R5.reuse, 0x100, RZ ;  /* 0x0000010005048824 */ /* 0x040fe400078e00ff */
[----:B------:R-:W-:Y:S02]  /*1a60*/  @P0 IMAD.SHL.U32 R0, R5, 0x200000, RZ ;  /* 0x0020000005000824 */ /* 0x000fe400078e00ff */
[----:B------:R-:W-:Y:S01]  /*1a70*/  IMAD.MOV.U32 R5, RZ, RZ, RZ ;  /* 0x000000ffff057224 */ /* 0x000fe200078e00ff */
[----:B------:R-:W-:Y:S02]  /*1a80*/  @!P0 LOP3.LUT R4, R4, 0x7f00, RZ, 0xc0, !PT ;  /* 0x00007f0004048812 */ /* 0x000fe400078ec0ff */
[----:B------:R-:W-:Y:S02]  /*1a90*/  @P0 LOP3.LUT R0, R0, 0x70000000, RZ, 0xfc, !PT ;  /* 0x7000000000000812 */ /* 0x000fe400078efcff */
[----:B------:R-:W-:-:S03]  /*1aa0*/  @!P0 LOP3.LUT R4, R4, 0x3f000000, RZ, 0xfc, !PT ;  /* 0x3f00000004048812 */ /* 0x000fc600078efcff */
[----:B------:R-:W-:Y:S02]  /*1ab0*/  @P0 FMUL.FTZ R0, R0, 1.9259299443872358531e-34 ;  /* 0x0780000000000820 */ /* 0x000fe40000410000 */
[----:B------:R-:W-:-:S05]  /*1ac0*/  @!P0 FADD.FTZ R0, R4, -0.5 ;  /* 0xbf00000004008421 */ /* 0x000fca0000010000 */
[----:B------:R-:W-:-:S05]  /*1ad0*/  LOP3.LUT R4, R0, 0x80000000, R7, 0xf8, !PT ;  /* 0x8000000000047812 */ /* 0x000fca00078ef807 */
[----:B------:R0:W-:Y:S01]  /*1ae0*/  STG.E.64 desc[UR36][R2.64], R4 ;  /* 0x0000000402007986 */ /* 0x0001e2000c101b24 */
[----:B------:R-:W-:Y:S05]  /*1af0*/  BRA `(.L_x_2952) ;  /* 0x0000001000507947 */ /* 0x000fea0003800000 */
.L_x_2958:
[----:B------:R-:W-:-:S04]  /*1b00*/  SHF.L.U32 R0, R5, 0x19, RZ ;  /* 0x0000001905007819 */ /* 0x000fc800000006ff */
        /* <DEDUP_REMOVED lines=10> */
[----:B------:R-:W-:-:S04]  /*1bb0*/  F2FP.F16.F32.PACK_AB R0, RZ, R0 ;  /* 0x00000000ff00723e */ /* 0x000fc800000000ff */
[----:B------:R-:W-:-:S05]  /*1bc0*/  PRMT R0, R0, 0x5410, RZ ;  /* 0x0000541000007816 */ /* 0x000fca00000000ff */
[----:B------:R0:W-:Y:S01]  /*1bd0*/  STG.E desc[UR36][R2.64], R0 ;  /* 0x0000000002007986 */ /* 0x0001e2000c101924 */
[----:B------:R-:W-:Y:S05]  /*1be0*/  BRA `(.L_x_2952) ;  /* 0x0000001000147947 */ /* 0x000fea0003800000 */
.L_x_2957:
        /* <DEDUP_REMOVED lines=11> */
[----:B------:R-:W-:-:S04]  /*1ca0*/  FMUL.FTZ R0, R0, 1 ;  /* 0x3f80000000007820 */ /* 0x000fc80000410000 */
[----:B------:R-:W0:Y:S02]  /*1cb0*/  F2F.F64.F32 R4, R0 ;  /* 0x0000000000047310 */ /* 0x000e240000201800 */
[----:B0-----:R0:W-:Y:S01]  /*1cc0*/  STG.E.64 desc[UR36][R2.64], R4 ;  /* 0x0000000402007986 */ /* 0x0011e2000c101b24 */
[----:B------:R-:W-:Y:S05]  /*1cd0*/  BRA `(.L_x_2952) ;  /* 0x0000000c00d87947 */ /* 0x000fea0003800000 */
.L_x_2947:
        /* <DEDUP_REMOVED lines=19> */
[----:B------:R-:W-:-:S04]  /*1e10*/  FSETP.NEU.FTZ.AND P0, PT, R0, RZ, PT ;  /* 0x000000ff0000720b */ /* 0x000fc80003f1d000 */
[----:B------:R-:W-:-:S05]  /*1e20*/  SEL R5, RZ, 0x1, !P0 ;  /* 0x00000001ff057807 */ /* 0x000fca0004000000 */
[----:B------:R0:W-:Y:S01]  /*1e30*/  STG.E.U8 desc[UR36][R2.64], R5 ;  /* 0x0000000502007986 */ /* 0x0001e2000c101124 */
[----:B------:R-:W-:Y:S05]  /*1e40*/  BRA `(.L_x_2952) ;  /* 0x0000000c007c7947 */ /* 0x000fea0003800000 */
.L_x_2961:
[----:B------:R-:W-:Y:S01]  /*1e50*/  IMAD.SHL.U32 R0, R5, 0x2000000, RZ ;  /* 0x0200000005007824 */ /* 0x000fe200078e00ff */
[----:B------:R-:W-:-:S04]  /*1e60*/  CS2R R6, SRZ ;  /* 0x0000000000067805 */ /* 0x000fc8000001ff00 */
        /* <DEDUP_REMOVED lines=12> */
[----:B0-----:R0:W-:Y:S01]  /*1f30*/  STG.E.128 desc[UR36][R2.64], R4 ;  /* 0x0000000402007986 */ /* 0x0011e2000c101d24 */
[----:B------:R-:W-:Y:S05]  /*1f40*/  BRA `(.L_x_2952) ;  /* 0x0000000c003c7947 */ /* 0x000fea0003800000 */
.L_x_2960:
[----:B------:R-:W-:-:S13]  /*1f50*/  ISETP.NE.AND P0, PT, R4, 0xf, PT ;  /* 0x0000000f0400780c */ /* 0x000fda0003f05270 */
[----:B------:R-:W-:Y:S05]  /*1f60*/  @!P0 BRA `(.L_x_2962) ;  /* 0x0000000000848947 */ /* 0x000fea0003800000 */
[----:B------:R-:W-:-:S13]  /*1f70*/  ISETP.NE.AND P0, PT, R4, 0x17, PT ;  /* 0x000000170400780c */ /* 0x000fda0003f05270 */
[----:B------:R-:W-:Y:S05]  /*1f80*/  @!P0 BRA `(.L_x_2963) ;  /* 0x0000000000748947 */ /* 0x000fea0003800000 */
[----:B------:R-:W-:-:S13]  /*1f90*/  ISETP.NE.AND P0, PT, R4, 0x18, PT ;  /* 0x000000180400780c */ /* 0x000fda0003f05270 */
[----:B------:R-:W-:Y:S05]  /*1fa0*/  @P0 BRA `(.L_x_2951) ;  /* 0x0000000800740947 */ /* 0x000fea0003800000 */
[C---:B------:R-:W-:Y:S01]  /*1fb0*/  SHF.L.U32 R0, R5.reuse, 0x19, RZ ;  /* 0x0000001905007819 */ /* 0x040fe200000006ff */
[----:B------:R-:W-:-:S03]  /*1fc0*/  IMAD.SHL.U32 R7, R5, 0x1000000, RZ ;  /* 0x0100000005077824 */ /* 0x000fc600078e00ff */
[----:B------:R-:W-:-:S13]  /*1fd0*/  ISETP.GE.U32.AND P0, PT, R0, 0x8000000, PT ;  /* 0x080000000000780c */ /* 0x000fda0003f06070 */
[C---:B------:R-:W-:Y:S02]  /*1fe0*/  @!P0 IMAD.SHL.U32 R4, R5.reuse, 0x100, RZ ;  /* 0x0000010005048824 */ /* 0x040fe400078e00ff */
[----:B------:R-:W-:-:S03]  /*1ff0*/  @P0 IMAD.SHL.U32 R0, R5, 0x200000, RZ ;  /* 0x0020000005000824 */ /* 0x000fc600078e00ff */
[----:B------:R-:W-:Y:S02]  /*2000*/  @!P0 LOP3.LUT R4, R4, 0x7f00, RZ, 0xc0, !PT ;  /* 0x00007f0004048812 */ /* 0x000fe400078ec0ff */
[----:B------:R-:W-:Y:S02]  /*2010*/  @P0 LOP3.LUT R0, R0, 0x70000000, RZ, 0xfc, !PT ;  /* 0x7000000000000812 */ /* 0x000fe400078efcff */
[----:B------:R-:W-:-:S03]  /*2020*/  @!P0 LOP3.LUT R4, R4, 0x3f000000, RZ, 0xfc, !PT ;  /* 0x3f00000004048812 */ /* 0x000fc600078efcff */
[----:B------:R-:W-:Y:S02]  /*2030*/  @P0 FMUL.FTZ R0, R0, 1.9259299443872358531e-34 ;  /* 0x0780000000000820 */ /* 0x000fe40000410000 */
[----:B------:R-:W-:-:S05]  /*2040*/  @!P0 FADD.FTZ R0, R4, -0.5 ;  /* 0xbf00000004008421 */ /* 0x000fca0000010000 */
[C---:B------:R-:W-:Y:S02]  /*2050*/  LOP3.LUT R6, R0.reuse, 0x7fffffff, RZ, 0xc0, !PT ;  /* 0x7fffffff00067812 */ /* 0x040fe400078ec0ff */
[----:B------:R-:W-:Y:S02]  /*2060*/  LOP3.LUT R7, R0, 0x80000000, R7, 0xf8, !PT ;  /* 0x8000000000077812 */ /* 0x000fe400078ef807 */
[----:B------:R-:W-:Y:S02]  /*2070*/  ISETP.GT.U32.AND P0, PT, R6, 0x43efffff, PT ;  /* 0x43efffff0600780c */ /* 0x000fe40003f04070 */
[----:B------:R-:W-:-:S04]  /*2080*/  LOP3.LUT R4, R7, 0x80000000, RZ, 0xc0, !PT ;  /* 0x8000000007047812 */ /* 0x000fc800078ec0ff */
[----:B------:R-:W-:Y:S01]  /*2090*/  SHF.R.U32.HI R5, RZ, 0x18, R4 ;  /* 0x00000018ff057819 */ /* 0x000fe20000011604 */
[----:B------:R-:W-:-:S06]  /*20a0*/  IMAD.MOV.U32 R4, RZ, RZ, 0x7f ;  /* 0x0000007fff047424 */ /* 0x000fcc00078e00ff */
        /* <DEDUP_REMOVED lines=8> */
.L_x_2964:
[----:B------:R-:W-:-:S05]  /*2130*/  LOP3.LUT R5, R4, R5, RZ, 0xfc, !PT ;  /* 0x0000000504057212 */ /* 0x000fca00078efcff */
[----:B------:R0:W-:Y:S01]  /*2140*/  STG.E.U8 desc[UR36][R2.64], R5 ;  /* 0x0000000502007986 */ /* 0x0001e2000c101124 */
[----:B------:R-:W-:Y:S05]  /*2150*/  BRA `(.L_x_2952) ;  /* 0x0000000800b87947 */ /* 0x000fea0003800000 */
.L_x_2963:
[----:B------:R0:W-:Y:S01]  /*2160*/  STG.E.U8 desc[UR36][R2.64], R5 ;  /* 0x0000000502007986 */ /* 0x0001e2000c101124 */
[----:B------:R-:W-:Y:S05]  /*2170*/  BRA `(.L_x_2952) ;  /* 0x0000000800b07947 */ /* 0x000fea0003800000 */
.L_x_2962:
[----:B------:R-:W-:-:S05]  /*2180*/  IMAD.SHL.U32 R0, R5, 0x2000000, RZ ;  /* 0x0200000005007824 */ /* 0x000fca00078e00ff */
[----:B------:R-:W-:-:S13]  /*2190*/  ISETP.GE.U32.AND P0, PT, R0, 0x8000000, PT ;  /* 0x080000000000780c */ /* 0x000fda0003f06070 */
[C---:B------:R-:W-:Y:S01]  /*21a0*/  @!P0 SHF.L.U32 R4, R5.reuse, 0x8, RZ ;  /* 0x0000000805048819 */ /* 0x040fe200000006ff */
        /* <DEDUP_REMOVED lines=8> */
[----:B------:R-:W-:-:S05]  /*2230*/  F2FP.BF16.F32.PACK_AB R0, RZ, R0 ;  /* 0x00000000ff00723e */ /* 0x000fca00000010ff */
[----:B------:R0:W-:Y:S01]  /*2240*/  STG.E.U16 desc[UR36][R2.64], R0 ;  /* 0x0000000002007986 */ /* 0x0001e2000c101524 */
[----:B------:R-:W-:Y:S05]  /*2250*/  BRA `(.L_x_2952) ;  /* 0x0000000800787947 */ /* 0x000fea0003800000 */
.L_x_2959:
        /* <DEDUP_REMOVED lines=19> */
[----:B------:R-:W0:Y:S02]  /*2390*/  F2I.FTZ.U32.TRUNC.NTZ R5, R0 ;  /* 0x0000000000057305 */ /* 0x000e24000021f000 */
[----:B0-----:R2:W-:Y:S01]  /*23a0*/  STG.E.U16 desc[UR36][R2.64], R5 ;  /* 0x0000000502007986 */ /* 0x0015e2000c101524 */
[----:B------:R-:W-:Y:S05]  /*23b0*/  BRA `(.L_x_2952) ;  /* 0x0000000800207947 */ /* 0x000fea0003800000 */
.L_x_2967:
[----:B------:R-:W-:-:S05]  /*23c0*/  IMAD.SHL.U32 R0, R5, 0x2000000, RZ ;  /* 0x0200000005007824 */ /* 0x000fca00078e00ff */
[----:B------:R-:W-:-:S13]  /*23d0*/  ISETP.GE.U32.AND P0, PT, R0, 0x8000000, PT ;  /* 0x080000000000780c */ /* 0x000fda0003f06070 */
[C---:B------:R-:W-:Y:S01]  /*23e0*/  @!P0 SHF.L.U32 R4, R5.reuse, 0x8, RZ ;  /* 0x0000000805048819 */ /* 0x040fe200000006ff */
[----:B------:R-:W-:-:S03]  /*23f0*/  @P0 IMAD.SHL.U32 R0, R5, 0x200000, RZ ;  /* 0x0020000005000824 */ /* 0x000fc600078e00ff */
[----:B------:R-:W-:Y:S02]  /*2400*/  @!P0 LOP3.LUT R4, R4, 0x7f00, RZ, 0xc0, !PT ;  /* 0x00007f0004048812 */ /* 0x000fe400078ec0ff */
[----:B------:R-:W-:Y:S02]  /*2410*/  @P0 LOP3.LUT R0, R0, 0x70000000, RZ, 0xfc, !PT ;  /* 0x7000000000000812 */ /* 0x000fe400078efcff */
[----:B------:R-:W-:-:S03]  /*2420*/  @!P0 LOP3.LUT R4, R4, 0x3f000000, RZ, 0xfc, !PT ;  /* 0x3f00000004048812 */ /* 0x000fc600078efcff */
[----:B------:R-:W-:Y:S02]  /*2430*/  @P0 FMUL.FTZ R0, R0, 1.9259299443872358531e-34 ;  /* 0x0780000000000820 */ /* 0x000fe40000410000 */
[----:B------:R-:W-:Y:S01]  /*2440*/  @!P0 FADD.FTZ R0, R4, -0.5 ;  /* 0xbf00000004008421 */ /* 0x000fe20000010000 */
[----:B------:R-:W-:-:S04]  /*2450*/  IMAD.MOV.U32 R4, RZ, RZ, 0x80 ;  /* 0x00000080ff047424 */ /* 0x000fc800078e00ff */
        /* <DEDUP_REMOVED lines=14> */
.L_x_2969:
[----:B------:R-:W-:-:S05]  /*2540*/  IMAD.SHL.U32 R5, R5, 0x1000000, RZ ;  /* 0x0100000005057824 */ /* 0x000fca00078e00ff */
[----:B------:R-:W-:-:S04]  /*2550*/  LOP3.LUT R0, R5, 0x80000000, R0, 0xc8, !PT ;  /* 0x8000000005007812 */ /* 0x000fc800078ec800 */
[----:B------:R-:W-:-:S04]  /*2560*/  SHF.R.U32.HI R5, RZ, 0x18, R0 ;  /* 0x00000018ff057819 */ /* 0x000fc80000011600 */
[----:B------:R-:W-:-:S04]  /*2570*/  LOP3.LUT R5, R6, R5, RZ, 0xfc, !PT ;  /* 0x0000000506057212 */ /* 0x000fc800078efcff */
[----:B------:R-:W-:-:S07]  /*2580*/  PRMT R4, R5, 0x7610, R4 ;  /* 0x0000761005047816 */ /* 0x000fce0000000004 */
.L_x_2968:
[----:B------:R1:W-:Y:S01]  /*2590*/  STG.E.U8 desc[UR36][R2.64], R4 ;  /* 0x0000000402007986 */ /* 0x0003e2000c101124 */
[----:B------:R-:W-:Y:S05]  /*25a0*/  BRA `(.L_x_2952) ;  /* 0x0000000400a47947 */ /* 0x000fea0003800000 */
.L_x_2966:
[----:B------:R-:W-:-:S05]  /*25b0*/  IMAD.SHL.U32 R0, R5, 0x2000000, RZ ;  /* 0x0200000005007824 */ /* 0x000fca00078e00ff */
[----:B------:R-:W-:-:S13]  /*25c0*/  ISETP.GE.U32.AND P0, PT, R0, 0x8000000, PT ;  /* 0x080000000000780c */ /* 0x000fda0003f06070 */
[C---:B------:R-:W-:Y:S02]  /*25d0*/  @!P0 IMAD.SHL.U32 R4, R5.reuse, 0x100, RZ ;  /* 0x0000010005048824 */ /* 0x040fe400078e00ff */
        /* <DEDUP_REMOVED lines=21> */
.L_x_2971:
[----:B------:R-:W-:-:S05]  /*2730*/  IMAD.SHL.U32 R5, R5, 0x1000000, RZ ;  /* 0x0100000005057824 */ /* 0x000fca00078e00ff */
[----:B------:R-:W-:-:S04]  /*2740*/  LOP3.LUT R0, R5, 0x80000000, R0, 0xc8, !PT ;  /* 0x8000000005007812 */ /* 0x000fc800078ec800 */
[----:B------:R-:W-:-:S04]  /*2750*/  SHF.R.U32.HI R5, RZ, 0x18, R0 ;  /* 0x00000018ff057819 */ /* 0x000fc80000011600 */
[----:B------:R-:W-:-:S04]  /*2760*/  LOP3.LUT R5, R6, R5, RZ, 0xfc, !PT ;  /* 0x0000000506057212 */ /* 0x000fc800078efcff */
[----:B------:R-:W-:-:S07]  /*2770*/  PRMT R4, R5, 0x7610, R4 ;  /* 0x0000761005047816 */ /* 0x000fce0000000004 */
.L_x_2970:
[----:B------:R0:W-:Y:S01]  /*2780*/  STG.E.U8 desc[UR36][R2.64], R4 ;  /* 0x0000000402007986 */ /* 0x0001e2000c101124 */
[----:B------:R-:W-:Y:S05]  /*2790*/  BRA `(.L_x_2952) ;  /* 0x0000000400287947 */ /* 0x000fea0003800000 */
.L_x_2965:
[----:B------:R-:W-:-:S13]  /*27a0*/  ISETP.NE.AND P0, PT, R4, 0x1c, PT ;  /* 0x0000001c0400780c */ /* 0x000fda0003f05270 */
[----:B------:R-:W-:Y:S05]  /*27b0*/  @!P0 BRA `(.L_x_2972) ;  /* 0x0000000000ec8947 */ /* 0x000fea0003800000 */
        /* <DEDUP_REMOVED lines=26> */
.L_x_2974:
[----:B------:R5:W-:Y:S01]  /*2960*/  STG.E.U8 desc[UR36][R2.64], R4 ;  /* 0x0000000402007986 */ /* 0x000be2000c101124 */
[----:B------:R-:W-:Y:S05]  /*2970*/  BRA `(.L_x_2952) ;  /* 0x0000000000b07947 */ /* 0x000fea0003800000 */
.L_x_2951:
[----:B------:R-:W-:Y:S01]  /*2980*/  MOV R2, 0x0 ;  /* 0x0000000000027802 */ /* 0x000fe20000000f00 */
[----:B------:R-:W-:Y:S01]  /*2990*/  ULDC.64 UR4, c[0x4][0x190] ;  /* 0x0100640000047ab9 */ /* 0x000fe20000000a00 */
[----:B------:R-:W-:Y:S01]  /*29a0*/  ULDC.64 UR6, c[0x4][0x70] ;  /* 0x01001c0000067ab9 */ /* 0x000fe20000000a00 */
[----:B------:R-:W-:Y:S01]  /*29b0*/  IMAD.U32 R4, RZ, RZ, UR4 ;  /* 0x00000004ff047e24 */ /* 0x000fe2000f8e00ff */
[----:B------:R-:W-:Y:S01]  /*29c0*/  MOV R5, UR5 ;  /* 0x0000000500057c02 */ /* 0x000fe20008000f00 */
[----:B------:R-:W-:Y:S01]  /*29d0*/  ULDC.64 UR4, c[0x4][0x198] ;  /* 0x0100660000047ab9 */ /* 0x000fe20000000a00 */
[----:B------:R-:W0:Y:S01]  /*29e0*/  LDC.64 R2, c[0x4][R2] ;  /* 0x0100000002027b82 */ /* 0x000e220000000a00 */
[----:B------:R-:W-:Y:S02]  /*29f0*/  IMAD.U32 R6, RZ, RZ, UR4 ;  /* 0x00000004ff067e24 */ /* 0x000fe4000f8e00ff */
[----:B------:R-:W-:Y:S02]  /*2a00*/  IMAD.U32 R7, RZ, RZ, UR5 ;  /* 0x00000005ff077e24 */ /* 0x000fe4000f8e00ff */
[----:B------:R-:W-:-:S02]  /*2a10*/  IMAD.U32 R10, RZ, RZ, UR6 ;  /* 0x00000006ff0a7e24 */ /* 0x000fc4000f8e00ff */
[----:B------:R-:W-:Y:S02]  /*2a20*/  IMAD.U32 R11, RZ, RZ, UR7 ;  /* 0x00000007ff0b7e24 */ /* 0x000fe4000f8e00ff */
[----:B------:R-:W-:Y:S02]  /*2a30*/  IMAD.MOV.U32 R8, RZ, RZ, 0x65 ;  /* 0x00000065ff087424 */ /* 0x000fe400078e00ff */
[----:B------:R-:W-:Y:S02]  /*2a40*/  IMAD.MOV.U32 R12, RZ, RZ, 0x1 ;  /* 0x00000001ff0c7424 */ /* 0x000fe400078e00ff */
[----:B------:R-:W-:-:S07]  /*2a50*/  IMAD.MOV.U32 R13, RZ, RZ, RZ ;  /* 0x000000ffff0d7224 */ /* 0x000fce00078e00ff */
[----:B------:R-:W-:-:S07]  /*2a60*/  LEPC R20, `(.L_x_2975) ;  /* 0x000000001014794e */ /* 0x000fce0000000000 */
[----:B0-----:R-:W-:Y:S05]  /*2a70*/  CALL.ABS.NOINC R2 ;  /* 0x0000000002007343 */ /* 0x001fea0003c00000 */
.L_x_2975:
[----:B------:R-:W-:Y:S05]  /*2a80*/  BRA `(.L_x_2952) ;  /* 0x00000000006c7947 */ /* 0x000fea0003800000 */
.L_x_2973:
        /* <DEDUP_REMOVED lines=11> */
[----:B------:R-:W0:Y:S02]  /*2b40*/  F2I.U64.TRUNC R4, R0 ;  /* 0x0000000000047311 */ /* 0x000e24000020d800 */
[----:B0-----:R4:W-:Y:S01]  /*2b50*/  STG.E.64 desc[UR36][R2.64], R4 ;  /* 0x0000000402007986 */ /* 0x0019e2000c101b24 */
[----:B------:R-:W-:Y:S05]  /*2b60*/  BRA `(.L_x_2952) ;  /* 0x0000000000347947 */ /* 0x000fea0003800000 */
.L_x_2972:
        /* <DEDUP_REMOVED lines=12> */
[----:B0-----:R3:W-:Y:S02]  /*2c30*/  STG.E desc[UR36][R2.64], R5 ;  /* 0x0000000502007986 */ /* 0x0017e4000c101924 */
.L_x_2952:
[----:B------:R-:W-:-:S05]  /*2c40*/  LEA R16, R16, R19, 0x9 ;  /* 0x0000001310107211 */ /* 0x000fca00078e48ff */
[----:B------:R-:W-:-:S07]  /*2c50*/  VIADD R17, R16, 0x80 ;  /* 0x0000008010117836 */ /* 0x000fce0000000000 */
.L_x_2945:
[----:B------:R-:W-:Y:S05]  /*2c60*/  BSYNC B6 ;  /* 0x0000000000067941 */ /* 0x000fea0003800000 */
.L_x_2944:
        /* <DEDUP_REMOVED lines=281> */
.L_x_2978:
        /* <DEDUP_REMOVED lines=30> */
.L_x_2982:
        /* <DEDUP_REMOVED lines=14> */
.L_x_2981:
        /* <DEDUP_REMOVED lines=20> */
.L_x_2986:
        /* <DEDUP_REMOVED lines=14> */
.L_x_2985:
        /* <DEDUP_REMOVED lines=14> */
.L_x_2980:
        /* <DEDUP_REMOVED lines=19> */
.L_x_2988:
        /* <DEDUP_REMOVED lines=14> */
.L_x_2987:
        /* <DEDUP_REMOVED lines=20> */
.L_x_2990:
        /* <DEDUP_REMOVED lines=15> */
.L_x_2989:
        /* <DEDUP_REMOVED lines=15> */
.L_x_2979:
        /* <DEDUP_REMOVED lines=23> */
.L_x_2993:
        /* <DEDUP_REMOVED lines=16> */
.L_x_2992:
        /* <DEDUP_REMOVED lines=9> */
[C---:B------:R-:W-:Y:S01]  /*4bf0*/  @!P0 IMAD.SHL.U32 R4, R5.reuse, 0x100, RZ ;  /* 0x0000010005048824 */ /* 0x040fe200078e00ff */
[----:B------:R-:W-:-:S04]  /*4c00*/  @P0 SHF.L.U32 R0, R5, 0x15, RZ ;  /* 0x0000001505000819 */ /* 0x000fc800000006ff */
        /* <DEDUP_REMOVED lines=19> */
.L_x_2996:
[----:B------:R-:W-:-:S05]  /*4d40*/  LOP3.LUT R5, R4, R5, RZ, 0xfc, !PT ;  /* 0x0000000504057212 */ /* 0x000fca00078efcff */
[----:B------:R0:W-:Y:S01]  /*4d50*/  STG.E.U8 desc[UR36][R2.64], R5 ;  /* 0x0000000502007986 */ /* 0x0001e2000c101124 */
[----:B------:R-:W-:Y:S05]  /*4d60*/  BRA `(.L_x_2984) ;  /* 0x0000000800b87947 */ /* 0x000fea0003800000 */
.L_x_2995:
[----:B------:R0:W-:Y:S01]  /*4d70*/  STG.E.U8 desc[UR36][R2.64], R5 ;  /* 0x0000000502007986 */ /* 0x0001e2000c101124 */
[----:B------:R-:W-:Y:S05]  /*4d80*/  BRA `(.L_x_2984) ;  /* 0x0000000800b07947 */ /* 0x000fea0003800000 */
.L_x_2994:
[----:B------:R-:W-:-:S05]  /*4d90*/  IMAD.SHL.U32 R0, R5, 0x2000000, RZ ;  /* 0x0200000005007824 */ /* 0x000fca00078e00ff */
[----:B------:R-:W-:-:S13]  /*4da0*/  ISETP.GE.U32.AND P0, PT, R0, 0x8000000, PT ;  /* 0x080000000000780c */ /* 0x000fda0003f06070 */
[C---:B------:R-:W-:Y:S02]  /*4db0*/  @!P0 IMAD.SHL.U32 R4, R5.reuse, 0x100, RZ ;  /* 0x0000010005048824 */ /* 0x040fe400078e00ff */
[C---:B------:R-:W-:Y:S01]  /*4dc0*/  @P0 IMAD.SHL.U32 R0, R5.reuse, 0x200000, RZ ;  /* 0x0020000005000824 */ /* 0x040fe200078e00ff */
[----:B------:R-:W-:Y:S02]  /*4dd0*/  SHF.L.U32 R5, R5, 0x18, RZ ;  /* 0x0000001805057819 */ /* 0x000fe400000006ff */
        /* <DEDUP_REMOVED lines=9> */
.L_x_2991:
        /* <DEDUP_REMOVED lines=22> */
.L_x_2999:
        /* <DEDUP_REMOVED lines=9> */
[----:B------:R-:W-:-:S04]  /*5060*/  HFMA2.MMA R4, -RZ, RZ, 0, 7.62939453125e-06 ;  /* 0x00000080ff047435 */ /* 0x000fc800000001ff */
        /* <DEDUP_REMOVED lines=14> */
.L_x_3001:
[----:B------:R-:W-:-:S05]  /*5150*/  IMAD.SHL.U32 R5, R5, 0x1000000, RZ ;  /* 0x0100000005057824 */ /* 0x000fca00078e00ff */
[----:B------:R-:W-:-:S04]  /*5160*/  LOP3.LUT R0, R5, 0x80000000, R0, 0xc8, !PT ;  /* 0x8000000005007812 */ /* 0x000fc800078ec800 */
[----:B------:R-:W-:-:S04]  /*5170*/  SHF.R.U32.HI R5, RZ, 0x18, R0 ;  /* 0x00000018ff057819 */ /* 0x000fc80000011600 */
[----:B------:R-:W-:-:S04]  /*5180*/  LOP3.LUT R5, R6, R5, RZ, 0xfc, !PT ;  /* 0x0000000506057212 */ /* 0x000fc800078efcff */
[----:B------:R-:W-:-:S07]  /*5190*/  PRMT R4, R5, 0x7610, R4 ;  /* 0x0000761005047816 */ /* 0x000fce0000000004 */
.L_x_3000:
[----:B------:R0:W-:Y:S01]  /*51a0*/  STG.E.U8 desc[UR36][R2.64], R4 ;  /* 0x0000000402007986 */ /* 0x0001e2000c101124 */
[----:B------:R-:W-:Y:S05]  /*51b0*/  BRA `(.L_x_2984) ;  /* 0x0000000400a47947 */ /* 0x000fea0003800000 */
.L_x_2998:
        /* <DEDUP_REMOVED lines=24> */
.L_x_3003:
[----:B------:R-:W-:-:S05]  /*5340*/  IMAD.SHL.U32 R5, R5, 0x1000000, RZ ;  /* 0x0100000005057824 */ /* 0x000fca00078e00ff */
[----:B------:R-:W-:-:S04]  /*5350*/  LOP3.LUT R0, R5, 0x80000000, R0, 0xc8, !PT ;  /* 0x8000000005007812 */ /* 0x000fc800078ec800 */
[----:B------:R-:W-:-:S04]  /*5360*/  SHF.R.U32.HI R5, RZ, 0x18, R0 ;  /* 0x00000018ff057819 */ /* 0x000fc80000011600 */
[----:B------:R-:W-:-:S04]  /*5370*/  LOP3.LUT R5, R6, R5, RZ, 0xfc, !PT ;  /* 0x0000000506057212 */ /* 0x000fc800078efcff */
[----:B------:R-:W-:-:S07]  /*5380*/  PRMT R4, R5, 0x7610, R4 ;  /* 0x0000761005047816 */ /* 0x000fce0000000004 */
.L_x_3002:
[----:B------:R0:W-:Y:S01]  /*5390*/  STG.E.U8 desc[UR36][R2.64], R4 ;  /* 0x0000000402007986 */ /* 0x0001e2000c101124 */
[----:B------:R-:W-:Y:S05]  /*53a0*/  BRA `(.L_x_2984) ;  /* 0x0000000400287947 */ /* 0x000fea0003800000 */
.L_x_2997:
        /* <DEDUP_REMOVED lines=28> */
.L_x_3006:
[----:B------:R0:W-:Y:S01]  /*5570*/  STG.E.U8 desc[UR36][R2.64], R4 ;  /* 0x0000000402007986 */ /* 0x0001e2000c101124 */
[----:B------:R-:W-:Y:S05]  /*5580*/  BRA `(.L_x_2984) ;  /* 0x0000000000b07947 */ /* 0x000fea0003800000 */
.L_x_2983:
        /* <DEDUP_REMOVED lines=16> */
.L_x_3007:
[----:B------:R-:W-:Y:S05]  /*5690*/  BRA `(.L_x_2984) ;  /* 0x00000000006c7947 */ /* 0x000fea0003800000 */
.L_x_3005:
        /* <DEDUP_REMOVED lines=14> */
.L_x_3004:
        /* <DEDUP_REMOVED lines=13> */
.L_x_2984:
[----:B------:R-:W-:-:S07]  /*5850*/  VIADD R17, R17, 0x80 ;  /* 0x0000008011117836 */ /* 0x000fce0000000000 */
.L_x_2977:
[----:B------:R-:W-:Y:S05]  /*5860*/  BSYNC B6 ;  /* 0x0000000000067941 */ /* 0x000fea0003800000 */
.L_x_2976:
[----:B------:R-:W-:Y:S01]  /*5870*/  ULDC UR4, c[0x0][0x210] ;  /* 0x0000840000047ab9 */ /* 0x000fe20000000800 */
[----:B------:R-:W-:Y:S01]  /*5880*/  BSSY B6, `(.L_x_3008) ;  /* 0x00002be000067945 */ /* 0x000fe20003800000 */
[----:B------:R-:W-:-:S13]  /*5890*/  ISETP.GE.AND P0, PT, R17, UR4, PT ;  /* 0x0000000411007c0c */ /* 0x000fda000bf06270 */
[----:B------:R-:W-:Y:S05]  /*58a0*/  @P0 BRA `(.L_x_3009) ;  /* 0x0000002800ec0947 */ /* 0x000fea0003800000 */
[----:B0-----:R-:W0:Y:S01]  /*58b0*/  LDC R6, c[0x0][0x218] ;  /* 0x00008600ff067b82 */ /* 0x001e220000000800 */
[----:B------:R-:W-:Y:S01]  /*58c0*/  HFMA2.MMA R0, -RZ, RZ, 0, 0 ;  /* 0x00000000ff007435 */ /* 0x000fe200000001ff */
        /* <DEDUP_REMOVED lines=275> */
.L_x_3010:
        /* <DEDUP_REMOVED lines=30> */
.L_x_3014:
        /* <DEDUP_REMOVED lines=14> */
.L_x_3013:
        /* <DEDUP_REMOVED lines=20> */
.L_x_3018:
        /* <DEDUP_REMOVED lines=14> */
.L_x_3017:
        /* <DEDUP_REMOVED lines=14> */
.L_x_3012:
        /* <DEDUP_REMOVED lines=19> */
.L_x_3020:
        /* <DEDUP_REMOVED lines=14> */
.L_x_3019:
        /* <DEDUP_REMOVED lines=20> */
.L_x_3022:
        /* <DEDUP_REMOVED lines=15> */
.L_x_3021:
        /* <DEDUP_REMOVED lines=15> */
.L_x_3011:
        /* <DEDUP_REMOVED lines=23> */
.L_x_3025:
        /* <DEDUP_REMOVED lines=16> */
.L_x_3024:
[----:B------:R-:W-:-:S13]  /*7760*/  ISETP.NE.AND P0, PT, R4, 0xf, PT ;  /* 0x0000000f0400780c */ /* 0x000fda0003f05270 */
[----:B------:R-:W-:Y:S05]  /*7770*/  @!P0 BRA `(.L_x_3026) ;  /* 0x0000000000848947 */ /* 0x000fea0003800000 */
[----:B------:R-:W-:-:S13]  /*7780*/  ISETP.NE.AND P0, PT, R4, 0x17, PT ;  /* 0x000000170400780c */ /* 0x000fda0003f05270 */
[----:B------:R-:W-:Y:S05]  /*7790*/  @!P0 BRA `(.L_x_3027) ;  /* 0x0000000000748947 */ /* 0x000fea0003800000 */
[----:B------:R-:W-:-:S13]  /*77a0*/  ISETP.NE.AND P0, PT, R4, 0x18, PT ;  /* 0x000000180400780c */ /* 0x000fda0003f05270 */
[----:B------:R-:W-:Y:S05]  /*77b0*/  @P0 BRA `(.L_x_3015) ;  /* 0x0000000800740947 */ /* 0x000fea0003800000 */
[C---:B------:R-:W-:Y:S01]  /*77c0*/  IMAD.SHL.U32 R0, R5.reuse, 0x2000000, RZ ;  /* 0x0200000005007824 */ /* 0x040fe200078e00ff */
[----:B------:R-:W-:-:S04]  /*77d0*/  SHF.L.U32 R7, R5, 0x18, RZ ;  /* 0x0000001805077819 */ /* 0x000fc800000006ff */
        /* <DEDUP_REMOVED lines=22> */
.L_x_3028:
[----:B------:R-:W-:-:S05]  /*7940*/  LOP3.LUT R5, R4, R5, RZ, 0xfc, !PT ;  /* 0x0000000504057212 */ /* 0x000fca00078efcff */
[----:B------:R0:W-:Y:S01]  /*7950*/  STG.E.U8 desc[UR36][R2.64], R5 ;  /* 0x0000000502007986 */ /* 0x0001e2000c101124 */
[----:B------:R-:W-:Y:S05]  /*7960*/  BRA `(.L_x_3016) ;  /* 0x0000000800b87947 */ /* 0x000fea0003800000 */
.L_x_3027:
[----:B------:R0:W-:Y:S01]  /*7970*/  STG.E.U8 desc[UR36][R2.64], R5 ;  /* 0x0000000502007986 */ /* 0x0001e2000c101124 */
[----:B------:R-:W-:Y:S05]  /*7980*/  BRA `(.L_x_3016) ;  /* 0x0000000800b07947 */ /* 0x000fea0003800000 */
.L_x_3026:
        /* <DEDUP_REMOVED lines=14> */
.L_x_3023:
        /* <DEDUP_REMOVED lines=22> */
.L_x_3031:
        /* <DEDUP_REMOVED lines=24> */
.L_x_3033:
[----:B------:R-:W-:-:S05]  /*7d50*/  IMAD.SHL.U32 R5, R5, 0x1000000, RZ ;  /* 0x0100000005057824 */ /* 0x000fca00078e00ff */
[----:B------:R-:W-:-:S04]  /*7d60*/  LOP3.LUT R0, R5, 0x80000000, R0, 0xc8, !PT ;  /* 0x8000000005007812 */ /* 0x000fc800078ec800 */
[----:B------:R-:W-:-:S04]  /*7d70*/  SHF.R.U32.HI R5, RZ, 0x18, R0 ;  /* 0x00000018ff057819 */ /* 0x000fc80000011600 */
[----:B------:R-:W-:-:S04]  /*7d80*/  LOP3.LUT R5, R6, R5, RZ, 0xfc, !PT ;  /* 0x0000000506057212 */ /* 0x000fc800078efcff */
[----:B------:R-:W-:-:S07]  /*7d90*/  PRMT R4, R5, 0x7610, R4 ;  /* 0x0000761005047816 */ /* 0x000fce0000000004 */
.L_x_3032:
[----:B------:R0:W-:Y:S01]  /*7da0*/  STG.E.U8 desc[UR36][R2.64], R4 ;  /* 0x0000000402007986 */ /* 0x0001e2000c101124 */
[----:B------:R-:W-:Y:S05]  /*7db0*/  BRA `(.L_x_3016) ;  /* 0x0000000400a47947 */ /* 0x000fea0003800000 */
.L_x_3030:
        /* <DEDUP_REMOVED lines=24> */
.L_x_3035:
[----:B------:R-:W-:-:S05]  /*7f40*/  IMAD.SHL.U32 R5, R5, 0x1000000, RZ ;  /* 0x0100000005057824 */ /* 0x000fca00078e00ff */
[----:B------:R-:W-:-:S04]  /*7f50*/  LOP3.LUT R0, R5, 0x80000000, R0, 0xc8, !PT ;  /* 0x8000000005007812 */ /* 0x000fc800078ec800 */
[----:B------:R-:W-:-:S04]  /*7f60*/  SHF.R.U32.HI R5, RZ, 0x18, R0 ;  /* 0x00000018ff057819 */ /* 0x000fc80000011600 */
[----:B------:R-:W-:-:S04]  /*7f70*/  LOP3.LUT R5, R6, R5, RZ, 0xfc, !PT ;  /* 0x0000000506057212 */ /* 0x000fc800078efcff */
[----:B------:R-:W-:-:S07]  /*7f80*/  PRMT R4, R5, 0x7610, R4 ;  /* 0x0000761005047816 */ /* 0x000fce0000000004 */
.L_x_3034:
[----:B------:R0:W-:Y:S01]  /*7f90*/  STG.E.U8 desc[UR36][R2.64], R4 ;  /* 0x0000000402007986 */ /* 0x0001e2000c101124 */
[----:B------:R-:W-:Y:S05]  /*7fa0*/  BRA `(.L_x_3016) ;  /* 0x0000000400287947 */ /* 0x000fea0003800000 */
.L_x_3029:
        /* <DEDUP_REMOVED lines=28> */
.L_x_3038:
[----:B------:R0:W-:Y:S01]  /*8170*/  STG.E.U8 desc[UR36][R2.64], R4 ;  /* 0x0000000402007986 */ /* 0x0001e2000c101124 */
[----:B------:R-:W-:Y:S05]  /*8180*/  BRA `(.L_x_3016) ;  /* 0x0000000000b07947 */ /* 0x000fea0003800000 */
.L_x_3015:
[----:B------:R-:W-:Y:S01]  /*8190*/  MOV R0, 0x0 ;  /* 0x0000000000007802 */ /* 0x000fe20000000f00 */
[----:B------:R-:W-:Y:S01]  /*81a0*/  ULDC.64 UR4, c[0x4][0x190] ;  /* 0x0100640000047ab9 */ /* 0x000fe20000000a00 */
[----:B------:R-:W-:Y:S01]  /*81b0*/  ULDC.64 UR6, c[0x4][0x70] ;  /* 0x01001c0000067ab9 */ /* 0x000fe20000000a00 */
[----:B------:R-:W-:Y:S01]  /*81c0*/  IMAD.U32 R4, RZ, RZ, UR4 ;  /* 0x00000004ff047e24 */ /* 0x000fe2000f8e00ff */
[----:B------:R0:W1:Y:S01]  /*81d0*/  LDC.64 R2, c[0x4][R0] ;  /* 0x0100000000027b82 */ /* 0x0000620000000a00 */
        /* <DEDUP_REMOVED lines=11> */
.L_x_3039:
[----:B------:R-:W-:Y:S05]  /*8290*/  BRA `(.L_x_3016) ;  /* 0x00000000006c7947 */ /* 0x000fea0003800000 */
.L_x_3037:
        /* <DEDUP_REMOVED lines=14> */
.L_x_3036:
        /* <DEDUP_REMOVED lines=13> */
.L_x_3016:
[----:B------:R-:W-:-:S07]  /*8450*/  VIADD R17, R17, 0x80 ;  /* 0x0000008011117836 */ /* 0x000fce0000000000 */
.L_x_3009:
[----:B------:R-:W-:Y:S05]  /*8460*/  BSYNC B6 ;  /* 0x0000000000067941 */ /* 0x000fea0003800000 */
.L_x_3008:
[----:B------:R-:W-:Y:S02]  /*8470*/  ULDC UR4, c[0x0][0x210] ;  /* 0x0000840000047ab9 */ /* 0x000fe40000000800 */
[----:B------:R-:W-:-:S13]  /*8480*/  ISETP.GE.AND P0, PT, R17, UR4, PT ;  /* 0x0000000411007c0c */ /* 0x000fda000bf06270 */
[----:B------:R-:W-:Y:S05]  /*8490*/  @P0 EXIT ;  /* 0x000000000000094d */ /* 0x000fea0003800000 */
        /* <DEDUP_REMOVED lines=277> */
.L_x_3040:
        /* <DEDUP_REMOVED lines=28> */
[----:B0-----:R-:W-:Y:S01]  /*97b0*/  STG.E.U8 desc[UR36][R2.64], R5 ;  /* 0x0000000502007986 */ /* 0x001fe2000c101124 */
[----:B------:R-:W-:Y:S05]  /*97c0*/  EXIT ;  /* 0x000000000000794d */ /* 0x000fea0003800000 */
.L_x_3044:
        /* <DEDUP_REMOVED lines=12> */
[----:B0-----:R-:W-:Y:S01]  /*9890*/  STG.E.U8 desc[UR36][R2.64], R4 ;  /* 0x0000000402007986 */ /* 0x001fe2000c101124 */
[----:B------:R-:W-:Y:S05]  /*98a0*/  EXIT ;  /* 0x000000000000794d */ /* 0x000fea0003800000 */
.L_x_3043:
        /* <DEDUP_REMOVED lines=18> */
[----:B0-----:R-:W-:Y:S01]  /*99d0*/  STG.E.64 desc[UR36][R2.64], R4 ;  /* 0x0000000402007986 */ /* 0x001fe2000c101b24 */
[----:B------:R-:W-:Y:S05]  /*99e0*/  EXIT ;  /* 0x000000000000794d */ /* 0x000fea0003800000 */
.L_x_3047:
        /* <DEDUP_REMOVED lines=12> */
[----:B0-----:R-:W-:Y:S01]  /*9ab0*/  STG.E desc[UR36][R2.64], R5 ;  /* 0x0000000502007986 */ /* 0x001fe2000c101924 */
[----:B------:R-:W-:Y:S05]  /*9ac0*/  EXIT ;  /* 0x000000000000794d */ /* 0x000fea0003800000 */
.L_x_3046:
        /* <DEDUP_REMOVED lines=12> */
[----:B0-----:R-:W-:Y:S01]  /*9b90*/  STG.E.U16 desc[UR36][R2.64], R5 ;  /* 0x0000000502007986 */ /* 0x001fe2000c101524 */
[----:B------:R-:W-:Y:S05]  /*9ba0*/  EXIT ;  /* 0x000000000000794d */ /* 0x000fea0003800000 */
.L_x_3042:
        /* <DEDUP_REMOVED lines=16> */
[----:B------:R-:W-:-:S05]  /*9cb0*/  LOP3.LUT R5, R0, 0x80000000, R5, 0xf8, !PT ;  /* 0x8000000000057812 */ /* 0x000fca00078ef805 */
[----:B------:R-:W-:Y:S01]  /*9cc0*/  STG.E desc[UR36][R2.64], R5 ;  /* 0x0000000502007986 */ /* 0x000fe2000c101924 */
[----:B------:R-:W-:Y:S05]  /*9cd0*/  EXIT ;  /* 0x000000000000794d */ /* 0x000fea0003800000 */
.L_x_3049:
        /* <DEDUP_REMOVED lines=12> */
[----:B------:R-:W-:Y:S01]  /*9da0*/  STG.E.U16 desc[UR36][R2.64], R0 ;  /* 0x0000000002007986 */ /* 0x000fe2000c101524 */
[----:B------:R-:W-:Y:S05]  /*9db0*/  EXIT ;  /* 0x000000000000794d */ /* 0x000fea0003800000 */
.L_x_3048:
        /* <DEDUP_REMOVED lines=18> */
[----:B------:R-:W-:Y:S01]  /*9ee0*/  STG.E.64 desc[UR36][R2.64], R4 ;  /* 0x0000000402007986 */ /* 0x000fe2000c101b24 */
[----:B------:R-:W-:Y:S05]  /*9ef0*/  EXIT ;  /* 0x000000000000794d */ /* 0x000fea0003800000 */
.L_x_3051:
        /* <DEDUP_REMOVED lines=13> */
[----:B------:R-:W-:Y:S01]  /*9fd0*/  STG.E desc[UR36][R2.64], R0 ;  /* 0x0000000002007986 */ /* 0x000fe2000c101924 */
[----:B------:R-:W-:Y:S05]  /*9fe0*/  EXIT ;  /* 0x000000000000794d */ /* 0x000fea0003800000 */
.L_x_3050:
        /* <DEDUP_REMOVED lines=13> */
[----:B0-----:R-:W-:Y:S01]  /*a0c0*/  STG.E.64 desc[UR36][R2.64], R4 ;  /* 0x0000000402007986 */ /* 0x001fe2000c101b24 */
[----:B------:R-:W-:Y:S05]  /*a0d0*/  EXIT ;  /* 0x000000000000794d */ /* 0x000fea0003800000 */
.L_x_3041:
        /* <DEDUP_REMOVED lines=21> */
[----:B------:R-:W-:Y:S01]  /*a230*/  STG.E.U8 desc[UR36][R2.64], R5 ;  /* 0x0000000502007986 */ /* 0x000fe2000c101124 */
[----:B------:R-:W-:Y:S05]  /*a240*/  EXIT ;  /* 0x000000000000794d */ /* 0x000fea0003800000 */
.L_x_3054:
        /* <DEDUP_REMOVED lines=14> */
[----:B0-----:R-:W-:Y:S01]  /*a330*/  STG.E.128 desc[UR36][R2.64], R4 ;  /* 0x0000000402007986 */ /* 0x001fe2000c101d24 */
[----:B------:R-:W-:Y:S05]  /*a340*/  EXIT ;  /* 0x000000000000794d */ /* 0x000fea0003800000 */
.L_x_3053:
        /* <DEDUP_REMOVED lines=30> */
.L_x_3057:
[----:B------:R-:W-:-:S05]  /*a530*/  LOP3.LUT R5, R4, R5, RZ, 0xfc, !PT ;  /* 0x0000000504057212 */ /* 0x000fca00078efcff */
[----:B------:R-:W-:Y:S01]  /*a540*/  STG.E.U8 desc[UR36][R2.64], R5 ;  /* 0x0000000502007986 */ /* 0x000fe2000c101124 */
[----:B------:R-:W-:Y:S05]  /*a550*/  EXIT ;  /* 0x000000000000794d */ /* 0x000fea0003800000 */
.L_x_3056:
[----:B------:R-:W-:Y:S01]  /*a560*/  STG.E.U8 desc[UR36][R2.64], R5 ;  /* 0x0000000502007986 */ /* 0x000fe2000c101124 */
[----:B------:R-:W-:Y:S05]  /*a570*/  EXIT ;  /* 0x000000000000794d */ /* 0x000fea0003800000 */
.L_x_3055:
        /* <DEDUP_REMOVED lines=11> */
[----:B------:R-:W-:-:S05]  /*a630*/  F2FP.BF16.F32.PACK_AB R0, RZ, R0 ;  /* 0x00000000ff00723e */ /* 0x000fca00000010ff */
[----:B------:R-:W-:Y:S01]  /*a640*/  STG.E.U16 desc[UR36][R2.64], R0 ;  /* 0x0000000002007986 */ /* 0x000fe2000c101524 */
[----:B------:R-:W-:Y:S05]  /*a650*/  EXIT ;  /* 0x000000000000794d */ /* 0x000fea0003800000 */
.L_x_3052:
        /* <DEDUP_REMOVED lines=20> */
[----:B0-----:R-:W-:Y:S01]  /*a7a0*/  STG.E.U16 desc[UR36][R2.64], R5 ;  /* 0x0000000502007986 */ /* 0x001fe2000c101524 */
[----:B------:R-:W-:Y:S05]  /*a7b0*/  EXIT ;  /* 0x000000000000794d */ /* 0x000fea0003800000 */
.L_x_3060:
        /* <DEDUP_REMOVED lines=24> */
.L_x_3062:
[----:B------:R-:W-:-:S05]  /*a940*/  IMAD.SHL.U32 R5, R5, 0x1000000, RZ ;  /* 0x0100000005057824 */ /* 0x000fca00078e00ff */
[----:B------:R-:W-:-:S04]  /*a950*/  LOP3.LUT R0, R5, 0x80000000, R0, 0xc8, !PT ;  /* 0x8000000005007812 */ /* 0x000fc800078ec800 */
[----:B------:R-:W-:-:S04]  /*a960*/  SHF.R.U32.HI R5, RZ, 0x18, R0 ;  /* 0x00000018ff057819 */ /* 0x000fc80000011600 */
[----:B------:R-:W-:-:S04]  /*a970*/  LOP3.LUT R5, R6, R5, RZ, 0xfc, !PT ;  /* 0x0000000506057212 */ /* 0x000fc800078efcff */
[----:B------:R-:W-:-:S07]  /*a980*/  PRMT R4, R5, 0x7610, R4 ;  /* 0x0000761005047816 */ /* 0x000fce0000000004 */
.L_x_3061:
[----:B------:R-:W-:Y:S01]  /*a990*/  STG.E.U8 desc[UR36][R2.64], R4 ;  /* 0x0000000402007986 */ /* 0x000fe2000c101124 */
[----:B------:R-:W-:Y:S05]  /*a9a0*/  EXIT ;  /* 0x000000000000794d */ /* 0x000fea0003800000 */
.L_x_3059:
        /* <DEDUP_REMOVED lines=24> */
.L_x_3064:
[----:B------:R-:W-:-:S05]  /*ab30*/  IMAD.SHL.U32 R5, R5, 0x1000000, RZ ;  /* 0x0100000005057824 */ /* 0x000fca00078e00ff */
[----:B------:R-:W-:-:S04]  /*ab40*/  LOP3.LUT R0, R5, 0x80000000, R0, 0xc8, !PT ;  /* 0x8000000005007812 */ /* 0x000fc800078ec800 */
[----:B------:R-:W-:-:S04]  /*ab50*/  SHF.R.U32.HI R5, RZ, 0x18, R0 ;  /* 0x00000018ff057819 */ /* 0x000fc80000011600 */
[----:B------:R-:W-:-:S04]  /*ab60*/  LOP3.LUT R5, R6, R5, RZ, 0xfc, !PT ;  /* 0x0000000506057212 */ /* 0x000fc800078efcff */
[----:B------:R-:W-:-:S07]  /*ab70*/  PRMT R4, R5, 0x7610, R4 ;  /* 0x0000761005047816 */ /* 0x000fce0000000004 */
.L_x_3063:
[----:B------:R-:W-:Y:S01]  /*ab80*/  STG.E.U8 desc[UR36][R2.64], R4 ;  /* 0x0000000402007986 */ /* 0x000fe2000c101124 */
[----:B------:R-:W-:Y:S05]  /*ab90*/  EXIT ;  /* 0x000000000000794d */ /* 0x000fea0003800000 */
.L_x_3058:
        /* <DEDUP_REMOVED lines=18> */
[----:B------:R-:W-:-:S03]  /*acc0*/  HFMA2.MMA R4, -RZ, RZ, 0, 1.5199184417724609375e-05 ;  /* 0x000000ffff047435 */ /* 0x000fc600000001ff */
        /* <DEDUP_REMOVED lines=9> */
.L_x_3067:
[----:B------:R-:W-:Y:S01]  /*ad60*/  STG.E.U8 desc[UR36][R2.64], R4 ;  /* 0x0000000402007986 */ /* 0x000fe2000c101124 */
[----:B------:R-:W-:Y:S05]  /*ad70*/  EXIT ;  /* 0x000000000000794d */ /* 0x000fea0003800000 */
.L_x_3045:
        /* <DEDUP_REMOVED lines=16> */
.L_x_3068:
[----:B------:R-:W-:Y:S05]  /*ae80*/  EXIT ;  /* 0x000000000000794d */ /* 0x000fea0003800000 */
.L_x_3066:
        /* <DEDUP_REMOVED lines=12> */
[----:B0-----:R-:W-:Y:S01]  /*af50*/  STG.E.64 desc[UR36][R2.64], R4 ;  /* 0x0000000402007986 */ /* 0x001fe2000c101b24 */
[----:B------:R-:W-:Y:S05]  /*af60*/  EXIT ;  /* 0x000000000000794d */ /* 0x000fea0003800000 */
.L_x_3065:
        /* <DEDUP_REMOVED lines=12> */
[----:B0-----:R-:W-:Y:S01]  /*b030*/  STG.E desc[UR36][R2.64], R5 ;  /* 0x0000000502007986 */ /* 0x001fe2000c101924 */
[----:B------:R-:W-:Y:S05]  /*b040*/  EXIT ;  /* 0x000000000000794d */ /* 0x000fea0003800000 */
.L_x_3069:
        /* <DEDUP_REMOVED lines=11> */
.L_x_7311:


//--------------------- .text._ZN2at6native27unrolled_elementwise_kernelINS0_11FillFunctorIN3c1011Float8_e5m2EEESt5arrayIPcLm1EELi4E23TrivialOffsetCalculatorILi0EjES9_ILi1EjENS0_6memory12LoadWithCastILi0EEENSC_13StoreWithCastILi1EEEEEviT_T0_T2_T3_T4_T5_ --------------------------
	.section	.text._ZN2at6native27unrolled_elementwise_kernelINS0_11FillFunctorIN3c1011Float8_e5m2EEESt5arrayIPcLm1EELi4E23TrivialOffsetCalculatorILi0EjES9_ILi1EjENS0_6memory12LoadWithCastILi0EEENSC_13StoreWithCastILi1EEEEEviT_T0_T2_T3_T4_T5_,"ax",@progbits
	.align	128
        .global         _ZN2at6native27unrolled_elementwise_kernelINS0_11FillFunctorIN3c1011Float8_e5m2EEESt5arrayIPcLm1EELi4E23TrivialOffsetCalculatorILi0EjES9_ILi1EjENS0_6memory12LoadWithCastILi0EEENSC_13StoreWithCastILi1EEEEEviT_T0_T2_T3_T4_T5_
        .type           _ZN2at6native27unrolled_elementwise_kernelINS0_11FillFunctorIN3c1011Float8_e5m2EEESt5arrayIPcLm1EELi4E23TrivialOffsetCalculatorILi0EjES9_ILi1EjENS0_6memory12LoadWithCastILi0EEENSC_13StoreWithCastILi1EEEEEviT_T0_T2_T3_T4_T5_,@function
        .size           _ZN2at6native27unrolled_elementwise_kernelINS0_11FillFunctorIN3c1011Float8_e5m2EEESt5arrayIPcLm1EELi4E23TrivialOffsetCalculatorILi0EjES9_ILi1EjENS0_6memory12LoadWithCastILi0EEENSC_13StoreWithCastILi1EEEEEviT_T0_T2_T3_T4_T5_,(.L_x_7312 - _ZN2at6native27unrolled_elementwise_kernelINS0_11FillFunctorIN3c1011Float8_e5m2EEESt5arrayIPcLm1EELi4E23TrivialOffsetCalculatorILi0EjES9_ILi1EjENS0_6memory12LoadWithCastILi0EEENSC_13StoreWithCastILi1EEEEEviT_T0_T2_T3_T4_T5_)
        .other          _ZN2at6native27unrolled_elementwise_kernelINS0_11FillFunctorIN3c1011Float8_e5m2EEESt5arrayIPcLm1EELi4E23TrivialOffsetCalculatorILi0EjES9_ILi1EjENS0_6memory12LoadWithCastILi0EEENSC_13StoreWithCastILi1EEEEEviT_T0_T2_T3_T4_T5_,@"STO_CUDA_ENTRY STV_DEFAULT"
_ZN2at6native27unrolled_elementwise_kernelINS0_11FillFunctorIN3c1011Float8_e5m2EEESt5arrayIPcLm1EELi4E23TrivialOffsetCalculatorILi0EjES9_ILi1EjENS0_6memory12LoadWithCastILi0EEENSC_13StoreWithCastILi1EEEEEviT_T0_T2_T3_T4_T5_:
.text._ZN2at6native27unrolled_elementwise_kernelINS0_11FillFunctorIN3c1011Float8_e5m2EEESt5arrayIPcLm1EELi4E23TrivialOffsetCalculatorILi0EjES9_ILi1EjENS0_6memory12LoadWithCastILi0EEENSC_13StoreWithCastILi1EEEEEviT_T0_T2_T3_T4_T5_:
        /* <DEDUP_REMOVED lines=30> */
[C---:B------:R-:W-:Y:S02]  /*01e0*/  IMAD.SHL.U32 R0, R18.reuse, 0x2000000, RZ ;  /* 0x0200000012007824 */ /* 0x040fe400078e00ff */
        /* <DEDUP_REMOVED lines=13> */
.L_x_3075:
        /* <DEDUP_REMOVED lines=14> */
.L_x_3074:
        /* <DEDUP_REMOVED lines=20> */
.L_x_3078:
        /* <DEDUP_REMOVED lines=14> */
.L_x_3077:
        /* <DEDUP_REMOVED lines=14> */
.L_x_3073:
[----:B------:R-:W-:-:S13]  /*06a0*/  ISETP.GT.AND P0, PT, R0, 0x6, PT ;  /* 0x000000060000780c */ /* 0x000fda0003f04270 */
[----:B------:R-:W-:Y:S05]  /*06b0*/  @P0 BRA `(.L_x_3079) ;  /* 0x00000000007c0947 */ /* 0x000fea0003800000 */
        /* <DEDUP_REMOVED lines=17> */
.L_x_3080:
        /* <DEDUP_REMOVED lines=14> */
.L_x_3079:
[----:B------:R-:W-:-:S13]  /*08b0*/  ISETP.NE.AND P0, PT, R0, 0x7, PT ;  /* 0x000000070000780c */ /* 0x000fda0003f05270 */
[----:B------:R-:W-:Y:S05]  /*08c0*/  @!P0 BRA `(.L_x_3081) ;  /* 0x0000000000848947 */ /* 0x000fea0003800000 */
[----:B------:R-:W-:-:S13]  /*08d0*/  ISETP.NE.AND P0, PT, R0, 0x8, PT ;  /* 0x000000080000780c */ /* 0x000fda0003f05270 */
[----:B------:R-:W-:Y:S05]  /*08e0*/  @!P0 BRA `(.L_x_3082) ;  /* 0x0000000000408947 */ /* 0x000fea0003800000 */
[----:B------:R-:W-:-:S13]  /*08f0*/  ISETP.NE.AND P0, PT, R0, 0x9, PT ;  /* 0x000000090000780c */ /* 0x000fda0003f05270 */
[----:B------:R-:W-:Y:S05]  /*0900*/  @P0 BRA `(.L_x_3076) ;  /* 0x0000000c00d80947 */ /* 0x000fea0003800000 */
[C---:B------:R-:W-:Y:S02]  /*0910*/  IMAD.SHL.U32 R0, R18.reuse, 0x2000000, RZ ;  /* 0x0200000012007824 */ /* 0x040fe400078e00ff */
[----:B------:R-:W-:Y:S02]  /*0920*/  IMAD.SHL.U32 R7, R18, 0x1000000, RZ ;  /* 0x0100000012077824 */ /* 0x000fe400078e00ff */
[----:B------:R-:W-:Y:S01]  /*0930*/  IMAD.MOV.U32 R5, RZ, RZ, RZ ;  /* 0x000000ffff057224 */ /* 0x000fe200078e00ff */
        /* <DEDUP_REMOVED lines=11> */
.L_x_3082:
        /* <DEDUP_REMOVED lines=15> */
.L_x_3081:
        /* <DEDUP_REMOVED lines=15> */
.L_x_3072:
        /* <DEDUP_REMOVED lines=23> */
.L_x_3085:
[C---:B------:R-:W-:Y:S01]  /*0d40*/  IMAD.SHL.U32 R0, R18.reuse, 0x2000000, RZ ;  /* 0x0200000012007824 */ /* 0x040fe200078e00ff */
[----:B------:R-:W-:Y:S01]  /*0d50*/  CS2R R6, SRZ ;  /* 0x0000000000067805 */ /* 0x000fe2000001ff00 */
        /* <DEDUP_REMOVED lines=14> */
.L_x_3084:
        /* <DEDUP_REMOVED lines=30> */
.L_x_3088:
[----:B------:R-:W-:-:S05]  /*1020*/  LOP3.LUT R5, R4, R5, RZ, 0xfc, !PT ;  /* 0x0000000504057212 */ /* 0x000fca00078efcff */
[----:B------:R0:W-:Y:S01]  /*1030*/  STG.E.U8 desc[UR36][R2.64], R5 ;  /* 0x0000000502007986 */ /* 0x0001e2000c101124 */
[----:B------:R-:W-:Y:S05]  /*1040*/  BRA `(.L_x_3071) ;  /* 0x0000000800b87947 */ /* 0x000fea0003800000 */
.L_x_3087:
[----:B------:R0:W-:Y:S01]  /*1050*/  STG.E.U8 desc[UR36][R2.64], R18 ;  /* 0x0000001202007986 */ /* 0x0001e2000c101124 */
[----:B------:R-:W-:Y:S05]  /*1060*/  BRA `(.L_x_3071) ;  /* 0x0000000800b07947 */ /* 0x000fea0003800000 */
.L_x_3086:
        /* <DEDUP_REMOVED lines=14> */
.L_x_3083:
        /* <DEDUP_REMOVED lines=22> */
.L_x_3091:
        /* <DEDUP_REMOVED lines=24> */
.L_x_3093:
[----:B------:R-:W-:-:S05]  /*1430*/  IMAD.SHL.U32 R7, R18, 0x1000000, RZ ;  /* 0x0100000012077824 */ /* 0x000fca00078e00ff */
[----:B------:R-:W-:-:S04]  /*1440*/  LOP3.LUT R0, R7, 0x80000000, R0, 0xc8, !PT ;  /* 0x8000000007007812 */ /* 0x000fc800078ec800 */
[----:B------:R-:W-:-:S04]  /*1450*/  SHF.R.U32.HI R0, RZ, 0x18, R0 ;  /* 0x00000018ff007819 */ /* 0x000fc80000011600 */
[----:B------:R-:W-:-:S04]  /*1460*/  LOP3.LUT R0, R5, R0, RZ, 0xfc, !PT ;  /* 0x0000000005007212 */ /* 0x000fc800078efcff */
[----:B------:R-:W-:-:S07]  /*1470*/  PRMT R4, R0, 0x7610, R4 ;  /* 0x0000761000047816 */ /* 0x000fce0000000004 */
.L_x_3092:
[----:B------:R0:W-:Y:S01]  /*1480*/  STG.E.U8 desc[UR36][R2.64], R4 ;  /* 0x0000000402007986 */ /* 0x0001e2000c101124 */
[----:B------:R-:W-:Y:S05]  /*1490*/  BRA `(.L_x_3071) ;  /* 0x0000000400a47947 */ /* 0x000fea0003800000 */
.L_x_3090:
        /* <DEDUP_REMOVED lines=24> */
.L_x_3095:
[----:B------:R-:W-:-:S05]  /*1620*/  IMAD.SHL.U32 R7, R18, 0x1000000, RZ ;  /* 0x0100000012077824 */ /* 0x000fca00078e00ff */
[----:B------:R-:W-:-:S04]  /*1630*/  LOP3.LUT R0, R7, 0x80000000, R0, 0xc8, !PT ;  /* 0x8000000007007812 */ /* 0x000fc800078ec800 */
[----:B------:R-:W-:-:S04]  /*1640*/  SHF.R.U32.HI R0, RZ, 0x18, R0 ;  /* 0x00000018ff007819 */ /* 0x000fc80000011600 */
[----:B------:R-:W-:-:S04]  /*1650*/  LOP3.LUT R0, R5, R0, RZ, 0xfc, !PT ;  /* 0x0000000005007212 */ /* 0x000fc800078efcff */
[----:B------:R-:W-:-:S07]  /*1660*/  PRMT R4, R0, 0x7610, R4 ;  /* 0x0000761000047816 */ /* 0x000fce0000000004 */
.L_x_3094:
[----:B------:R0:W-:Y:S01]  /*1670*/  STG.E.U8 desc[UR36][R2.64], R4 ;  /* 0x0000000402007986 */ /* 0x0001e2000c101124 */
[----:B------:R-:W-:Y:S05]  /*1680*/  BRA `(.L_x_3071) ;  /* 0x0000000400287947 */ /* 0x000fea0003800000 */
.L_x_3089:
        /* <DEDUP_REMOVED lines=28> */
.L_x_3098:
[----:B------:R0:W-:Y:S01]  /*1850*/  STG.E.U8 desc[UR36][R2.64], R4 ;  /* 0x0000000402007986 */ /* 0x0001e2000c101124 */
[----:B------:R-:W-:Y:S05]  /*1860*/  BRA `(.L_x_3071) ;  /* 0x0000000000b07947 */ /* 0x000fea0003800000 */
.L_x_3076:
        /* <DEDUP_REMOVED lines=16> */
.L_x_3099:
[----:B------:R-:W-:Y:S05]  /*1970*/  BRA `(.L_x_3071) ;  /* 0x00000000006c7947 */ /* 0x000fea0003800000 */
.L_x_3097:
        /* <DEDUP_REMOVED lines=14> */
.L_x_3096:
        /* <DEDUP_REMOVED lines=13> */
.L_x_3071:
[----:B------:R-:W-:Y:S05]  /*1b30*/  BSYNC B6 ;  /* 0x0000000000067941 */ /* 0x000fea0003800000 */
.L_x_3070:
        /* <DEDUP_REMOVED lines=35> */
.L_x_3105:
        /* <DEDUP_REMOVED lines=14> */
.L_x_3104:
        /* <DEDUP_REMOVED lines=20> */
.L_x_3109:
        /* <DEDUP_REMOVED lines=14> */
.L_x_3108:
        /* <DEDUP_REMOVED lines=14> */
.L_x_3103:
        /* <DEDUP_REMOVED lines=19> */
.L_x_3111:
        /* <DEDUP_REMOVED lines=14> */
.L_x_3110:
        /* <DEDUP_REMOVED lines=20> */
.L_x_3113:
        /* <DEDUP_REMOVED lines=15> */
.L_x_3112:
        /* <DEDUP_REMOVED lines=15> */
.L_x_3102:
        /* <DEDUP_REMOVED lines=23> */
.L_x_3116:
        /* <DEDUP_REMOVED lines=16> */
.L_x_3115:
        /* <DEDUP_REMOVED lines=30> */
.L_x_3119:
[----:B------:R-:W-:-:S05]  /*2ad0*/  LOP3.LUT R5, R4, R5, RZ, 0xfc, !PT ;  /* 0x0000000504057212 */ /* 0x000fca00078efcff */
[----:B------:R0:W-:Y:S01]  /*2ae0*/  STG.E.U8 desc[UR36][R2.64], R5 ;  /* 0x0000000502007986 */ /* 0x0001e2000c101124 */
[----:B------:R-:W-:Y:S05]  /*2af0*/  BRA `(.L_x_3107) ;  /* 0x0000000800b87947 */ /* 0x000fea0003800000 */
.L_x_3118:
[----:B------:R0:W-:Y:S01]  /*2b00*/  STG.E.U8 desc[UR36][R2.64], R18 ;  /* 0x0000001202007986 */ /* 0x0001e2000c101124 */
[----:B------:R-:W-:Y:S05]  /*2b10*/  BRA `(.L_x_3107) ;  /* 0x0000000800b07947 */ /* 0x000fea0003800000 */
.L_x_3117:
        /* <DEDUP_REMOVED lines=14> */
.L_x_3114:
        /* <DEDUP_REMOVED lines=22> */
.L_x_3122:
        /* <DEDUP_REMOVED lines=24> */
.L_x_3124:
[----:B------:R-:W-:-:S05]  /*2ee0*/  IMAD.SHL.U32 R7, R18, 0x1000000, RZ ;  /* 0x0100000012077824 */ /* 0x000fca00078e00ff */
[----:B------:R-:W-:-:S04]  /*2ef0*/  LOP3.LUT R0, R7, 0x80000000, R0, 0xc8, !PT ;  /* 0x8000000007007812 */ /* 0x000fc800078ec800 */
[----:B------:R-:W-:-:S04]  /*2f00*/  SHF.R.U32.HI R0, RZ, 0x18, R0 ;  /* 0x00000018ff007819 */ /* 0x000fc80000011600 */
[----:B------:R-:W-:-:S04]  /*2f10*/  LOP3.LUT R0, R5, R0, RZ, 0xfc, !PT ;  /* 0x0000000005007212 */ /* 0x000fc800078efcff */
[----:B------:R-:W-:-:S07]  /*2f20*/  PRMT R4, R0, 0x7610, R4 ;  /* 0x0000761000047816 */ /* 0x000fce0000000004 */
.L_x_3123:
[----:B------:R1:W-:Y:S01]  /*2f30*/  STG.E.U8 desc[UR36][R2.64], R4 ;  /* 0x0000000402007986 */ /* 0x0003e2000c101124 */
[----:B------:R-:W-:Y:S05]  /*2f40*/  BRA `(.L_x_3107) ;  /* 0x0000000400a47947 */ /* 0x000fea0003800000 */
.L_x_3121:
        /* <DEDUP_REMOVED lines=24> */
.L_x_3126:
[----:B------:R-:W-:-:S05]  /*30d0*/  IMAD.SHL.U32 R7, R18, 0x1000000, RZ ;  /* 0x0100000012077824 */ /* 0x000fca00078e00ff */
[----:B------:R-:W-:-:S04]  /*30e0*/  LOP3.LUT R0, R7, 0x80000000, R0, 0xc8, !PT ;  /* 0x8000000007007812 */ /* 0x000fc800078ec800 */
[----:B------:R-:W-:-:S04]  /*30f0*/  SHF.R.U32.HI R0, RZ, 0x18, R0 ;  /* 0x00000018ff007819 */ /* 0x000fc80000011600 */
[----:B------:R-:W-:-:S04]  /*3100*/  LOP3.LUT R0, R5, R0, RZ, 0xfc, !PT ;  /* 0x0000000005007212 */ /* 0x000fc800078efcff */
[----:B------:R-:W-:-:S07]  /*3110*/  PRMT R4, R0, 0x7610, R4 ;  /* 0x0000761000047816 */ /* 0x000fce0000000004 */
.L_x_3125:
[----:B------:R0:W-:Y:S01]  /*3120*/  STG.E.U8 desc[UR36][R2.64], R4 ;  /* 0x0000000402007986 */ /* 0x0001e2000c101124 */
[----:B------:R-:W-:Y:S05]  /*3130*/  BRA `(.L_x_3107) ;  /* 0x0000000400287947 */ /* 0x000fea0003800000 */
.L_x_3120:
        /* <DEDUP_REMOVED lines=28> */
.L_x_3129:
[----:B------:R4:W-:Y:S01]  /*3300*/  STG.E.U8 desc[UR36][R2.64], R4 ;  /* 0x0000000402007986 */ /* 0x0009e2000c101124 */
[----:B------:R-:W-:Y:S05]  /*3310*/  BRA `(.L_x_3107) ;  /* 0x0000000000b07947 */ /* 0x000fea0003800000 */
.L_x_3106:
        /* <DEDUP_REMOVED lines=16> */
.L_x_3130:
[----:B------:R-:W-:Y:S05]  /*3420*/  BRA `(.L_x_3107) ;  /* 0x00000000006c7947 */ /* 0x000fea0003800000 */
.L_x_3128:
        /* <DEDUP_REMOVED lines=14> */
.L_x_3127:
        /* <DEDUP_REMOVED lines=13> */
.L_x_3107:
        /* <DEDUP_REMOVED lines=35> */
.L_x_3134:
        /* <DEDUP_REMOVED lines=14> */
.L_x_3133:
        /* <DEDUP_REMOVED lines=20> */
.L_x_3138:
        /* <DEDUP_REMOVED lines=14> */
.L_x_3137:
        /* <DEDUP_REMOVED lines=14> */
.L_x_3132:
        /* <DEDUP_REMOVED lines=19> */
.L_x_3140:
        /* <DEDUP_REMOVED lines=14> */
.L_x_3139:
        /* <DEDUP_REMOVED lines=20> */
.L_x_3142:
        /* <DEDUP_REMOVED lines=15> */
.L_x_3141:
        /* <DEDUP_REMOVED lines=15> */
.L_x_3131:
        /* <DEDUP_REMOVED lines=23> */
.L_x_3145:
        /* <DEDUP_REMOVED lines=16> */
.L_x_3144:
        /* <DEDUP_REMOVED lines=30> */
.L_x_3148:
[----:B------:R-:W-:-:S05]  /*4570*/  LOP3.LUT R5, R4, R5, RZ, 0xfc, !PT ;  /* 0x0000000504057212 */ /* 0x000fca00078efcff */
[----:B------:R4:W-:Y:S01]  /*4580*/  STG.E.U8 desc[UR36][R2.64], R5 ;  /* 0x0000000502007986 */ /* 0x0009e2000c101124 */
[----:B------:R-:W-:Y:S05]  /*4590*/  BRA `(.L_x_3136) ;  /* 0x0000000800b87947 */ /* 0x000fea0003800000 */
.L_x_3147:
[----:B------:R3:W-:Y:S01]  /*45a0*/  STG.E.U8 desc[UR36][R2.64], R18 ;  /* 0x0000001202007986 */ /* 0x0007e2000c101124 */
[----:B------:R-:W-:Y:S05]  /*45b0*/  BRA `(.L_x_3136) ;  /* 0x0000000800b07947 */ /* 0x000fea0003800000 */
.L_x_3146:
        /* <DEDUP_REMOVED lines=14> */
.L_x_3143:
        /* <DEDUP_REMOVED lines=22> */
.L_x_3151:
        /* <DEDUP_REMOVED lines=24> */
.L_x_3153:
[----:B------:R-:W-:-:S05]  /*4980*/  IMAD.SHL.U32 R7, R18, 0x1000000, RZ ;  /* 0x0100000012077824 */ /* 0x000fca00078e00ff */
[----:B------:R-:W-:-:S04]  /*4990*/  LOP3.LUT R0, R7, 0x80000000, R0, 0xc8, !PT ;  /* 0x8000000007007812 */ /* 0x000fc800078ec800 */
[----:B------:R-:W-:-:S04]  /*49a0*/  SHF.R.U32.HI R0, RZ, 0x18, R0 ;  /* 0x00000018ff007819 */ /* 0x000fc80000011600 */
[----:B------:R-:W-:-:S04]  /*49b0*/  LOP3.LUT R0, R5, R0, RZ, 0xfc, !PT ;  /* 0x0000000005007212 */ /* 0x000fc800078efcff */
[----:B------:R-:W-:-:S07]  /*49c0*/  PRMT R4, R0, 0x7610, R4 ;  /* 0x0000761000047816 */ /* 0x000fce0000000004 */
.L_x_3152:
[----:B------:R0:W-:Y:S01]  /*49d0*/  STG.E.U8 desc[UR36][R2.64], R4 ;  /* 0x0000000402007986 */ /* 0x0001e2000c101124 */
[----:B------:R-:W-:Y:S05]  /*49e0*/  BRA `(.L_x_3136) ;  /* 0x0000000400a47947 */ /* 0x000fea0003800000 */
.L_x_3150:
        /* <DEDUP_REMOVED lines=24> */
.L_x_3155:
[----:B------:R-:W-:-:S05]  /*4b70*/  IMAD.SHL.U32 R7, R18, 0x1000000, RZ ;  /* 0x0100000012077824 */ /* 0x000fca00078e00ff */
[----:B------:R-:W-:-:S04]  /*4b80*/  LOP3.LUT R0, R7, 0x80000000, R0, 0xc8, !PT ;  /* 0x8000000007007812 */ /* 0x000fc800078ec800 */
[----:B------:R-:W-:-:S04]  /*4b90*/  SHF.R.U32.HI R0, RZ, 0x18, R0 ;  /* 0x00000018ff007819 */ /* 0x000fc80000011600 */
[----:B------:R-:W-:-:S04]  /*4ba0*/  LOP3.LUT R0, R5, R0, RZ, 0xfc, !PT ;  /* 0x0000000005007212 */ /* 0x000fc800078efcff */
[----:B------:R-:W-:-:S07]  /*4bb0*/  PRMT R4, R0, 0x7610, R4 ;  /* 0x0000761000047816 */ /* 0x000fce0000000004 */
.L_x_3154:
[----:B------:R0:W-:Y:S01]  /*4bc0*/  STG.E.U8 desc[UR36][R2.64], R4 ;  /* 0x0000000402007986 */ /* 0x0001e2000c101124 */
[----:B------:R-:W-:Y:S05]  /*4bd0*/  BRA `(.L_x_3136) ;  /* 0x0000000400287947 */ /* 0x000fea0003800000 */
.L_x_3149:
        /* <DEDUP_REMOVED lines=28> */
.L_x_3158:
[----:B------:R0:W-:Y:S01]  /*4da0*/  STG.E.U8 desc[UR36][R2.64], R4 ;  /* 0x0000000402007986 */ /* 0x0001e2000c101124 */
[----:B------:R-:W-:Y:S05]  /*4db0*/  BRA `(.L_x_3136) ;  /* 0x0000000000b07947 */ /* 0x000fea0003800000 */
.L_x_3135:
        /* <DEDUP_REMOVED lines=16> */
.L_x_3159:
[----:B------:R-:W-:Y:S05]  /*4ec0*/  BRA `(.L_x_3136) ;  /* 0x00000000006c7947 */ /* 0x000fea0003800000 */
.L_x_3157:
        /* <DEDUP_REMOVED lines=14> */
.L_x_3156:
        /* <DEDUP_REMOVED lines=13> */
.L_x_3136:
[----:B------:R-:W-:-:S07]  /*5080*/  VIADD R22, R22, 0x80 ;  /* 0x0000008016167836 */ /* 0x000fce0000000000 */
.L_x_3101:
[----:B------:R-:W-:Y:S05]  /*5090*/  BSYNC B6 ;  /* 0x0000000000067941 */ /* 0x000fea0003800000 */
.L_x_3100:
        /* <DEDUP_REMOVED lines=33> */
.L_x_3163:
        /* <DEDUP_REMOVED lines=14> */
.L_x_3162:
        /* <DEDUP_REMOVED lines=20> */
.L_x_3166:
        /* <DEDUP_REMOVED lines=14> */
.L_x_3165:
        /* <DEDUP_REMOVED lines=14> */
.L_x_3161:
        /* <DEDUP_REMOVED lines=19> */
.L_x_3168:
        /* <DEDUP_REMOVED lines=14> */
.L_x_3167:
        /* <DEDUP_REMOVED lines=20> */
.L_x_3170:
        /* <DEDUP_REMOVED lines=15> */
.L_x_3169:
        /* <DEDUP_REMOVED lines=15> */
.L_x_3160:
        /* <DEDUP_REMOVED lines=23> */
.L_x_3173:
        /* <DEDUP_REMOVED lines=16> */
.L_x_3172:
        /* <DEDUP_REMOVED lines=30> */
.L_x_3176:
[----:B------:R-:W-:-:S05]  /*6010*/  LOP3.LUT R5, R4, R5, RZ, 0xfc, !PT ;  /* 0x0000000504057212 */ /* 0x000fca00078efcff */
[----:B------:R-:W-:Y:S01]  /*6020*/  STG.E.U8 desc[UR36][R2.64], R5 ;  /* 0x0000000502007986 */ /* 0x000fe2000c101124 */
[----:B------:R-:W-:Y:S05]  /*6030*/  EXIT ;  /* 0x000000000000794d */ /* 0x000fea0003800000 */
.L_x_3175:
[----:B------:R-:W-:Y:S01]  /*6040*/  STG.E.U8 desc[UR36][R2.64], R18 ;  /* 0x0000001202007986 */ /* 0x000fe2000c101124 */
[----:B------:R-:W-:Y:S05]  /*6050*/  EXIT ;  /* 0x000000000000794d */ /* 0x000fea0003800000 */
.L_x_3174:
        /* <DEDUP_REMOVED lines=14> */
.L_x_3171:
        /* <DEDUP_REMOVED lines=22> */
.L_x_3179:
        /* <DEDUP_REMOVED lines=24> */
.L_x_3181:
[----:B------:R-:W-:-:S05]  /*6420*/  IMAD.SHL.U32 R7, R18, 0x1000000, RZ ;  /* 0x0100000012077824 */ /* 0x000fca00078e00ff */
[----:B------:R-:W-:-:S04]  /*6430*/  LOP3.LUT R0, R7, 0x80000000, R0, 0xc8, !PT ;  /* 0x8000000007007812 */ /* 0x000fc800078ec800 */
[----:B------:R-:W-:-:S04]  /*6440*/  SHF.R.U32.HI R0, RZ, 0x18, R0 ;  /* 0x00000018ff007819 */ /* 0x000fc80000011600 */
[----:B------:R-:W-:-:S04]  /*6450*/  LOP3.LUT R0, R5, R0, RZ, 0xfc, !PT ;  /* 0x0000000005007212 */ /* 0x000fc800078efcff */
[----:B------:R-:W-:-:S07]  /*6460*/  PRMT R4, R0, 0x7610, R4 ;  /* 0x0000761000047816 */ /* 0x000fce0000000004 */
.L_x_3180:
[----:B------:R-:W-:Y:S01]  /*6470*/  STG.E.U8 desc[UR36][R2.64], R4 ;  /* 0x0000000402007986 */ /* 0x000fe2000c101124 */
[----:B------:R-:W-:Y:S05]  /*6480*/  EXIT ;  /* 0x000000000000794d */ /* 0x000fea0003800000 */
.L_x_3178:
        /* <DEDUP_REMOVED lines=24> */
.L_x_3183:
[----:B------:R-:W-:-:S05]  /*6610*/  IMAD.SHL.U32 R7, R18, 0x1000000, RZ ;  /* 0x0100000012077824 */ /* 0x000fca00078e00ff */
[----:B------:R-:W-:-:S04]  /*6620*/  LOP3.LUT R0, R7, 0x80000000, R0, 0xc8, !PT ;  /* 0x8000000007007812 */ /* 0x000fc800078ec800 */
[----:B------:R-:W-:-:S04]  /*6630*/  SHF.R.U32.HI R0, RZ, 0x18, R0 ;  /* 0x00000018ff007819 */ /* 0x000fc80000011600 */
[----:B------:R-:W-:-:S04]  /*6640*/  LOP3.LUT R0, R5, R0, RZ, 0xfc, !PT ;  /* 0x0000000005007212 */ /* 0x000fc800078efcff */
[----:B------:R-:W-:-:S07]  /*6650*/  PRMT R4, R0, 0x7610, R4 ;  /* 0x0000761000047816 */ /* 0x000fce0000000004 */
.L_x_3182:
[----:B------:R-:W-:Y:S01]  /*6660*/  STG.E.U8 desc[UR36][R2.64], R4 ;  /* 0x0000000402007986 */ /* 0x000fe2000c101124 */
[----:B------:R-:W-:Y:S05]  /*6670*/  EXIT ;  /* 0x000000000000794d */ /* 0x000fea0003800000 */
.L_x_3177:
        /* <DEDUP_REMOVED lines=28> */
.L_x_3186:
[----:B------:R-:W-:Y:S01]  /*6840*/  STG.E.U8 desc[UR36][R2.64], R4 ;  /* 0x0000000402007986 */ /* 0x000fe2000c101124 */
[----:B------:R-:W-:Y:S05]  /*6850*/  EXIT ;  /* 0x000000000000794d */ /* 0x000fea0003800000 */
.L_x_3164:
        /* <DEDUP_REMOVED lines=16> */
.L_x_3187:
[----:B------:R-:W-:Y:S05]  /*6960*/  EXIT ;  /* 0x000000000000794d */ /* 0x000fea0003800000 */
.L_x_3185:
        /* <DEDUP_REMOVED lines=14> */
.L_x_3184:
        /* <DEDUP_REMOVED lines=14> */
.L_x_3188:
        /* <DEDUP_REMOVED lines=13> */
.L_x_7312:


//--------------------- .text._ZN2at6native18elementwise_kernelILi128ELi4EZNS0_22gpu_kernel_impl_nocastINS0_11FillFunctorIN3c1011Float8_e5m2EEEEEvRNS_18TensorIteratorBaseERKT_EUliE_EEviT1_ --------------------------
	.section	.text._ZN2at6native18elementwise_kernelILi128ELi4EZNS0_22gpu_kernel_impl_nocastINS0_11FillFunctorIN3c1011Float8_e5m2EEEEEvRNS_18TensorIteratorBaseERKT_EUliE_EEviT1_,"ax",@progbits
	.align	128
        .global         _ZN2at6native18elementwise_kernelILi128ELi4EZNS0_22gpu_kernel_impl_nocastINS0_11FillFunctorIN3c1011Float8_e5m2EEEEEvRNS_18TensorIteratorBaseERKT_EUliE_EEviT1_
        .type           _ZN2at6native18elementwise_kernelILi128ELi4EZNS0_22gpu_kernel_impl_nocastINS0_11FillFunctorIN3c1011Float8_e5m2EEEEEvRNS_18TensorIteratorBaseERKT_EUliE_EEviT1_,@function
        .size           _ZN2at6native18elementwise_kernelILi128ELi4EZNS0_22gpu_kernel_impl_nocastINS0_11FillFunctorIN3c1011Float8_e5m2EEEEEvRNS_18TensorIteratorBaseERKT_EUliE_EEviT1_,(.L_x_7313 - _ZN2at6native18elementwise_kernelILi128ELi4EZNS0_22gpu_kernel_impl_nocastINS0_11FillFunctorIN3c1011Float8_e5m2EEEEEvRNS_18TensorIteratorBaseERKT_EUliE_EEviT1_)
        .other          _ZN2at6native18elementwise_kernelILi128ELi4EZNS0_22gpu_kernel_impl_nocastINS0_11FillFunctorIN3c1011Float8_e5m2EEEEEvRNS_18TensorIteratorBaseERKT_EUliE_EEviT1_,@"STO_CUDA_ENTRY STV_DEFAULT"
_ZN2at6native18elementwise_kernelILi128ELi4EZNS0_22gpu_kernel_impl_nocastINS0_11FillFunctorIN3c1011Float8_e5m2EEEEEvRNS_18TensorIteratorBaseERKT_EUliE_EEviT1_:
.text._ZN2at6native18elementwise_kernelILi128ELi4EZNS0_22gpu_kernel_impl_nocastINS0_11FillFunctorIN3c1011Float8_e5m2EEEEEvRNS_18TensorIteratorBaseERKT_EUliE_EEviT1_:
        /* <DEDUP_REMOVED lines=288> */
.L_x_3193:
        /* <DEDUP_REMOVED lines=282> */
.L_x_3195:
[----:B------:R-:W-:Y:S01]  /*23a0*/  ULDC.64 UR8, c[0x0][0x3b0] ;  /* 0x0000ec0000087ab9 */ /* 0x000fe20000000a00 */
[----:B------:R-:W-:Y:S02]  /*23b0*/  IADD3 R2, R2, 0x80, RZ ;  /* 0x0000008002027810 */ /* 0x000fe40007ffe0ff */
[----:B------:R-:W-:-:S04]  /*23c0*/  IADD3 R4, P0, R3, UR8, RZ ;  /* 0x0000000803047c10 */ /* 0x000fc8000ff1e0ff */
[----:B------:R-:W-:-:S05]  /*23d0*/  IADD3.X R5, RZ, UR9, RZ, P0, !PT ;  /* 0x00000009ff057c10 */ /* 0x000fca00087fe4ff */
[----:B------:R0:W-:Y:S04]  /*23e0*/  STG.E.U8 desc[UR4][R4.64], R0 ;  /* 0x0000000004007986 */ /* 0x0001e8000c101104 */
.L_x_3192:
[----:B------:R-:W-:-:S13]  /*23f0*/  ISETP.GE.AND P0, PT, R2, UR6, PT ;  /* 0x0000000602007c0c */ /* 0x000fda000bf06270 */
[----:B------:R-:W-:Y:S05]  /*2400*/  @P0 BREAK B1 ;  /* 0x0000000000010942 */ /* 0x000fea0003800000 */
[----:B------:R-:W-:Y:S05]  /*2410*/  @P0 BRA `(.L_x_3194) ;  /* 0x0000001000600947 */ /* 0x000fea0003800000 */
[----:B------:R-:W-:Y:S05]  /*2420*/  BSYNC B1 ;  /* 0x0000000000017941 */ /* 0x000fea0003800000 */
.L_x_3191:
        /* <DEDUP_REMOVED lines=274> */
.L_x_3196:
[----:B------:R-:W-:Y:S01]  /*3550*/  ULDC.64 UR8, c[0x0][0x3b0] ;  /* 0x0000ec0000087ab9 */ /* 0x000fe20000000a00 */
[----:B------:R-:W-:Y:S01]  /*3560*/  VIADD R2, R2, 0x80 ;  /* 0x0000008002027836 */ /* 0x000fe20000000000 */
[----:B------:R-:W-:-:S04]  /*3570*/  IADD3 R4, P0, R3, UR8, RZ ;  /* 0x0000000803047c10 */ /* 0x000fc8000ff1e0ff */
[----:B------:R-:W-:-:S05]  /*3580*/  IADD3.X R5, RZ, UR9, RZ, P0, !PT ;  /* 0x00000009ff057c10 */ /* 0x000fca00087fe4ff */
[----:B------:R1:W-:Y:S04]  /*3590*/  STG.E.U8 desc[UR4][R4.64], R0 ;  /* 0x0000000004007986 */ /* 0x0003e8000c101104 */
.L_x_3194:
[----:B------:R-:W-:Y:S05]  /*35a0*/  BSYNC B0 ;  /* 0x0000000000007941 */ /* 0x000fea0003800000 */
.L_x_3190:
        /* <DEDUP_REMOVED lines=277> */
.L_x_3197:
[----:B------:R-:W-:Y:S02]  /*4700*/  ULDC.64 UR6, c[0x0][0x3b0] ;  /* 0x0000ec0000067ab9 */ /* 0x000fe40000000a00 */
[----:B------:R-:W-:-:S05]  /*4710*/  IADD3 R2, P0, R2, UR6, RZ ;  /* 0x0000000602027c10 */ /* 0x000fca000ff1e0ff */
[----:B------:R-:W-:-:S05]  /*4720*/  IMAD.X R3, RZ, RZ, UR7, P0 ;  /* 0x00000007ff037e24 */ /* 0x000fca00080e06ff */
[----:B------:R-:W-:Y:S01]  /*4730*/  STG.E.U8 desc[UR4][R2.64], R0 ;  /* 0x0000000002007986 */ /* 0x000fe2000c101104 */
[----:B------:R-:W-:Y:S05]  /*4740*/  EXIT ;  /* 0x000000000000794d */ /* 0x000fea0003800000 */
.L_x_3189:
        /* <DEDUP_REMOVED lines=16> */
.L_x_3198:
        /* <DEDUP_REMOVED lines=11> */
.L_x_7313:


//--------------------- .text._ZN2at6native27unrolled_elementwise_kernelINS0_11FillFunctorIN3c1011Float8_e5m2EEESt5arrayIPcLm1EELi4E23TrivialOffsetCalculatorILi0EjES9_ILi1EjENS0_6memory15LoadWithoutCastENSC_16StoreWithoutCastEEEviT_T0_T2_T3_T4_T5_ --------------------------
	.section	.text._ZN2at6native27unrolled_elementwise_kernelINS0_11FillFunctorIN3c1011Float8_e5m2EEESt5arrayIPcLm1EELi4E23TrivialOffsetCalculatorILi0EjES9_ILi1EjENS0_6memory15LoadWithoutCastENSC_16StoreWithoutCastEEEviT_T0_T2_T3_T4_T5_,"ax",@progbits
	.align	128
        .global         _ZN2at6native27unrolled_elementwise_kernelINS0_11FillFunctorIN3c1011Float8_e5m2EEESt5arrayIPcLm1EELi4E23TrivialOffsetCalculatorILi0EjES9_ILi1EjENS0_6memory15LoadWithoutCastENSC_16StoreWithoutCastEEEviT_T0_T2_T3_T4_T5_
        .type           _ZN2at6native27unrolled_elementwise_kernelINS0_11FillFunctorIN3c1011Float8_e5m2EEESt5arrayIPcLm1EELi4E23TrivialOffsetCalculatorILi0EjES9_ILi1EjENS0_6memory15LoadWithoutCastENSC_16StoreWithoutCastEEEviT_T0_T2_T3_T4_T5_,@function
        .size           _ZN2at6native27unrolled_elementwise_kernelINS0_11FillFunctorIN3c1011Float8_e5m2EEESt5arrayIPcLm1EELi4E23TrivialOffsetCalculatorILi0EjES9_ILi1EjENS0_6memory15LoadWithoutCastENSC_16StoreWithoutCastEEEviT_T0_T2_T3_T4_T5_,(.L_x_7314 - _ZN2at6native27unrolled_elementwise_kernelINS0_11FillFunctorIN3c1011Float8_e5m2EEESt5arrayIPcLm1EELi4E23TrivialOffsetCalculatorILi0EjES9_ILi1EjENS0_6memory15LoadWithoutCastENSC_16StoreWithoutCastEEEviT_T0_T2_T3_T4_T5_)
        .other          _ZN2at6native27unrolled_elementwise_kernelINS0_11FillFunctorIN3c1011Float8_e5m2EEESt5arrayIPcLm1EELi4E23TrivialOffsetCalculatorILi0EjES9_ILi1EjENS0_6memory15LoadWithoutCastENSC_16StoreWithoutCastEEEviT_T0_T2_T3_T4_T5_,@"STO_CUDA_ENTRY STV_DEFAULT"
_ZN2at6native27unrolled_elementwise_kernelINS0_11FillFunctorIN3c1011Float8_e5m2EEESt5arrayIPcLm1EELi4E23TrivialOffsetCalculatorILi0EjES9_ILi1EjENS0_6memory15LoadWithoutCastENSC_16StoreWithoutCastEEEviT_T0_T2_T3_T4_T5_:
.text._ZN2at6native27unrolled_elementwise_kernelINS0_11FillFunctorIN3c1011Float8_e5m2EEESt5arrayIPcLm1EELi4E23TrivialOffsetCalculatorILi0EjES9_ILi1EjENS0_6memory15LoadWithoutCastENSC_16StoreWithoutCastEEEviT_T0_T2_T3_T4_T5_:
        /* <DEDUP_REMOVED lines=29> */
.L_x_3200:
[----:B------:R-:W-:Y:S05]  /*01d0*/  BSYNC B0 ;  /* 0x0000000000007941 */ /* 0x000fea0003800000 */
.L_x_3199:
        /* <DEDUP_REMOVED lines=8> */
.L_x_3201:
        /* <DEDUP_REMOVED lines=10> */
.L_x_7314:


//--------------------- .text._ZN2at6native29vectorized_elementwise_kernelILi2ENS0_11FillFunctorIN3c1011Float8_e5m2EEESt5arrayIPcLm1EEEEviT0_T1_ --------------------------
	.section	.text._ZN2at6native29vectorized_elementwise_kernelILi2ENS0_11FillFunctorIN3c1011Float8_e5m2EEESt5arrayIPcLm1EEEEviT0_T1_,"ax",@progbits
	.align	128
        .global         _ZN2at6native29vectorized_elementwise_kernelILi2ENS0_11FillFunctorIN3c1011Float8_e5m2EEESt5arrayIPcLm1EEEEviT0_T1_
        .type           _ZN2at6native29vectorized_elementwise_kernelILi2ENS0_11FillFunctorIN3c1011Float8_e5m2EEESt5arrayIPcLm1EEEEviT0_T1_,@function
        .size           _ZN2at6native29vectorized_elementwise_kernelILi2ENS0_11FillFunctorIN3c1011Float8_e5m2EEESt5arrayIPcLm1EEEEviT0_T1_,(.L_x_7315 - _ZN2at6native29vectorized_elementwise_kernelILi2ENS0_11FillFunctorIN3c1011Float8_e5m2EEESt5arrayIPcLm1EEEEviT0_T1_)
        .other          _ZN2at6native29vectorized_elementwise_kernelILi2ENS0_11FillFunctorIN3c1011Float8_e5m2EEESt5arrayIPcLm1EEEEviT0_T1_,@"STO_CUDA_ENTRY STV_DEFAULT"
_ZN2at6native29vectorized_elementwise_kernelILi2ENS0_11FillFunctorIN3c1011Float8_e5m2EEESt5arrayIPcLm1EEEEviT0_T1_:
.text._ZN2at6native29vectorized_elementwise_kernelILi2ENS0_11FillFunctorIN3c1011Float8_e5m2EEESt5arrayIPcLm1EEEEviT0_T1_:
        /* <DEDUP_REMOVED lines=26> */
.L_x_3202:
        /* <DEDUP_REMOVED lines=26> */
.L_x_3205:
        /* <DEDUP_REMOVED lines=8> */
.L_x_3206:
        /* <DEDUP_REMOVED lines=8> */
.L_x_3207:
        /* <DEDUP_REMOVED lines=8> */
.L_x_3208:
        /* <DEDUP_REMOVED lines=8> */
.L_x_3209:
        /* <DEDUP_REMOVED lines=8> */
.L_x_3210:
        /* <DEDUP_REMOVED lines=8> */
.L_x_3211:
        /* <DEDUP_REMOVED lines=8> */
.L_x_3212:
        /* <DEDUP_REMOVED lines=8> */
.L_x_3213:
        /* <DEDUP_REMOVED lines=8> */
.L_x_3214:
        /* <DEDUP_REMOVED lines=8> */
.L_x_3215:
        /* <DEDUP_REMOVED lines=9> */
.L_x_3216:
[----:B------:R-:W-:Y:S05]  /*08d0*/  BSYNC B1 ;  /* 0x0000000000017941 */ /* 0x000fea0003800000 */
.L_x_3204:
[----:B------:R-:W-:-:S13]  /*08e0*/  ISETP.GE.AND P0, PT, R3, R2, PT ;  /* 0x000000020300720c */ /* 0x000fda0003f06270 */
[----:B------:R-:W0:Y:S02]  /*08f0*/  @!P0 LDC.64 R6, c[0x0][0x218] ;  /* 0x00008600ff068b82 */ /* 0x000e240000000a00 */
[C---:B012345:R-:W-:Y:S01]  /*0900*/  @!P0 VIADD R5, R3.reuse, UR4 ;  /* 0x0000000403058c36 */ /* 0x07ffe20008000000 */
[----:B------:R-:W-:-:S04]  /*0910*/  @!P0 IADD3 R3, R3, 0x80, RZ ;  /* 0x0000008003038810 */ /* 0x000fc80007ffe0ff */
[----:B------:R-:W-:-:S05]  /*0920*/  @!P0 IADD3 R4, P1, R5, R6, RZ ;  /* 0x0000000605048210 */ /* 0x000fca0007f3e0ff */
[----:B------:R-:W-:-:S05]  /*0930*/  @!P0 IMAD.X R5, RZ, RZ, R7, P1 ;  /* 0x000000ffff058224 */ /* 0x000fca00008e0607 */
[----:B------:R0:W-:Y:S03]  /*0940*/  @!P0 STG.E.U8 desc[UR8][R4.64], R0 ;  /* 0x0000000004008986 */ /* 0x0001e6000c101108 */
.L_x_3217:
[----:B------:R-:W-:Y:S05]  /*0950*/  BSYNC B0 ;  /* 0x0000000000007941 */ /* 0x000fea0003800000 */
.L_x_3203:
        /* <DEDUP_REMOVED lines=9> */
.L_x_3218:
        /* <DEDUP_REMOVED lines=9> */
.L_x_7315:


//--------------------- .text._ZN2at6native29vectorized_elementwise_kernelILi4ENS0_11FillFunctorIN3c1011Float8_e5m2EEESt5arrayIPcLm1EEEEviT0_T1_ --------------------------
	.section	.text._ZN2at6native29vectorized_elementwise_kernelILi4ENS0_11FillFunctorIN3c1011Float8_e5m2EEESt5arrayIPcLm1EEEEviT0_T1_,"ax",@progbits
	.align	128
        .global         _ZN2at6native29vectorized_elementwise_kernelILi4ENS0_11FillFunctorIN3c1011Float8_e5m2EEESt5arrayIPcLm1EEEEviT0_T1_
        .type           _ZN2at6native29vectorized_elementwise_kernelILi4ENS0_11FillFunctorIN3c1011Float8_e5m2EEESt5arrayIPcLm1EEEEviT0_T1_,@function
        .size           _ZN2at6native29vectorized_elementwise_kernelILi4ENS0_11FillFunctorIN3c1011Float8_e5m2EEESt5arrayIPcLm1EEEEviT0_T1_,(.L_x_7316 - _ZN2at6native29vectorized_elementwise_kernelILi4ENS0_11FillFunctorIN3c1011Float8_e5m2EEESt5arrayIPcLm1EEEEviT0_T1_)
        .other          _ZN2at6native29vectorized_elementwise_kernelILi4ENS0_11FillFunctorIN3c1011Float8_e5m2EEESt5arrayIPcLm1EEEEviT0_T1_,@"STO_CUDA_ENTRY STV_DEFAULT"
_ZN2at6native29vectorized_elementwise_kernelILi4ENS0_11FillFunctorIN3c1011Float8_e5m2EEESt5arrayIPcLm1EEEEviT0_T1_:
.text._ZN2at6native29vectorized_elementwise_kernelILi4ENS0_11FillFunctorIN3c1011Float8_e5m2EEESt5arrayIPcLm1EEEEviT0_T1_:
        /* <DEDUP_REMOVED lines=24> */
.L_x_3219:
        /* <DEDUP_REMOVED lines=26> */
.L_x_3222:
        /* <DEDUP_REMOVED lines=8> */
.L_x_3223:
        /* <DEDUP_REMOVED lines=8> */
.L_x_3224:
        /* <DEDUP_REMOVED lines=8> */
.L_x_3225:
        /* <DEDUP_REMOVED lines=8> */
.L_x_3226:
        /* <DEDUP_REMOVED lines=8> */
.L_x_3227:
        /* <DEDUP_REMOVED lines=8> */
.L_x_3228:
        /* <DEDUP_REMOVED lines=8> */
.L_x_3229:
        /* <DEDUP_REMOVED lines=8> */
.L_x_3230:
        /* <DEDUP_REMOVED lines=8> */
.L_x_3231:
        /* <DEDUP_REMOVED lines=8> */
.L_x_3232:
        /* <DEDUP_REMOVED lines=9> */
.L_x_3233:
[----:B------:R-:W-:Y:S05]  /*08b0*/  BSYNC B1 ;  /* 0x0000000000017941 */ /* 0x000fea0003800000 */
.L_x_3221:
[----:B------:R-:W-:-:S13]  /*08c0*/  ISETP.GE.AND P0, PT, R3, R2, PT ;  /* 0x000000020300720c */ /* 0x000fda0003f06270 */
[----:B------:R-:W0:Y:S02]  /*08d0*/  @!P0 LDC.64 R6, c[0x0][0x218] ;  /* 0x00008600ff068b82 */ /* 0x000e240000000a00 */
[C---:B012345:R-:W-:Y:S02]  /*08e0*/  @!P0 VIADD R5, R3.reuse, UR4 ;  /* 0x0000000403058c36 */ /* 0x07ffe40008000000 */
[----:B------:R-:W-:-:S03]  /*08f0*/  @!P0 VIADD R3, R3, 0x80 ;  /* 0x0000008003038836 */ /* 0x000fc60000000000 */
[----:B------:R-:W-:-:S04]  /*0900*/  @!P0 IADD3 R4, P1, R5, R6, RZ ;  /* 0x0000000605048210 */ /* 0x000fc80007f3e0ff */
[----:B------:R-:W-:-:S05]  /*0910*/  @!P0 IADD3.X R5, RZ, R7, RZ, P1, !PT ;  /* 0x00000007ff058210 */ /* 0x000fca0000ffe4ff */
[----:B------:R0:W-:Y:S04]  /*0920*/  @!P0 STG.E.U8 desc[UR8][R4.64], R0 ;  /* 0x0000000004008986 */ /* 0x0001e8000c101108 */
.L_x_3234:
[----:B------:R-:W-:Y:S05]  /*0930*/  BSYNC B0 ;  /* 0x0000000000007941 */ /* 0x000fea0003800000 */
.L_x_3220:
        /* <DEDUP_REMOVED lines=9> */
.L_x_3235:
        /* <DEDUP_REMOVED lines=11> */
.L_x_7316:


//--------------------- .text._ZN2at6native29vectorized_elementwise_kernelILi8ENS0_11FillFunctorIN3c1011Float8_e5m2EEESt5arrayIPcLm1EEEEviT0_T1_ --------------------------
	.section	.text._ZN2at6native29vectorized_elementwise_kernelILi8ENS0_11FillFunctorIN3c1011Float8_e5m2EEESt5arrayIPcLm1EEEEviT0_T1_,"ax",@progbits
	.align	128
        .global         _ZN2at6native29vectorized_elementwise_kernelILi8ENS0_11FillFunctorIN3c1011Float8_e5m2EEESt5arrayIPcLm1EEEEviT0_T1_
        .type           _ZN2at6native29vectorized_elementwise_kernelILi8ENS0_11FillFunctorIN3c1011Float8_e5m2EEESt5arrayIPcLm1EEEEviT0_T1_,@function
        .size           _ZN2at6native29vectorized_elementwise_kernelILi8ENS0_11FillFunctorIN3c1011Float8_e5m2EEESt5arrayIPcLm1EEEEviT0_T1_,(.L_x_7317 - _ZN2at6native29vectorized_elementwise_kernelILi8ENS0_11FillFunctorIN3c1011Float8_e5m2EEESt5arrayIPcLm1EEEEviT0_T1_)
        .other          _ZN2at6native29vectorized_elementwise_kernelILi8ENS0_11FillFunctorIN3c1011Float8_e5m2EEESt5arrayIPcLm1EEEEviT0_T1_,@"STO_CUDA_ENTRY STV_DEFAULT"
_ZN2at6native29vectorized_elementwise_kernelILi8ENS0_11FillFunctorIN3c1011Float8_e5m2EEESt5arrayIPcLm1EEEEviT0_T1_:
.text._ZN2at6native29vectorized_elementwise_kernelILi8ENS0_11FillFunctorIN3c1011Float8_e5m2EEESt5arrayIPcLm1EEEEviT0_T1_:
        /* <DEDUP_REMOVED lines=24> */
.L_x_3236:
        /* <DEDUP_REMOVED lines=26> */
.L_x_3239:
        /* <DEDUP_REMOVED lines=8> */
.L_x_3240:
        /* <DEDUP_REMOVED lines=8> */
.L_x_3241:
        /* <DEDUP_REMOVED lines=8> */
.L_x_3242:
        /* <DEDUP_REMOVED lines=8> */
.L_x_3243:
        /* <DEDUP_REMOVED lines=8> */
.L_x_3244:
        /* <DEDUP_REMOVED lines=8> */
.L_x_3245:
        /* <DEDUP_REMOVED lines=8> */
.L_x_3246:
        /* <DEDUP_REMOVED lines=8> */
.L_x_3247:
        /* <DEDUP_REMOVED lines=8> */
.L_x_3248:
        /* <DEDUP_REMOVED lines=8> */
.L_x_3249:
        /* <DEDUP_REMOVED lines=9> */
.L_x_3250:
[----:B------:R-:W-:Y:S05]  /*08b0*/  BSYNC B1 ;  /* 0x0000000000017941 */ /* 0x000fea0003800000 */
.L_x_3238:
[----:B------:R-:W-:-:S13]  /*08c0*/  ISETP.GE.AND P0, PT, R3, R2, PT ;  /* 0x000000020300720c */ /* 0x000fda0003f06270 */
[----:B------:R-:W0:Y:S02]  /*08d0*/  @!P0 LDC.64 R6, c[0x0][0x218] ;  /* 0x00008600ff068b82 */ /* 0x000e240000000a00 */
[C---:B012345:R-:W-:Y:S01]  /*08e0*/  @!P0 VIADD R5, R3.reuse, UR4 ;  /* 0x0000000403058c36 */ /* 0x07ffe20008000000 */
[----:B------:R-:W-:-:S04]  /*08f0*/  @!P0 IADD3 R3, R3, 0x80, RZ ;  /* 0x0000008003038810 */ /* 0x000fc80007ffe0ff */
[----:B------:R-:W-:-:S05]  /*0900*/  @!P0 IADD3 R4, P1, R5, R6, RZ ;  /* 0x0000000605048210 */ /* 0x000fca0007f3e0ff */
[----:B------:R-:W-:-:S05]  /*0910*/  @!P0 IMAD.X R5, RZ, RZ, R7, P1 ;  /* 0x000000ffff058224 */ /* 0x000fca00008e0607 */
[----:B------:R0:W-:Y:S03]  /*0920*/  @!P0 STG.E.U8 desc[UR8][R4.64], R0 ;  /* 0x0000000004008986 */ /* 0x0001e6000c101108 */
.L_x_3251:
[----:B------:R-:W-:Y:S05]  /*0930*/  BSYNC B0 ;  /* 0x0000000000007941 */ /* 0x000fea0003800000 */
.L_x_3237:
        /* <DEDUP_REMOVED lines=9> */
.L_x_3252:
        /* <DEDUP_REMOVED lines=11> */
.L_x_7317:


//--------------------- .text._ZN2at6native18elementwise_kernelILi128ELi4EZNS0_15gpu_kernel_implINS0_11FillFunctorIN3c108BFloat16EEEEEvRNS_18TensorIteratorBaseERKT_EUliE_EEviT1_ --------------------------
	.section	.text._ZN2at6native18elementwise_kernelILi128ELi4EZNS0_15gpu_kernel_implINS0_11FillFunctorIN3c108BFloat16EEEEEvRNS_18TensorIteratorBaseERKT_EUliE_EEviT1_,"ax",@progbits
	.align	128
        .global         _ZN2at6native18elementwise_kernelILi128ELi4EZNS0_15gpu_kernel_implINS0_11FillFunctorIN3c108BFloat16EEEEEvRNS_18TensorIteratorBaseERKT_EUliE_EEviT1_
        .type           _ZN2at6native18elementwise_kernelILi128ELi4EZNS0_15gpu_kernel_implINS0_11FillFunctorIN3c108BFloat16EEEEEvRNS_18TensorIteratorBaseERKT_EUliE_EEviT1_,@function
        .size           _ZN2at6native18elementwise_kernelILi128ELi4EZNS0_15gpu_kernel_implINS0_11FillFunctorIN3c108BFloat16EEEEEvRNS_18TensorIteratorBaseERKT_EUliE_EEviT1_,(.L_x_7318 - _ZN2at6native18elementwise_kernelILi128ELi4EZNS0_15gpu_kernel_implINS0_11FillFunctorIN3c108BFloat16EEEEEvRNS_18TensorIteratorBaseERKT_EUliE_EEviT1_)
        .other          _ZN2at6native18elementwise_kernelILi128ELi4EZNS0_15gpu_kernel_implINS0_11FillFunctorIN3c108BFloat16EEEEEvRNS_18TensorIteratorBaseERKT_EUliE_EEviT1_,@"STO_CUDA_ENTRY STV_DEFAULT"
_ZN2at6native18elementwise_kernelILi128ELi4EZNS0_15gpu_kernel_implINS0_11FillFunctorIN3c108BFloat16EEEEEvRNS_18TensorIteratorBaseERKT_EUliE_EEviT1_:
.text._ZN2at6native18elementwise_kernelILi128ELi4EZNS0_15gpu_kernel_implINS0_11FillFunctorIN3c108BFloat16EEEEEvRNS_18TensorIteratorBaseERKT_EUliE_EEviT1_:
        /* <DEDUP_REMOVED lines=287> */
.L_x_3255:
[----:B------:R-:W0:Y:S01]  /*11f0*/  LDC.U8 R6, c[0x0][0x3ba] ;  /* 0x0000ee80ff067b82 */ /* 0x000e220000000000 */
[----:B------:R-:W-:Y:S02]  /*1200*/  ULDC.64 UR4, c[0x0][0x3b0] ;  /* 0x0000ec0000047ab9 */ /* 0x000fe40000000a00 */
[----:B------:R-:W-:-:S05]  /*1210*/  IADD3 R2, P1, R0, UR4, RZ ;  /* 0x0000000400027c10 */ /* 0x000fca000ff3e0ff */
[----:B------:R-:W1:Y:S01]  /*1220*/  LDC.U16 R5, c[0x0][0x3b8] ;  /* 0x0000ee00ff057b82 */ /* 0x000e620000000400 */
        /* <DEDUP_REMOVED lines=12> */
[----:B------:R-:W-:-:S06]  /*12f0*/  SHF.L.U32 R5, R5, 0x10, RZ ;  /* 0x0000001005057819 */ /* 0x000fcc00000006ff */
[----:B------:R-:W0:Y:S02]  /*1300*/  F2I.FTZ.TRUNC.NTZ R5, R5 ;  /* 0x0000000500057305 */ /* 0x000e24000021f100 */
[----:B0-----:R0:W-:Y:S01]  /*1310*/  STG.E.U8 desc[UR36][R2.64], R5 ;  /* 0x0000000502007986 */ /* 0x0011e2000c101124 */
[----:B------:R-:W-:Y:S05]  /*1320*/  BRA `(.L_x_3261) ;  /* 0x0000000c006c7947 */ /* 0x000fea0003800000 */
.L_x_3259:
[----:B------:R-:W-:-:S06]  /*1330*/  IMAD.U32 R5, R5, 0x10000, RZ ;  /* 0x0001000005057824 */ /* 0x000fcc00078e00ff */
[----:B------:R-:W0:Y:S02]  /*1340*/  F2I.S64.TRUNC R4, R5 ;  /* 0x0000000500047311 */ /* 0x000e24000020d900 */
[----:B0-----:R0:W-:Y:S01]  /*1350*/  STG.E.U8 desc[UR36][R2.64], R4 ;  /* 0x0000000402007986 */ /* 0x0011e2000c101124 */
[----:B------:R-:W-:Y:S05]  /*1360*/  BRA `(.L_x_3261) ;  /* 0x0000000c005c7947 */ /* 0x000fea0003800000 */
.L_x_3258:
[----:B------:R-:W-:-:S13]  /*1370*/  ISETP.NE.AND P0, PT, R4, 0x2, PT ;  /* 0x000000020400780c */ /* 0x000fda0003f05270 */
[----:B------:R-:W-:Y:S05]  /*1380*/  @!P0 BRA `(.L_x_3262) ;  /* 0x0000000000308947 */ /* 0x000fea0003800000 */
[----:B------:R-:W-:-:S13]  /*1390*/  ISETP.NE.AND P0, PT, R4, 0x3, PT ;  /* 0x000000030400780c */ /* 0x000fda0003f05270 */
[----:B------:R-:W-:Y:S05]  /*13a0*/  @!P0 BRA `(.L_x_3263) ;  /* 0x0000000000188947 */ /* 0x000fea0003800000 */
[----:B------:R-:W-:-:S13]  /*13b0*/  ISETP.NE.AND P0, PT, R4, 0x4, PT ;  /* 0x000000040400780c */ /* 0x000fda0003f05270 */
[----:B------:R-:W-:Y:S05]  /*13c0*/  @P0 BRA `(.L_x_3260) ;  /* 0x0000000800e40947 */ /* 0x000fea0003800000 */
[----:B------:R-:W-:-:S06]  /*13d0*/  IMAD.U32 R5, R5, 0x10000, RZ ;  /* 0x0001000005057824 */ /* 0x000fcc00078e00ff */
[----:B------:R-:W0:Y:S02]  /*13e0*/  F2I.S64.TRUNC R4, R5 ;  /* 0x0000000500047311 */ /* 0x000e24000020d900 */
[----:B0-----:R0:W-:Y:S01]  /*13f0*/  STG.E.64 desc[UR36][R2.64], R4 ;  /* 0x0000000402007986 */ /* 0x0011e2000c101b24 */
[----:B------:R-:W-:Y:S05]  /*1400*/  BRA `(.L_x_3261) ;  /* 0x0000000c00347947 */ /* 0x000fea0003800000 */
.L_x_3263:
[----:B------:R-:W-:-:S06]  /*1410*/  IMAD.U32 R5, R5, 0x10000, RZ ;  /* 0x0001000005057824 */ /* 0x000fcc00078e00ff */
[----:B------:R-:W0:Y:S02]  /*1420*/  F2I.FTZ.TRUNC.NTZ R5, R5 ;  /* 0x0000000500057305 */ /* 0x000e24000021f100 */
[----:B0-----:R0:W-:Y:S01]  /*1430*/  STG.E desc[UR36][R2.64], R5 ;  /* 0x0000000502007986 */ /* 0x0011e2000c101924 */
[----:B------:R-:W-:Y:S05]  /*1440*/  BRA `(.L_x_3261) ;  /* 0x0000000c00247947 */ /* 0x000fea0003800000 */
.L_x_3262:
[----:B------:R-:W-:-:S06]  /*1450*/  IMAD.U32 R5, R5, 0x10000, RZ ;  /* 0x0001000005057824 */ /* 0x000fcc00078e00ff */
[----:B------:R-:W0:Y:S02]  /*1460*/  F2I.FTZ.TRUNC.NTZ R5, R5 ;  /* 0x0000000500057305 */ /* 0x000e24000021f100 */
[----:B0-----:R0:W-:Y:S01]  /*1470*/  STG.E.U16 desc[UR36][R2.64], R5 ;  /* 0x0000000502007986 */ /* 0x0011e2000c101524 */
[----:B------:R-:W-:Y:S05]  /*1480*/  BRA `(.L_x_3261) ;  /* 0x0000000c00147947 */ /* 0x000fea0003800000 */
.L_x_3257:
[----:B------:R-:W-:-:S13]  /*1490*/  ISETP.GT.AND P0, PT, R4, 0x6, PT ;  /* 0x000000060400780c */ /* 0x000fda0003f04270 */
[----:B------:R-:W-:Y:S05]  /*14a0*/  @P0 BRA `(.L_x_3264) ;  /* 0x00000000002c0947 */ /* 0x000fea0003800000 */
[----:B------:R-:W-:-:S13]  /*14b0*/  ISETP.NE.AND P0, PT, R4, 0x5, PT ;  /* 0x000000050400780c */ /* 0x000fda0003f05270 */
[----:B------:R-:W-:Y:S05]  /*14c0*/  @!P0 BRA `(.L_x_3265) ;  /* 0x0000000000148947 */ /* 0x000fea0003800000 */
[----:B------:R-:W-:-:S13]  /*14d0*/  ISETP.NE.AND P0, PT, R4, 0x6, PT ;  /* 0x000000060400780c */ /* 0x000fda0003f05270 */
[----:B------:R-:W-:Y:S05]  /*14e0*/  @P0 BRA `(.L_x_3260) ;  /* 0x00000008009c0947 */ /* 0x000fea0003800000 */
[----:B------:R-:W-:-:S05]  /*14f0*/  IMAD.U32 R5, R5, 0x10000, RZ ;  /* 0x0001000005057824 */ /* 0x000fca00078e00ff */
[----:B------:R0:W-:Y:S01]  /*1500*/  STG.E desc[UR36][R2.64], R5 ;  /* 0x0000000502007986 */ /* 0x0001e2000c101924 */
[----:B------:R-:W-:Y:S05]  /*1510*/  BRA `(.L_x_3261) ;  /* 0x0000000800f07947 */ /* 0x000fea0003800000 */
.L_x_3265:
[----:B------:R-:W-:-:S04]  /*1520*/  SHF.L.U32 R0, R5, 0x10, RZ ;  /* 0x0000001005007819 */ /* 0x000fc800000006ff */
[----:B------:R-:W-:-:S05]  /*1530*/  F2FP.F16.F32.PACK_AB R0, RZ, R0 ;  /* 0x00000000ff00723e */ /* 0x000fca00000000ff */
[----:B------:R0:W-:Y:S01]  /*1540*/  STG.E.U16 desc[UR36][R2.64], R0 ;  /* 0x0000000002007986 */ /* 0x0001e2000c101524 */
[----:B------:R-:W-:Y:S05]  /*1550*/  BRA `(.L_x_3261) ;  /* 0x0000000800e07947 */ /* 0x000fea0003800000 */
.L_x_3264:
[----:B------:R-:W-:-:S13]  /*1560*/  ISETP.NE.AND P0, PT, R4, 0x7, PT ;  /* 0x000000070400780c */ /* 0x000fda0003f05270 */
[----:B------:R-:W-:Y:S05]  /*1570*/  @!P0 BRA `(.L_x_3266) ;  /* 0x0000000000348947 */ /* 0x000fea0003800000 */
[----:B------:R-:W-:-:S13]  /*1580*/  ISETP.NE.AND P0, PT, R4, 0x8, PT ;  /* 0x000000080400780c */ /* 0x000fda0003f05270 */
[----:B------:R-:W-:Y:S05]  /*1590*/  @!P0 BRA `(.L_x_3267) ;  /* 0x0000000000188947 */ /* 0x000fea0003800000 */
[----:B------:R-:W-:-:S13]  /*15a0*/  ISETP.NE.AND P0, PT, R4, 0x9, PT ;  /* 0x000000090400780c */ /* 0x000fda0003f05270 */
[----:B------:R-:W-:Y:S05]  /*15b0*/  @P0 BRA `(.L_x_3260) ;  /* 0x0000000800680947 */ /* 0x000fea0003800000 */
[----:B------:R-:W-:Y:S02]  /*15c0*/  IMAD.U32 R4, R5, 0x10000, RZ ;  /* 0x0001000005047824 */ /* 0x000fe400078e00ff */
[----:B------:R-:W-:-:S05]  /*15d0*/  IMAD.MOV.U32 R5, RZ, RZ, RZ ;  /* 0x000000ffff057224 */ /* 0x000fca00078e00ff */
[----:B------:R0:W-:Y:S01]  /*15e0*/  STG.E.64 desc[UR36][R2.64], R4 ;  /* 0x0000000402007986 */ /* 0x0001e2000c101b24 */
[----:B------:R-:W-:Y:S05]  /*15f0*/  BRA `(.L_x_3261) ;  /* 0x0000000800b87947 */ /* 0x000fea0003800000 */
.L_x_3267:
[----:B------:R-:W-:-:S05]  /*1600*/  IMAD.U32 R5, R5, 0x10000, RZ ;  /* 0x0001000005057824 */ /* 0x000fca00078e00ff */
[----:B------:R-:W-:-:S04]  /*1610*/  F2FP.F16.F32.PACK_AB R5, RZ, R5 ;  /* 0x00000005ff05723e */ /* 0x000fc800000000ff */
[----:B------:R-:W-:-:S05]  /*1620*/  PRMT R5, R5, 0x5410, RZ ;  /* 0x0000541005057816 */ /* 0x000fca00000000ff */
[----:B------:R0:W-:Y:S01]  /*1630*/  STG.E desc[UR36][R2.64], R5 ;  /* 0x0000000502007986 */ /* 0x0001e2000c101924 */
[----:B------:R-:W-:Y:S05]  /*1640*/  BRA `(.L_x_3261) ;  /* 0x0000000800a47947 */ /* 0x000fea0003800000 */
.L_x_3266:
[----:B------:R-:W-:-:S04]  /*1650*/  IMAD.U32 R4, R5, 0x10000, RZ ;  /* 0x0001000005047824 */ /* 0x000fc800078e00ff */
[----:B------:R-:W-:-:S06]  /*1660*/  FMUL.FTZ R4, R4, 1 ;  /* 0x3f80000004047820 */ /* 0x000fcc0000410000 */
[----:B------:R-:W0:Y:S02]  /*1670*/  F2F.F64.F32 R4, R4 ;  /* 0x0000000400047310 */ /* 0x000e240000201800 */
[----:B0-----:R0:W-:Y:S01]  /*1680*/  STG.E.64 desc[UR36][R2.64], R4 ;  /* 0x0000000402007986 */ /* 0x0011e2000c101b24 */
[----:B------:R-:W-:Y:S05]  /*1690*/  BRA `(.L_x_3261) ;  /* 0x0000000800907947 */ /* 0x000fea0003800000 */
.L_x_3256:
        /* <DEDUP_REMOVED lines=8> */
[----:B------:R-:W-:-:S05]  /*1720*/  IMAD.U32 R5, R5, 0x10000, RZ ;  /* 0x0001000005057824 */ /* 0x000fca00078e00ff */
[----:B------:R-:W-:-:S04]  /*1730*/  FSETP.NEU.FTZ.AND P0, PT, R5, RZ, PT ;  /* 0x000000ff0500720b */ /* 0x000fc80003f1d000 */
[----:B------:R-:W-:-:S05]  /*1740*/  SEL R5, RZ, 0x1, !P0 ;  /* 0x00000001ff057807 */ /* 0x000fca0004000000 */
[----:B------:R0:W-:Y:S01]  /*1750*/  STG.E.U8 desc[UR36][R2.64], R5 ;  /* 0x0000000502007986 */ /* 0x0001e2000c101124 */
[----:B------:R-:W-:Y:S05]  /*1760*/  BRA `(.L_x_3261) ;  /* 0x00000008005c7947 */ /* 0x000fea0003800000 */
.L_x_3270:
[----:B------:R-:W-:Y:S02]  /*1770*/  SHF.L.U32 R5, R5, 0x10, RZ ;  /* 0x0000001005057819 */ /* 0x000fe400000006ff */
[----:B------:R-:W-:-:S03]  /*1780*/  CS2R R6, SRZ ;  /* 0x0000000000067805 */ /* 0x000fc6000001ff00 */
[----:B------:R-:W-:-:S06]  /*1790*/  FMUL.FTZ R5, R5, 1 ;  /* 0x3f80000005057820 */ /* 0x000fcc0000410000 */
[----:B------:R-:W0:Y:S02]  /*17a0*/  F2F.F64.F32 R4, R5 ;  /* 0x0000000500047310 */ /* 0x000e240000201800 */
[----:B0-----:R0:W-:Y:S01]  /*17b0*/  STG.E.128 desc[UR36][R2.64], R4 ;  /* 0x0000000402007986 */ /* 0x0011e2000c101d24 */
[----:B------:R-:W-:Y:S05]  /*17c0*/  BRA `(.L_x_3261) ;  /* 0x0000000800447947 */ /* 0x000fea0003800000 */
.L_x_3269:
[----:B------:R-:W-:-:S13]  /*17d0*/  ISETP.NE.AND P0, PT, R4, 0xf, PT ;  /* 0x0000000f0400780c */ /* 0x000fda0003f05270 */
[----:B------:R-:W-:Y:S05]  /*17e0*/  @!P0 BRA `(.L_x_3271) ;  /* 0x0000000000a48947 */ /* 0x000fea0003800000 */
[----:B------:R-:W-:-:S13]  /*17f0*/  ISETP.NE.AND P0, PT, R4, 0x17, PT ;  /* 0x000000170400780c */ /* 0x000fda0003f05270 */
[----:B------:R-:W-:Y:S05]  /*1800*/  @!P0 BRA `(.L_x_3272) ;  /* 0x00000000004c8947 */ /* 0x000fea0003800000 */
[----:B------:R-:W-:-:S13]  /*1810*/  ISETP.NE.AND P0, PT, R4, 0x18, PT ;  /* 0x000000180400780c */ /* 0x000fda0003f05270 */
[----:B------:R-:W-:Y:S05]  /*1820*/  @P0 BRA `(.L_x_3260) ;  /* 0x0000000400cc0947 */ /* 0x000fea0003800000 */
[----:B------:R-:W-:-:S05]  /*1830*/  IMAD.U32 R7, R5, 0x10000, RZ ;  /* 0x0001000005077824 */ /* 0x000fca00078e00ff */
        /* <DEDUP_REMOVED lines=13> */
.L_x_3273:
[----:B------:R-:W-:-:S05]  /*1910*/  LOP3.LUT R5, R4, R5, RZ, 0xfc, !PT ;  /* 0x0000000504057212 */ /* 0x000fca00078efcff */
[----:B------:R0:W-:Y:S01]  /*1920*/  STG.E.U8 desc[UR36][R2.64], R5 ;  /* 0x0000000502007986 */ /* 0x0001e2000c101124 */
[----:B------:R-:W-:Y:S05]  /*1930*/  BRA `(.L_x_3261) ;  /* 0x0000000400e87947 */ /* 0x000fea0003800000 */
.L_x_3272:
[----:B------:R-:W-:-:S05]  /*1940*/  IMAD.U32 R5, R5, 0x10000, RZ ;  /* 0x0001000005057824 */ /* 0x000fca00078e00ff */
        /* <DEDUP_REMOVED lines=11> */
.L_x_3274:
[----:B------:R-:W-:Y:S01]  /*1a00*/  HFMA2.MMA R0, -RZ, RZ, 0, 7.569789886474609375e-06 ;  /* 0x0000007fff007435 */ /* 0x000fe200000001ff */
[----:B------:R-:W-:-:S09]  /*1a10*/  ISETP.GT.U32.AND P0, PT, R4, 0x7f800000, PT ;  /* 0x7f8000000400780c */ /* 0x000fd20003f04070 */
[----:B------:R-:W-:-:S07]  /*1a20*/  SEL R0, R0, 0x7c, P0 ;  /* 0x0000007c00007807 */ /* 0x000fce0000000000 */
.L_x_3275:
[----:B------:R-:W-:-:S04]  /*1a30*/  LOP3.LUT R5, R5, 0x80000000, RZ, 0xc0, !PT ;  /* 0x8000000005057812 */ /* 0x000fc800078ec0ff */
[----:B------:R-:W-:-:S04]  /*1a40*/  SHF.R.U32.HI R5, RZ, 0x18, R5 ;  /* 0x00000018ff057819 */ /* 0x000fc80000011605 */
[----:B------:R-:W-:-:S05]  /*1a50*/  LOP3.LUT R5, R0, R5, RZ, 0xfc, !PT ;  /* 0x0000000500057212 */ /* 0x000fca00078efcff */
[----:B------:R0:W-:Y:S01]  /*1a60*/  STG.E.U8 desc[UR36][R2.64], R5 ;  /* 0x0000000502007986 */ /* 0x0001e2000c101124 */
[----:B------:R-:W-:Y:S05]  /*1a70*/  BRA `(.L_x_3261) ;  /* 0x0000000400987947 */ /* 0x000fea0003800000 */
.L_x_3271:
[----:B------:R0:W-:Y:S01]  /*1a80*/  STG.E.U16 desc[UR36][R2.64], R5 ;  /* 0x0000000502007986 */ /* 0x0001e2000c101524 */
[----:B------:R-:W-:Y:S05]  /*1a90*/  BRA `(.L_x_3261) ;  /* 0x0000000400907947 */ /* 0x000fea0003800000 */
.L_x_3268:
        /* <DEDUP_REMOVED lines=8> */
[----:B------:R-:W-:-:S06]  /*1b20*/  IMAD.U32 R5, R5, 0x10000, RZ ;  /* 0x0001000005057824 */ /* 0x000fcc00078e00ff */
[----:B------:R-:W0:Y:S02]  /*1b30*/  F2I.FTZ.U32.TRUNC.NTZ R5, R5 ;  /* 0x0000000500057305 */ /* 0x000e24000021f000 */
[----:B0-----:R5:W-:Y:S01]  /*1b40*/  STG.E.U16 desc[UR36][R2.64], R5 ;  /* 0x0000000502007986 */ /* 0x001be2000c101524 */
[----:B------:R-:W-:Y:S05]  /*1b50*/  BRA `(.L_x_3261) ;  /* 0x0000000400607947 */ /* 0x000fea0003800000 */
.L_x_3278:
[----:B------:R-:W-:Y:S02]  /*1b60*/  IMAD.U32 R5, R5, 0x10000, RZ ;  /* 0x0001000005057824 */ /* 0x000fe400078e00ff */
[----:B------:R-:W-:-:S03]  /*1b70*/  IMAD.MOV.U32 R0, RZ, RZ, 0x80 ;  /* 0x00000080ff007424 */ /* 0x000fc600078e00ff */
        /* <DEDUP_REMOVED lines=14> */
.L_x_3280:
[----:B------:R-:W-:-:S04]  /*1c60*/  LOP3.LUT R5, R5, 0x80000000, RZ, 0xc0, !PT ;  /* 0x8000000005057812 */ /* 0x000fc800078ec0ff */
[----:B------:R-:W-:-:S04]  /*1c70*/  SHF.R.U32.HI R5, RZ, 0x18, R5 ;  /* 0x00000018ff057819 */ /* 0x000fc80000011605 */
[----:B------:R-:W-:-:S04]  /*1c80*/  LOP3.LUT R4, R4, R5, RZ, 0xfc, !PT ;  /* 0x0000000504047212 */ /* 0x000fc800078efcff */
[----:B------:R-:W-:-:S07]  /*1c90*/  PRMT R0, R4, 0x7610, R0 ;  /* 0x0000761004007816 */ /* 0x000fce0000000000 */
.L_x_3279:
[----:B------:R4:W-:Y:S01]  /*1ca0*/  STG.E.U8 desc[UR36][R2.64], R0 ;  /* 0x0000000002007986 */ /* 0x0009e2000c101124 */
[----:B------:R-:W-:Y:S05]  /*1cb0*/  BRA `(.L_x_3261) ;  /* 0x0000000400087947 */ /* 0x000fea0003800000 */
.L_x_3277:
        /* <DEDUP_REMOVED lines=16> */
.L_x_3282:
[----:B------:R-:W-:-:S04]  /*1dc0*/  LOP3.LUT R5, R5, 0x80000000, RZ, 0xc0, !PT ;  /* 0x8000000005057812 */ /* 0x000fc800078ec0ff */
[----:B------:R-:W-:-:S04]  /*1dd0*/  SHF.R.U32.HI R5, RZ, 0x18, R5 ;  /* 0x00000018ff057819 */ /* 0x000fc80000011605 */
[----:B------:R-:W-:-:S04]  /*1de0*/  LOP3.LUT R4, R4, R5, RZ, 0xfc, !PT ;  /* 0x0000000504047212 */ /* 0x000fc800078efcff */
[----:B------:R-:W-:-:S07]  /*1df0*/  PRMT R0, R4, 0x7610, R0 ;  /* 0x0000761004007816 */ /* 0x000fce0000000000 */
.L_x_3281:
[----:B------:R3:W-:Y:S01]  /*1e00*/  STG.E.U8 desc[UR36][R2.64], R0 ;  /* 0x0000000002007986 */ /* 0x0007e2000c101124 */
[----:B------:R-:W-:Y:S05]  /*1e10*/  BRA `(.L_x_3261) ;  /* 0x0000000000b07947 */ /* 0x000fea0003800000 */
.L_x_3276:
[----:B------:R-:W-:-:S13]  /*1e20*/  ISETP.NE.AND P0, PT, R4, 0x1c, PT ;  /* 0x0000001c0400780c */ /* 0x000fda0003f05270 */
[----:B------:R-:W-:Y:S05]  /*1e30*/  @!P0 BRA `(.L_x_3283) ;  /* 0x00000000009c8947 */ /* 0x000fea0003800000 */
[----:B------:R-:W-:-:S13]  /*1e40*/  ISETP.NE.AND P0, PT, R4, 0x1d, PT ;  /* 0x0000001d0400780c */ /* 0x000fda0003f05270 */
[----:B------:R-:W-:Y:S05]  /*1e50*/  @!P0 BRA `(.L_x_3284) ;  /* 0x0000000000848947 */ /* 0x000fea0003800000 */
[----:B------:R-:W-:-:S13]  /*1e60*/  ISETP.NE.AND P0, PT, R4, 0x2c, PT ;  /* 0x0000002c0400780c */ /* 0x000fda0003f05270 */
[----:B------:R-:W-:Y:S05]  /*1e70*/  @P0 BRA `(.L_x_3260) ;  /* 0x0000000000380947 */ /* 0x000fea0003800000 */
[----:B------:R-:W-:Y:S01]  /*1e80*/  SHF.L.U32 R5, R5, 0x10, RZ ;  /* 0x0000001005057819 */ /* 0x000fe200000006ff */
        /* <DEDUP_REMOVED lines=11> */
.L_x_3285:
[----:B------:R2:W-:Y:S01]  /*1f40*/  STG.E.U8 desc[UR36][R2.64], R4 ;  /* 0x0000000402007986 */ /* 0x0005e2000c101124 */
[----:B------:R-:W-:Y:S05]  /*1f50*/  BRA `(.L_x_3261) ;  /* 0x0000000000607947 */ /* 0x000fea0003800000 */
.L_x_3260:
[----:B------:R-:W-:Y:S01]  /*1f60*/  MOV R2, 0x0 ;  /* 0x0000000000027802 */ /* 0x000fe20000000f00 */
[----:B------:R-:W-:Y:S01]  /*1f70*/  ULDC.64 UR4, c[0x4][0x190] ;  /* 0x0100640000047ab9 */ /* 0x000fe20000000a00 */
[----:B------:R-:W-:Y:S01]  /*1f80*/  ULDC.64 UR6, c[0x4][0x68] ;  /* 0x01001a0000067ab9 */ /* 0x000fe20000000a00 */
[----:B------:R-:W-:Y:S01]  /*1f90*/  IMAD.U32 R4, RZ, RZ, UR4 ;  /* 0x00000004ff047e24 */ /* 0x000fe2000f8e00ff */
[----:B------:R-:W-:Y:S01]  /*1fa0*/  HFMA2.MMA R13, -RZ, RZ, 0, 0 ;  /* 0x00000000ff0d7435 */ /* 0x000fe200000001ff */
[----:B------:R-:W-:Y:S01]  /*1fb0*/  IMAD.U32 R5, RZ, RZ, UR5 ;  /* 0x00000005ff057e24 */ /* 0x000fe2000f8e00ff */
[----:B------:R-:W0:Y:S01]  /*1fc0*/  LDC.64 R2, c[0x4][R2] ;  /* 0x0100000002027b82 */ /* 0x000e220000000a00 */
[----:B------:R-:W-:Y:S01]  /*1fd0*/  ULDC.64 UR4, c[0x4][0x198] ;  /* 0x0100660000047ab9 */ /* 0x000fe20000000a00 */
[----:B------:R-:W-:Y:S01]  /*1fe0*/  IMAD.U32 R10, RZ, RZ, UR6 ;  /* 0x00000006ff0a7e24 */ /* 0x000fe2000f8e00ff */
[----:B------:R-:W-:Y:S01]  /*1ff0*/  MOV R6, UR4 ;  /* 0x0000000400067c02 */ /* 0x000fe20008000f00 */
[----:B------:R-:W-:-:S02]  /*2000*/  IMAD.U32 R7, RZ, RZ, UR5 ;  /* 0x00000005ff077e24 */ /* 0x000fc4000f8e00ff */
[----:B------:R-:W-:Y:S02]  /*2010*/  IMAD.U32 R11, RZ, RZ, UR7 ;  /* 0x00000007ff0b7e24 */ /* 0x000fe4000f8e00ff */
[----:B------:R-:W-:Y:S02]  /*2020*/  IMAD.MOV.U32 R8, RZ, RZ, 0x65 ;  /* 0x00000065ff087424 */ /* 0x000fe400078e00ff */
[----:B------:R-:W-:-:S07]  /*2030*/  IMAD.MOV.U32 R12, RZ, RZ, 0x1 ;  /* 0x00000001ff0c7424 */ /* 0x000fce00078e00ff */
[----:B------:R-:W-:-:S07]  /*2040*/  LEPC R20, `(.L_x_3286) ;  /* 0x000000001014794e */ /* 0x000fce0000000000 */
[----:B0-----:R-:W-:Y:S05]  /*2050*/  CALL.ABS.NOINC R2 ;  /* 0x0000000002007343 */ /* 0x001fea0003c00000 */
.L_x_3286:
[----:B------:R-:W-:Y:S05]  /*2060*/  BRA `(.L_x_3261) ;  /* 0x00000000001c7947 */ /* 0x000fea0003800000 */
.L_x_3284:
[----:B------:R-:W-:-:S06]  /*2070*/  IMAD.U32 R5, R5, 0x10000, RZ ;  /* 0x0001000005057824 */ /* 0x000fcc00078e00ff */
[----:B------:R-:W0:Y:S02]  /*2080*/  F2I.U64.TRUNC R4, R5 ;  /* 0x0000000500047311 */ /* 0x000e24000020d800 */
[----:B0-----:R1:W-:Y:S01]  /*2090*/  STG.E.64 desc[UR36][R2.64], R4 ;  /* 0x0000000402007986 */ /* 0x0013e2000c101b24 */
[----:B------:R-:W-:Y:S05]  /*20a0*/  BRA `(.L_x_3261) ;  /* 0x00000000000c7947 */ /* 0x000fea0003800000 */
.L_x_3283:
[----:B------:R-:W-:-:S06]  /*20b0*/  IMAD.U32 R5, R5, 0x10000, RZ ;  /* 0x0001000005057824 */ /* 0x000fcc00078e00ff */
[----:B------:R-:W0:Y:S02]  /*20c0*/  F2I.FTZ.U32.TRUNC.NTZ R5, R5 ;  /* 0x0000000500057305 */ /* 0x000e24000021f000 */
[----:B0-----:R0:W-:Y:S02]  /*20d0*/  STG.E desc[UR36][R2.64], R5 ;  /* 0x0000000502007986 */ /* 0x0011e4000c101924 */
.L_x_3261:
[----:B------:R-:W-:-:S04]  /*20e0*/  IMAD R16, R16, 0x200, R19 ;  /* 0x0000020010107824 */ /* 0x000fc800078e0213 */
[----:B------:R-:W-:-:S07]  /*20f0*/  VIADD R17, R16, 0x80 ;  /* 0x0000008010117836 */ /* 0x000fce0000000000 */
.L_x_3254:
[----:B------:R-:W-:Y:S05]  /*2100*/  BSYNC B6 ;  /* 0x0000000000067941 */ /* 0x000fea0003800000 */
.L_x_3253:
        /* <DEDUP_REMOVED lines=8> */
[----:B------:R-:W-:Y:S01]  /*2190*/  MOV R16, RZ ;  /* 0x000000ff00107202 */ /* 0x000fe20000000f00 */
[----:B------:R-:W-:Y:S01]  /*21a0*/  ULDC.64 UR4, c[0x0][0x220] ;  /* 0x0000880000047ab9 */ /* 0x000fe20000000a00 */
[----:B------:R-:W-:-:S03]  /*21b0*/  ISETP.NE.AND P0, PT, R6, 0x1, PT ;  /* 0x000000010600780c */ /* 0x000fc60003f05270 */
        /* <DEDUP_REMOVED lines=262> */
[----:B------:R-:W-:-:S04]  /*3220*/  ULDC.64 UR4, c[0x0][0x340] ;  /* 0x0000d00000047ab9 */ /* 0x000fc80000000a00 */
[----:B------:R-:W-:Y:S01]  /*3230*/  IMAD.HI.U32 R2, R5, UR4, R4 ;  /* 0x0000000405027c27 */ /* 0x000fe2000f8e0004 */
[----:B------:R-:W-:-:S04]  /*3240*/  ULDC UR4, c[0x0][0x33c] ;  /* 0x0000cf0000047ab9 */ /* 0x000fc80000000800 */
[----:B------:R-:W-:-:S05]  /*3250*/  SHF.R.U32.HI R2, RZ, UR5, R2 ;  /* 0x00000005ff027c19 */ /* 0x000fca0008011602 */
[----:B------:R-:W-:-:S04]  /*3260*/  IMAD.MOV R3, RZ, RZ, -R2 ;  /* 0x000000ffff037224 */ /* 0x000fc800078e0a02 */
[----:B------:R-:W-:Y:S01]  /*3270*/  IMAD R5, R3, UR4, R5 ;  /* 0x0000000403057c24 */ /* 0x000fe2000f8e0205 */
[----:B------:R-:W-:-:S03]  /*3280*/  ULDC UR4, c[0x0][0x3a8] ;  /* 0x0000ea0000047ab9 */ /* 0x000fc60000000800 */
[----:B------:R-:W-:-:S07]  /*3290*/  IMAD R0, R5, UR4, R0 ;  /* 0x0000000405007c24 */ /* 0x000fce000f8e0200 */
.L_x_3289:
[----:B------:R-:W0:Y:S01]  /*32a0*/  LDC.U8 R6, c[0x0][0x3ba] ;  /* 0x0000ee80ff067b82 */ /* 0x000e220000000000 */
[----:B------:R-:W-:Y:S02]  /*32b0*/  ULDC.64 UR4, c[0x0][0x3b0] ;  /* 0x0000ec0000047ab9 */ /* 0x000fe40000000a00 */
[----:B-12--5:R-:W-:-:S05]  /*32c0*/  IADD3 R2, P0, R0, UR4, RZ ;  /* 0x0000000400027c10 */ /* 0x026fca000ff1e0ff */
        /* <DEDUP_REMOVED lines=13> */
[----:B------:R-:W-:-:S06]  /*33a0*/  IMAD.U32 R5, R5, 0x10000, RZ ;  /* 0x0001000005057824 */ /* 0x000fcc00078e00ff */
[----:B------:R-:W0:Y:S02]  /*33b0*/  F2I.FTZ.TRUNC.NTZ R5, R5 ;  /* 0x0000000500057305 */ /* 0x000e24000021f100 */
[----:B0-----:R0:W-:Y:S01]  /*33c0*/  STG.E.U8 desc[UR36][R2.64], R5 ;  /* 0x0000000502007986 */ /* 0x0011e2000c101124 */
[----:B------:R-:W-:Y:S05]  /*33d0*/  BRA `(.L_x_3295) ;  /* 0x0000000c006c7947 */ /* 0x000fea0003800000 */
.L_x_3293:
[----:B------:R-:W-:-:S06]  /*33e0*/  IMAD.U32 R5, R5, 0x10000, RZ ;  /* 0x0001000005057824 */ /* 0x000fcc00078e00ff */
[----:B------:R-:W0:Y:S02]  /*33f0*/  F2I.S64.TRUNC R4, R5 ;  /* 0x0000000500047311 */ /* 0x000e24000020d900 */
[----:B0-----:R0:W-:Y:S01]  /*3400*/  STG.E.U8 desc[UR36][R2.64], R4 ;  /* 0x0000000402007986 */ /* 0x0011e2000c101124 */
[----:B------:R-:W-:Y:S05]  /*3410*/  BRA `(.L_x_3295) ;  /* 0x0000000c005c7947 */ /* 0x000fea0003800000 */
.L_x_3292:
        /* <DEDUP_REMOVED lines=10> */
.L_x_3297:
[----:B------:R-:W-:-:S06]  /*34c0*/  SHF.L.U32 R5, R5, 0x10, RZ ;  /* 0x0000001005057819 */ /* 0x000fcc00000006ff */
[----:B------:R-:W0:Y:S02]  /*34d0*/  F2I.FTZ.TRUNC.NTZ R5, R5 ;  /* 0x0000000500057305 */ /* 0x000e24000021f100 */
[----:B0-----:R0:W-:Y:S01]  /*34e0*/  STG.E desc[UR36][R2.64], R5 ;  /* 0x0000000502007986 */ /* 0x0011e2000c101924 */
[----:B------:R-:W-:Y:S05]  /*34f0*/  BRA `(.L_x_3295) ;  /* 0x0000000c00247947 */ /* 0x000fea0003800000 */
.L_x_3296:
[----:B------:R-:W-:-:S06]  /*3500*/  IMAD.U32 R5, R5, 0x10000, RZ ;  /* 0x0001000005057824 */ /* 0x000fcc00078e00ff */
[----:B------:R-:W0:Y:S02]  /*3510*/  F2I.FTZ.TRUNC.NTZ R5, R5 ;  /* 0x0000000500057305 */ /* 0x000e24000021f100 */
[----:B0-----:R0:W-:Y:S01]  /*3520*/  STG.E.U16 desc[UR36][R2.64], R5 ;  /* 0x0000000502007986 */ /* 0x0011e2000c101524 */
[----:B------:R-:W-:Y:S05]  /*3530*/  BRA `(.L_x_3295) ;  /* 0x0000000c00147947 */ /* 0x000fea0003800000 */
.L_x_3291:
        /* <DEDUP_REMOVED lines=9> */
.L_x_3299:
[----:B------:R-:W-:-:S05]  /*35d0*/  IMAD.U32 R5, R5, 0x10000, RZ ;  /* 0x0001000005057824 */ /* 0x000fca00078e00ff */
[----:B------:R-:W-:-:S05]  /*35e0*/  F2FP.F16.F32.PACK_AB R5, RZ, R5 ;  /* 0x00000005ff05723e */ /* 0x000fca00000000ff */
[----:B------:R0:W-:Y:S01]  /*35f0*/  STG.E.U16 desc[UR36][R2.64], R5 ;  /* 0x0000000502007986 */ /* 0x0001e2000c101524 */
[----:B------:R-:W-:Y:S05]  /*3600*/  BRA `(.L_x_3295) ;  /* 0x0000000800e07947 */ /* 0x000fea0003800000 */
.L_x_3298:
        /* <DEDUP_REMOVED lines=10> */
.L_x_3301:
[----:B------:R-:W-:-:S04]  /*36b0*/  SHF.L.U32 R5, R5, 0x10, RZ ;  /* 0x0000001005057819 */ /* 0x000fc800000006ff */
[----:B------:R-:W-:-:S04]  /*36c0*/  F2FP.F16.F32.PACK_AB R5, RZ, R5 ;  /* 0x00000005ff05723e */ /* 0x000fc800000000ff */
[----:B------:R-:W-:-:S05]  /*36d0*/  PRMT R5, R5, 0x5410, RZ ;  /* 0x0000541005057816 */ /* 0x000fca00000000ff */
[----:B------:R0:W-:Y:S01]  /*36e0*/  STG.E desc[UR36][R2.64], R5 ;  /* 0x0000000502007986 */ /* 0x0001e2000c101924 */
[----:B------:R-:W-:Y:S05]  /*36f0*/  BRA `(.L_x_3295) ;  /* 0x0000000800a47947 */ /* 0x000fea0003800000 */
.L_x_3300:
[----:B------:R-:W-:-:S04]  /*3700*/  IMAD.U32 R5, R5, 0x10000, RZ ;  /* 0x0001000005057824 */ /* 0x000fc800078e00ff */
[----:B------:R-:W-:-:S06]  /*3710*/  FMUL.FTZ R5, R5, 1 ;  /* 0x3f80000005057820 */ /* 0x000fcc0000410000 */
[----:B------:R-:W0:Y:S02]  /*3720*/  F2F.F64.F32 R4, R5 ;  /* 0x0000000500047310 */ /* 0x000e240000201800 */
[----:B0-----:R0:W-:Y:S01]  /*3730*/  STG.E.64 desc[UR36][R2.64], R4 ;  /* 0x0000000402007986 */ /* 0x0011e2000c101b24 */
[----:B------:R-:W-:Y:S05]  /*3740*/  BRA `(.L_x_3295) ;  /* 0x0000000800907947 */ /* 0x000fea0003800000 */
.L_x_3290:
        /* <DEDUP_REMOVED lines=13> */
.L_x_3304:
[----:B------:R-:W-:Y:S01]  /*3820*/  IMAD.U32 R5, R5, 0x10000, RZ ;  /* 0x0001000005057824 */ /* 0x000fe200078e00ff */
[----:B------:R-:W-:-:S03]  /*3830*/  CS2R R6, SRZ ;  /* 0x0000000000067805 */ /* 0x000fc6000001ff00 */
[----:B------:R-:W-:-:S06]  /*3840*/  FMUL.FTZ R5, R5, 1 ;  /* 0x3f80000005057820 */ /* 0x000fcc0000410000 */
[----:B------:R-:W0:Y:S02]  /*3850*/  F2F.F64.F32 R4, R5 ;  /* 0x0000000500047310 */ /* 0x000e240000201800 */
[----:B0-----:R0:W-:Y:S01]  /*3860*/  STG.E.128 desc[UR36][R2.64], R4 ;  /* 0x0000000402007986 */ /* 0x0011e2000c101d24 */
[----:B------:R-:W-:Y:S05]  /*3870*/  BRA `(.L_x_3295) ;  /* 0x0000000800447947 */ /* 0x000fea0003800000 */
.L_x_3303:
        /* <DEDUP_REMOVED lines=18> */
[----:B------:R-:W-:Y:S02]  /*39a0*/  @P0 SHF.R.U32.HI R0, RZ, 0x14, R0 ;  /* 0x00000014ff000819 */ /* 0x000fe40000011600 */
[----:B------:R-:W-:-:S07]  /*39b0*/  @!P0 IADD3 R0, R4, -0x46800000, RZ ;  /* 0xb980000004008810 */ /* 0x000fce0007ffe0ff */
.L_x_3307:
[----:B------:R-:W-:-:S05]  /*39c0*/  LOP3.LUT R5, R0, R7, RZ, 0xfc, !PT ;  /* 0x0000000700057212 */ /* 0x000fca00078efcff */
[----:B------:R0:W-:Y:S01]  /*39d0*/  STG.E.U8 desc[UR36][R2.64], R5 ;  /* 0x0000000502007986 */ /* 0x0001e2000c101124 */
[----:B------:R-:W-:Y:S05]  /*39e0*/  BRA `(.L_x_3295) ;  /* 0x0000000400e87947 */ /* 0x000fea0003800000 */
.L_x_3306:
        /* <DEDUP_REMOVED lines=12> */
.L_x_3308:
[----:B------:R-:W-:Y:S01]  /*3ab0*/  ISETP.GT.U32.AND P0, PT, R0, 0x7f800000, PT ;  /* 0x7f8000000000780c */ /* 0x000fe20003f04070 */
[----:B------:R-:W-:-:S05]  /*3ac0*/  IMAD.MOV.U32 R0, RZ, RZ, 0x7f ;  /* 0x0000007fff007424 */ /* 0x000fca00078e00ff */
[----:B------:R-:W-:-:S07]  /*3ad0*/  SEL R0, R0, 0x7c, P0 ;  /* 0x0000007c00007807 */ /* 0x000fce0000000000 */
.L_x_3309:
[----:B------:R-:W-:-:S04]  /*3ae0*/  LOP3.LUT R5, R5, 0x80000000, RZ, 0xc0, !PT ;  /* 0x8000000005057812 */ /* 0x000fc800078ec0ff */
[----:B------:R-:W-:-:S04]  /*3af0*/  SHF.R.U32.HI R5, RZ, 0x18, R5 ;  /* 0x00000018ff057819 */ /* 0x000fc80000011605 */
[----:B------:R-:W-:-:S05]  /*3b00*/  LOP3.LUT R5, R0, R5, RZ, 0xfc, !PT ;  /* 0x0000000500057212 */ /* 0x000fca00078efcff */
[----:B------:R0:W-:Y:S01]  /*3b10*/  STG.E.U8 desc[UR36][R2.64], R5 ;  /* 0x0000000502007986 */ /* 0x0001e2000c101124 */
[----:B------:R-:W-:Y:S05]  /*3b20*/  BRA `(.L_x_3295) ;  /* 0x0000000400987947 */ /* 0x000fea0003800000 */
.L_x_3305:
[----:B------:R0:W-:Y:S01]  /*3b30*/  STG.E.U16 desc[UR36][R2.64], R5 ;  /* 0x0000000502007986 */ /* 0x0001e2000c101524 */
[----:B------:R-:W-:Y:S05]  /*3b40*/  BRA `(.L_x_3295) ;  /* 0x0000000400907947 */ /* 0x000fea0003800000 */
.L_x_3302:
        /* <DEDUP_REMOVED lines=12> */
.L_x_3312:
[----:B------:R-:W-:Y:S01]  /*3c10*/  IMAD.U32 R5, R5, 0x10000, RZ ;  /* 0x0001000005057824 */ /* 0x000fe200078e00ff */
        /* <DEDUP_REMOVED lines=16> */
.L_x_3314:
[----:B------:R-:W-:-:S04]  /*3d20*/  LOP3.LUT R5, R5, 0x80000000, RZ, 0xc0, !PT ;  /* 0x8000000005057812 */ /* 0x000fc800078ec0ff */
[----:B------:R-:W-:-:S04]  /*3d30*/  SHF.R.U32.HI R5, RZ, 0x18, R5 ;  /* 0x00000018ff057819 */ /* 0x000fc80000011605 */
[----:B------:R-:W-:-:S07]  /*3d40*/  LOP3.LUT R0, R0, R5, RZ, 0xfc, !PT ;  /* 0x0000000500007212 */ /* 0x000fce00078efcff */
.L_x_3313:
[----:B------:R4:W-:Y:S01]  /*3d50*/  STG.E.U8 desc[UR36][R2.64], R0 ;  /* 0x0000000002007986 */ /* 0x0009e2000c101124 */
[----:B------:R-:W-:Y:S05]  /*3d60*/  BRA `(.L_x_3295) ;  /* 0x0000000400087947 */ /* 0x000fea0003800000 */
.L_x_3311:
        /* <DEDUP_REMOVED lines=17> */
.L_x_3316:
[----:B------:R-:W-:-:S04]  /*3e80*/  LOP3.LUT R5, R5, 0x80000000, RZ, 0xc0, !PT ;  /* 0x8000000005057812 */ /* 0x000fc800078ec0ff */
[----:B------:R-:W-:-:S04]  /*3e90*/  SHF.R.U32.HI R5, RZ, 0x18, R5 ;  /* 0x00000018ff057819 */ /* 0x000fc80000011605 */
[----:B------:R-:W-:-:S07]  /*3ea0*/  LOP3.LUT R0, R0, R5, RZ, 0xfc, !PT ;  /* 0x0000000500007212 */ /* 0x000fce00078efcff */
.L_x_3315:
[----:B------:R3:W-:Y:S01]  /*3eb0*/  STG.E.U8 desc[UR36][R2.64], R0 ;  /* 0x0000000002007986 */ /* 0x0007e2000c101124 */
[----:B------:R-:W-:Y:S05]  /*3ec0*/  BRA `(.L_x_3295) ;  /* 0x0000000000b07947 */ /* 0x000fea0003800000 */
.L_x_3310:
[----:B------:R-:W-:-:S13]  /*3ed0*/  ISETP.NE.AND P0, PT, R4, 0x1c, PT ;  /* 0x0000001c0400780c */ /* 0x000fda0003f05270 */
[----:B------:R-:W-:Y:S05]  /*3ee0*/  @!P0 BRA `(.L_x_3317) ;  /* 0x00000000009c8947 */ /* 0x000fea0003800000 */
[----:B------:R-:W-:-:S13]  /*3ef0*/  ISETP.NE.AND P0, PT, R4, 0x1d, PT ;  /* 0x0000001d0400780c */ /* 0x000fda0003f05270 */
[----:B------:R-:W-:Y:S05]  /*3f00*/  @!P0 BRA `(.L_x_3318) ;  /* 0x0000000000848947 */ /* 0x000fea0003800000 */
[----:B------:R-:W-:-:S13]  /*3f10*/  ISETP.NE.AND P0, PT, R4, 0x2c, PT ;  /* 0x0000002c0400780c */ /* 0x000fda0003f05270 */
[----:B------:R-:W-:Y:S05]  /*3f20*/  @P0 BRA `(.L_x_3294) ;  /* 0x0000000000380947 */ /* 0x000fea0003800000 */
[----:B------:R-:W-:Y:S01]  /*3f30*/  IMAD.U32 R5, R5, 0x10000, RZ ;  /* 0x0001000005057824 */ /* 0x000fe200078e00ff */
[----:B------:R-:W-:-:S04]  /*3f40*/  MOV R0, 0xff ;  /* 0x000000ff00007802 */ /* 0x000fc80000000f00 */
        /* <DEDUP_REMOVED lines=10> */
.L_x_3319:
[----:B------:R2:W-:Y:S01]  /*3ff0*/  STG.E.U8 desc[UR36][R2.64], R0 ;  /* 0x0000000002007986 */ /* 0x0005e2000c101124 */
[----:B------:R-:W-:Y:S05]  /*4000*/  BRA `(.L_x_3295) ;  /* 0x0000000000607947 */ /* 0x000fea0003800000 */
.L_x_3294:
        /* <DEDUP_REMOVED lines=16> */
.L_x_3320:
[----:B------:R-:W-:Y:S05]  /*4110*/  BRA `(.L_x_3295) ;  /* 0x00000000001c7947 */ /* 0x000fea0003800000 */
.L_x_3318:
[----:B------:R-:W-:-:S06]  /*4120*/  SHF.L.U32 R5, R5, 0x10, RZ ;  /* 0x0000001005057819 */ /* 0x000fcc00000006ff */
[----:B------:R-:W0:Y:S02]  /*4130*/  F2I.U64.TRUNC R4, R5 ;  /* 0x0000000500047311 */ /* 0x000e24000020d800 */
[----:B0-----:R1:W-:Y:S01]  /*4140*/  STG.E.64 desc[UR36][R2.64], R4 ;  /* 0x0000000402007986 */ /* 0x0013e2000c101b24 */
[----:B------:R-:W-:Y:S05]  /*4150*/  BRA `(.L_x_3295) ;  /* 0x00000000000c7947 */ /* 0x000fea0003800000 */
.L_x_3317:
[----:B------:R-:W-:-:S06]  /*4160*/  IMAD.U32 R5, R5, 0x10000, RZ ;  /* 0x0001000005057824 */ /* 0x000fcc00078e00ff */
[----:B------:R-:W0:Y:S02]  /*4170*/  F2I.FTZ.U32.TRUNC.NTZ R5, R5 ;  /* 0x0000000500057305 */ /* 0x000e24000021f000 */
[----:B0-----:R0:W-:Y:S02]  /*4180*/  STG.E desc[UR36][R2.64], R5 ;  /* 0x0000000502007986 */ /* 0x0011e4000c101924 */
.L_x_3295:
[----:B------:R-:W-:-:S07]  /*4190*/  VIADD R17, R17, 0x80 ;  /* 0x0000008011117836 */ /* 0x000fce0000000000 */
.L_x_3288:
[----:B------:R-:W-:Y:S05]  /*41a0*/  BSYNC B6 ;  /* 0x0000000000067941 */ /* 0x000fea0003800000 */
.L_x_3287:
        /* <DEDUP_REMOVED lines=281> */
.L_x_3323:
[----:B------:R-:W0:Y:S01]  /*5340*/  LDC.U8 R6, c[0x0][0x3ba] ;  /* 0x0000ee80ff067b82 */ /* 0x000e220000000000 */
[----:B------:R-:W-:Y:S02]  /*5350*/  ULDC.64 UR4, c[0x0][0x3b0] ;  /* 0x0000ec0000047ab9 */ /* 0x000fe40000000a00 */
[----:B-1---5:R-:W-:-:S04]  /*5360*/  IADD3 R2, P0, R0, UR4, RZ ;  /* 0x0000000400027c10 */ /* 0x022fc8000ff1e0ff */
[----:B------:R-:W-:Y:S01]  /*5370*/  IADD3.X R3, RZ, UR5, RZ, P0, !PT ;  /* 0x00000005ff037c10 */ /* 0x000fe200087fe4ff */
[----:B------:R-:W1:Y:S01]  /*5380*/  LDC.U16 R5, c[0x0][0x3b8] ;  /* 0x0000ee00ff057b82 */ /* 0x000e620000000400 */
        /* <DEDUP_REMOVED lines=15> */
.L_x_3327:
[----:B------:R-:W-:-:S06]  /*5480*/  IMAD.U32 R5, R5, 0x10000, RZ ;  /* 0x0001000005057824 */ /* 0x000fcc00078e00ff */
[----:B------:R-:W0:Y:S02]  /*5490*/  F2I.S64.TRUNC R4, R5 ;  /* 0x0000000500047311 */ /* 0x000e24000020d900 */
[----:B0-----:R1:W-:Y:S01]  /*54a0*/  STG.E.U8 desc[UR36][R2.64], R4 ;  /* 0x0000000402007986 */ /* 0x0013e2000c101124 */
[----:B------:R-:W-:Y:S05]  /*54b0*/  BRA `(.L_x_3329) ;  /* 0x0000000c005c7947 */ /* 0x000fea0003800000 */
.L_x_3326:
        /* <DEDUP_REMOVED lines=10> */
.L_x_3331:
[----:B------:R-:W-:-:S06]  /*5560*/  IMAD.U32 R5, R5, 0x10000, RZ ;  /* 0x0001000005057824 */ /* 0x000fcc00078e00ff */
[----:B------:R-:W0:Y:S02]  /*5570*/  F2I.FTZ.TRUNC.NTZ R5, R5 ;  /* 0x0000000500057305 */ /* 0x000e24000021f100 */
[----:B0-----:R3:W-:Y:S01]  /*5580*/  STG.E desc[UR36][R2.64], R5 ;  /* 0x0000000502007986 */ /* 0x0017e2000c101924 */
[----:B------:R-:W-:Y:S05]  /*5590*/  BRA `(.L_x_3329) ;  /* 0x0000000c00247947 */ /* 0x000fea0003800000 */
.L_x_3330:
[----:B------:R-:W-:-:S06]  /*55a0*/  IMAD.U32 R5, R5, 0x10000, RZ ;  /* 0x0001000005057824 */ /* 0x000fcc00078e00ff */
[----:B------:R-:W0:Y:S02]  /*55b0*/  F2I.FTZ.TRUNC.NTZ R5, R5 ;  /* 0x0000000500057305 */ /* 0x000e24000021f100 */
[----:B0-----:R2:W-:Y:S01]  /*55c0*/  STG.E.U16 desc[UR36][R2.64], R5 ;  /* 0x0000000502007986 */ /* 0x0015e2000c101524 */
[----:B------:R-:W-:Y:S05]  /*55d0*/  BRA `(.L_x_3329) ;  /* 0x0000000c00147947 */ /* 0x000fea0003800000 */
.L_x_3325:
[----:B------:R-:W-:-:S13]  /*55e0*/  ISETP.GT.AND P0, PT, R4, 0x6, PT ;  /* 0x000000060400780c */ /* 0x000fda0003f04270 */
[----:B------:R-:W-:Y:S05]  /*55f0*/  @P0 BRA `(.L_x_3332) ;  /* 0x00000000002c0947 */ /* 0x000fea0003800000 */
[----:B------:R-:W-:-:S13]  /*5600*/  ISETP.NE.AND P0, PT, R4, 0x5, PT ;  /* 0x000000050400780c */ /* 0x000fda0003f05270 */
[----:B------:R-:W-:Y:S05]  /*5610*/  @!P0 BRA `(.L_x_3333) ;  /* 0x0000000000148947 */ /* 0x000fea0003800000 */
[----:B------:R-:W-:-:S13]  /*5620*/  ISETP.NE.AND P0, PT, R4, 0x6, PT ;  /* 0x000000060400780c */ /* 0x000fda0003f05270 */
[----:B------:R-:W-:Y:S05]  /*5630*/  @P0 BRA `(.L_x_3328) ;  /* 0x00000008009c0947 */ /* 0x000fea0003800000 */
[----:B------:R-:W-:-:S05]  /*5640*/  SHF.L.U32 R5, R5, 0x10, RZ ;  /* 0x0000001005057819 */ /* 0x000fca00000006ff */
[----:B------:R0:W-:Y:S01]  /*5650*/  STG.E desc[UR36][R2.64], R5 ;  /* 0x0000000502007986 */ /* 0x0001e2000c101924 */
[----:B------:R-:W-:Y:S05]  /*5660*/  BRA `(.L_x_3329) ;  /* 0x0000000800f07947 */ /* 0x000fea0003800000 */
.L_x_3333:
[----:B------:R-:W-:-:S05]  /*5670*/  IMAD.U32 R5, R5, 0x10000, RZ ;  /* 0x0001000005057824 */ /* 0x000fca00078e00ff */
[----:B------:R-:W-:-:S05]  /*5680*/  F2FP.F16.F32.PACK_AB R5, RZ, R5 ;  /* 0x00000005ff05723e */ /* 0x000fca00000000ff */
[----:B------:R0:W-:Y:S01]  /*5690*/  STG.E.U16 desc[UR36][R2.64], R5 ;  /* 0x0000000502007986 */ /* 0x0001e2000c101524 */
[----:B------:R-:W-:Y:S05]  /*56a0*/  BRA `(.L_x_3329) ;  /* 0x0000000800e07947 */ /* 0x000fea0003800000 */
.L_x_3332:
        /* <DEDUP_REMOVED lines=10> */
.L_x_3335:
[----:B------:R-:W-:-:S05]  /*5750*/  IMAD.U32 R5, R5, 0x10000, RZ ;  /* 0x0001000005057824 */ /* 0x000fca00078e00ff */
[----:B------:R-:W-:-:S04]  /*5760*/  F2FP.F16.F32.PACK_AB R5, RZ, R5 ;  /* 0x00000005ff05723e */ /* 0x000fc800000000ff */
[----:B------:R-:W-:-:S05]  /*5770*/  PRMT R5, R5, 0x5410, RZ ;  /* 0x0000541005057816 */ /* 0x000fca00000000ff */
[----:B------:R0:W-:Y:S01]  /*5780*/  STG.E desc[UR36][R2.64], R5 ;  /* 0x0000000502007986 */ /* 0x0001e2000c101924 */
[----:B------:R-:W-:Y:S05]  /*5790*/  BRA `(.L_x_3329) ;  /* 0x0000000800a47947 */ /* 0x000fea0003800000 */
.L_x_3334:
[----:B------:R-:W-:-:S04]  /*57a0*/  IMAD.U32 R5, R5, 0x10000, RZ ;  /* 0x0001000005057824 */ /* 0x000fc800078e00ff */
[----:B------:R-:W-:-:S06]  /*57b0*/  FMUL.FTZ R5, R5, 1 ;  /* 0x3f80000005057820 */ /* 0x000fcc0000410000 */
[----:B------:R-:W0:Y:S02]  /*57c0*/  F2F.F64.F32 R4, R5 ;  /* 0x0000000500047310 */ /* 0x000e240000201800 */
[----:B0-----:R0:W-:Y:S01]  /*57d0*/  STG.E.64 desc[UR36][R2.64], R4 ;  /* 0x0000000402007986 */ /* 0x0011e2000c101b24 */
[----:B------:R-:W-:Y:S05]  /*57e0*/  BRA `(.L_x_3329) ;  /* 0x0000000800907947 */ /* 0x000fea0003800000 */
.L_x_3324:
        /* <DEDUP_REMOVED lines=9> */
[----:B------:R-:W-:-:S04]  /*5880*/  FSETP.NEU.FTZ.AND P0, PT, R5, RZ, PT ;  /* 0x000000ff0500720b */ /* 0x000fc80003f1d000 */
[----:B------:R-:W-:-:S05]  /*5890*/  SEL R5, RZ, 0x1, !P0 ;  /* 0x00000001ff057807 */ /* 0x000fca0004000000 */
[----:B------:R0:W-:Y:S01]  /*58a0*/  STG.E.U8 desc[UR36][R2.64], R5 ;  /* 0x0000000502007986 */ /* 0x0001e2000c101124 */
[----:B------:R-:W-:Y:S05]  /*58b0*/  BRA `(.L_x_3329) ;  /* 0x00000008005c7947 */ /* 0x000fea0003800000 */
.L_x_3338:
[----:B------:R-:W-:Y:S01]  /*58c0*/  IMAD.U32 R5, R5, 0x10000, RZ ;  /* 0x0001000005057824 */ /* 0x000fe200078e00ff */
[----:B------:R-:W-:-:S03]  /*58d0*/  CS2R R6, SRZ ;  /* 0x0000000000067805 */ /* 0x000fc6000001ff00 */
[----:B------:R-:W-:-:S06]  /*58e0*/  FMUL.FTZ R5, R5, 1 ;  /* 0x3f80000005057820 */ /* 0x000fcc0000410000 */
[----:B------:R-:W0:Y:S02]  /*58f0*/  F2F.F64.F32 R4, R5 ;  /* 0x0000000500047310 */ /* 0x000e240000201800 */
[----:B0-----:R0:W-:Y:S01]  /*5900*/  STG.E.128 desc[UR36][R2.64], R4 ;  /* 0x0000000402007986 */ /* 0x0011e2000c101d24 */
[----:B------:R-:W-:Y:S05]  /*5910*/  BRA `(.L_x_3329) ;  /* 0x0000000800447947 */ /* 0x000fea0003800000 */
.L_x_3337:
        /* <DEDUP_REMOVED lines=20> */
.L_x_3341:
[----:B------:R-:W-:-:S05]  /*5a60*/  LOP3.LUT R5, R0, R7, RZ, 0xfc, !PT ;  /* 0x0000000700057212 */ /* 0x000fca00078efcff */
[----:B------:R0:W-:Y:S01]  /*5a70*/  STG.E.U8 desc[UR36][R2.64], R5 ;  /* 0x0000000502007986 */ /* 0x0001e2000c101124 */
[----:B------:R-:W-:Y:S05]  /*5a80*/  BRA `(.L_x_3329) ;  /* 0x0000000400e87947 */ /* 0x000fea0003800000 */
.L_x_3340:
        /* <DEDUP_REMOVED lines=12> */
.L_x_3342:
[----:B------:R-:W-:Y:S01]  /*5b50*/  ISETP.GT.U32.AND P0, PT, R0, 0x7f800000, PT ;  /* 0x7f8000000000780c */ /* 0x000fe20003f04070 */
[----:B------:R-:W-:-:S05]  /*5b60*/  IMAD.MOV.U32 R0, RZ, RZ, 0x7f ;  /* 0x0000007fff007424 */ /* 0x000fca00078e00ff */
[----:B------:R-:W-:-:S07]  /*5b70*/  SEL R0, R0, 0x7c, P0 ;  /* 0x0000007c00007807 */ /* 0x000fce0000000000 */
.L_x_3343:
[----:B------:R-:W-:-:S04]  /*5b80*/  LOP3.LUT R5, R5, 0x80000000, RZ, 0xc0, !PT ;  /* 0x8000000005057812 */ /* 0x000fc800078ec0ff */
[----:B------:R-:W-:-:S04]  /*5b90*/  SHF.R.U32.HI R5, RZ, 0x18, R5 ;  /* 0x00000018ff057819 */ /* 0x000fc80000011605 */
[----:B------:R-:W-:-:S05]  /*5ba0*/  LOP3.LUT R5, R0, R5, RZ, 0xfc, !PT ;  /* 0x0000000500057212 */ /* 0x000fca00078efcff */
[----:B------:R0:W-:Y:S01]  /*5bb0*/  STG.E.U8 desc[UR36][R2.64], R5 ;  /* 0x0000000502007986 */ /* 0x0001e2000c101124 */
[----:B------:R-:W-:Y:S05]  /*5bc0*/  BRA `(.L_x_3329) ;  /* 0x0000000400987947 */ /* 0x000fea0003800000 */
.L_x_3339:
[----:B------:R0:W-:Y:S01]  /*5bd0*/  STG.E.U16 desc[UR36][R2.64], R5 ;  /* 0x0000000502007986 */ /* 0x0001e2000c101524 */
[----:B------:R-:W-:Y:S05]  /*5be0*/  BRA `(.L_x_3329) ;  /* 0x0000000400907947 */ /* 0x000fea0003800000 */
.L_x_3336:
        /* <DEDUP_REMOVED lines=12> */
.L_x_3346:
        /* <DEDUP_REMOVED lines=17> */
.L_x_3348:
[----:B------:R-:W-:-:S04]  /*5dc0*/  LOP3.LUT R5, R5, 0x80000000, RZ, 0xc0, !PT ;  /* 0x8000000005057812 */ /* 0x000fc800078ec0ff */
[----:B------:R-:W-:-:S04]  /*5dd0*/  SHF.R.U32.HI R5, RZ, 0x18, R5 ;  /* 0x00000018ff057819 */ /* 0x000fc80000011605 */
[----:B------:R-:W-:-:S07]  /*5de0*/  LOP3.LUT R0, R0, R5, RZ, 0xfc, !PT ;  /* 0x0000000500007212 */ /* 0x000fce00078efcff */
.L_x_3347:
[----:B------:R0:W-:Y:S01]  /*5df0*/  STG.E.U8 desc[UR36][R2.64], R0 ;  /* 0x0000000002007986 */ /* 0x0001e2000c101124 */
[----:B------:R-:W-:Y:S05]  /*5e00*/  BRA `(.L_x_3329) ;  /* 0x0000000400087947 */ /* 0x000fea0003800000 */
.L_x_3345:
[----:B------:R-:W-:Y:S01]  /*5e10*/  SHF.L.U32 R5, R5, 0x10, RZ ;  /* 0x0000001005057819 */ /* 0x000fe200000006ff */
        /* <DEDUP_REMOVED lines=16> */
.L_x_3350:
[----:B------:R-:W-:-:S04]  /*5f20*/  LOP3.LUT R5, R5, 0x80000000, RZ, 0xc0, !PT ;  /* 0x8000000005057812 */ /* 0x000fc800078ec0ff */
[----:B------:R-:W-:-:S04]  /*5f30*/  SHF.R.U32.HI R5, RZ, 0x18, R5 ;  /* 0x00000018ff057819 */ /* 0x000fc80000011605 */
[----:B------:R-:W-:-:S07]  /*5f40*/  LOP3.LUT R0, R0, R5, RZ, 0xfc, !PT ;  /* 0x0000000500007212 */ /* 0x000fce00078efcff */
.L_x_3349:
[----:B------:R0:W-:Y:S01]  /*5f50*/  STG.E.U8 desc[UR36][R2.64], R0 ;  /* 0x0000000002007986 */ /* 0x0001e2000c101124 */
[----:B------:R-:W-:Y:S05]  /*5f60*/  BRA `(.L_x_3329) ;  /* 0x0000000000b07947 */ /* 0x000fea0003800000 */
.L_x_3344:
[----:B------:R-:W-:-:S13]  /*5f70*/  ISETP.NE.AND P0, PT, R4, 0x1c, PT ;  /* 0x0000001c0400780c */ /* 0x000fda0003f05270 */
[----:B------:R-:W-:Y:S05]  /*5f80*/  @!P0 BRA `(.L_x_3351) ;  /* 0x00000000009c8947 */ /* 0x000fea0003800000 */
[----:B------:R-:W-:-:S13]  /*5f90*/  ISETP.NE.AND P0, PT, R4, 0x1d, PT ;  /* 0x0000001d0400780c */ /* 0x000fda0003f05270 */
[----:B------:R-:W-:Y:S05]  /*5fa0*/  @!P0 BRA `(.L_x_3352) ;  /* 0x0000000000848947 */ /* 0x000fea0003800000 */
[----:B------:R-:W-:-:S13]  /*5fb0*/  ISETP.NE.AND P0, PT, R4, 0x2c, PT ;  /* 0x0000002c0400780c */ /* 0x000fda0003f05270 */
[----:B------:R-:W-:Y:S05]  /*5fc0*/  @P0 BRA `(.L_x_3328) ;  /* 0x0000000000380947 */ /* 0x000fea0003800000 */
[----:B------:R-:W-:Y:S02]  /*5fd0*/  IMAD.U32 R5, R5, 0x10000, RZ ;  /* 0x0001000005057824 */ /* 0x000fe400078e00ff */
        /* <DEDUP_REMOVED lines=10> */
[----:B------:R-:W-:-:S07]  /*6080*/  @!P0 IADD3 R0, R6, RZ, RZ ;  /* 0x000000ff06008210 */ /* 0x000fce0007ffe0ff */
.L_x_3353:
[----:B------:R0:W-:Y:S01]  /*6090*/  STG.E.U8 desc[UR36][R2.64], R0 ;  /* 0x0000000002007986 */ /* 0x0001e2000c101124 */
[----:B------:R-:W-:Y:S05]  /*60a0*/  BRA `(.L_x_3329) ;  /* 0x0000000000607947 */ /* 0x000fea0003800000 */
.L_x_3328:
        /* <DEDUP_REMOVED lines=16> */
.L_x_3354:
[----:B------:R-:W-:Y:S05]  /*61b0*/  BRA `(.L_x_3329) ;  /* 0x00000000001c7947 */ /* 0x000fea0003800000 */
.L_x_3352:
[----:B------:R-:W-:-:S06]  /*61c0*/  IMAD.U32 R5, R5, 0x10000, RZ ;  /* 0x0001000005057824 */ /* 0x000fcc00078e00ff */
[----:B------:R-:W0:Y:S02]  /*61d0*/  F2I.U64.TRUNC R4, R5 ;  /* 0x0000000500047311 */ /* 0x000e24000020d800 */
[----:B0-----:R0:W-:Y:S01]  /*61e0*/  STG.E.64 desc[UR36][R2.64], R4 ;  /* 0x0000000402007986 */ /* 0x0011e2000c101b24 */
[----:B------:R-:W-:Y:S05]  /*61f0*/  BRA `(.L_x_3329) ;  /* 0x00000000000c7947 */ /* 0x000fea0003800000 */
.L_x_3351:
[----:B------:R-:W-:-:S06]  /*6200*/  IMAD.U32 R5, R5, 0x10000, RZ ;  /* 0x0001000005057824 */ /* 0x000fcc00078e00ff */
[----:B------:R-:W0:Y:S02]  /*6210*/  F2I.FTZ.U32.TRUNC.NTZ R5, R5 ;  /* 0x0000000500057305 */ /* 0x000e24000021f000 */
[----:B0-----:R0:W-:Y:S02]  /*6220*/  STG.E desc[UR36][R2.64], R5 ;  /* 0x0000000502007986 */ /* 0x0011e4000c101924 */
.L_x_3329:
[----:B------:R-:W-:-:S07]  /*6230*/  IADD3 R17, R17, 0x80, RZ ;  /* 0x0000008011117810 */ /* 0x000fce0007ffe0ff */
.L_x_3322:
[----:B------:R-:W-:Y:S05]  /*6240*/  BSYNC B6 ;  /* 0x0000000000067941 */ /* 0x000fea0003800000 */
.L_x_3321:
        /* <DEDUP_REMOVED lines=280> */
.L_x_3355:
[----:B------:R-:W0:Y:S01]  /*73d0*/  LDC.U8 R6, c[0x0][0x3ba] ;  /* 0x0000ee80ff067b82 */ /* 0x000e220000000000 */
[----:B------:R-:W-:Y:S02]  /*73e0*/  ULDC.64 UR4, c[0x0][0x3b0] ;  /* 0x0000ec0000047ab9 */ /* 0x000fe40000000a00 */
[----:B-1---5:R-:W-:-:S05]  /*73f0*/  IADD3 R2, P0, R0, UR4, RZ ;  /* 0x0000000400027c10 */ /* 0x022fca000ff1e0ff */
        /* <DEDUP_REMOVED lines=15> */
[----:B0-----:R-:W-:Y:S01]  /*74f0*/  STG.E.U8 desc[UR36][R2.64], R5 ;  /* 0x0000000502007986 */ /* 0x001fe2000c101124 */
[----:B------:R-:W-:Y:S05]  /*7500*/  EXIT ;  /* 0x000000000000794d */ /* 0x000fea0003800000 */
.L_x_3359:
[----:B------:R-:W-:-:S06]  /*7510*/  SHF.L.U32 R5, R5, 0x10, RZ ;  /* 0x0000001005057819 */ /* 0x000fcc00000006ff */
[----:B------:R-:W0:Y:S02]  /*7520*/  F2I.S64.TRUNC R4, R5 ;  /* 0x0000000500047311 */ /* 0x000e24000020d900 */
[----:B0-----:R-:W-:Y:S01]  /*7530*/  STG.E.U8 desc[UR36][R2.64], R4 ;  /* 0x0000000402007986 */ /* 0x001fe2000c101124 */
[----:B------:R-:W-:Y:S05]  /*7540*/  EXIT ;  /* 0x000000000000794d */ /* 0x000fea0003800000 */
.L_x_3358:
        /* <DEDUP_REMOVED lines=8> */
[----:B0-----:R-:W-:Y:S01]  /*75d0*/  STG.E.64 desc[UR36][R2.64], R4 ;  /* 0x0000000402007986 */ /* 0x001fe2000c101b24 */
[----:B------:R-:W-:Y:S05]  /*75e0*/  EXIT ;  /* 0x000000000000794d */ /* 0x000fea0003800000 */
.L_x_3362:
[----:B------:R-:W-:-:S06]  /*75f0*/  IMAD.U32 R5, R5, 0x10000, RZ ;  /* 0x0001000005057824 */ /* 0x000fcc00078e00ff */
[----:B------:R-:W0:Y:S02]  /*7600*/  F2I.FTZ.TRUNC.NTZ R5, R5 ;  /* 0x0000000500057305 */ /* 0x000e24000021f100 */
[----:B0-----:R-:W-:Y:S01]  /*7610*/  STG.E desc[UR36][R2.64], R5 ;  /* 0x0000000502007986 */ /* 0x001fe2000c101924 */
[----:B------:R-:W-:Y:S05]  /*7620*/  EXIT ;  /* 0x000000000000794d */ /* 0x000fea0003800000 */
.L_x_3361:
[----:B------:R-:W-:-:S06]  /*7630*/  IMAD.U32 R5, R5, 0x10000, RZ ;  /* 0x0001000005057824 */ /* 0x000fcc00078e00ff */
[----:B------:R-:W0:Y:S02]  /*7640*/  F2I.FTZ.TRUNC.NTZ R5, R5 ;  /* 0x0000000500057305 */ /* 0x000e24000021f100 */
[----:B0-----:R-:W-:Y:S01]  /*7650*/  STG.E.U16 desc[UR36][R2.64], R5 ;  /* 0x0000000502007986 */ /* 0x001fe2000c101524 */
[----:B------:R-:W-:Y:S05]  /*7660*/  EXIT ;  /* 0x000000000000794d */ /* 0x000fea0003800000 */
.L_x_3357:
[----:B------:R-:W-:-:S13]  /*7670*/  ISETP.GT.AND P0, PT, R4, 0x6, PT ;  /* 0x000000060400780c */ /* 0x000fda0003f04270 */
[----:B------:R-:W-:Y:S05]  /*7680*/  @P0 BRA `(.L_x_3363) ;  /* 0x00000000002c0947 */ /* 0x000fea0003800000 */
[----:B------:R-:W-:-:S13]  /*7690*/  ISETP.NE.AND P0, PT, R4, 0x5, PT ;  /* 0x000000050400780c */ /* 0x000fda0003f05270 */
[----:B------:R-:W-:Y:S05]  /*76a0*/  @!P0 BRA `(.L_x_3364) ;  /* 0x0000000000148947 */ /* 0x000fea0003800000 */
[----:B------:R-:W-:-:S13]  /*76b0*/  ISETP.NE.AND P0, PT, R4, 0x6, PT ;  /* 0x000000060400780c */ /* 0x000fda0003f05270 */
[----:B------:R-:W-:Y:S05]  /*76c0*/  @P0 BRA `(.L_x_3360) ;  /* 0x00000008009c0947 */ /* 0x000fea0003800000 */
[----:B------:R-:W-:-:S05]  /*76d0*/  IMAD.U32 R5, R5, 0x10000, RZ ;  /* 0x0001000005057824 */ /* 0x000fca00078e00ff */
[----:B------:R-:W-:Y:S01]  /*76e0*/  STG.E desc[UR36][R2.64], R5 ;  /* 0x0000000502007986 */ /* 0x000fe2000c101924 */
[----:B------:R-:W-:Y:S05]  /*76f0*/  EXIT ;  /* 0x000000000000794d */ /* 0x000fea0003800000 */
.L_x_3364:
[----:B------:R-:W-:-:S05]  /*7700*/  IMAD.U32 R5, R5, 0x10000, RZ ;  /* 0x0001000005057824 */ /* 0x000fca00078e00ff */
[----:B------:R-:W-:-:S05]  /*7710*/  F2FP.F16.F32.PACK_AB R5, RZ, R5 ;  /* 0x00000005ff05723e */ /* 0x000fca00000000ff */
[----:B------:R-:W-:Y:S01]  /*7720*/  STG.E.U16 desc[UR36][R2.64], R5 ;  /* 0x0000000502007986 */ /* 0x000fe2000c101524 */
[----:B------:R-:W-:Y:S05]  /*7730*/  EXIT ;  /* 0x000000000000794d */ /* 0x000fea0003800000 */
.L_x_3363:
[----:B------:R-:W-:-:S13]  /*7740*/  ISETP.NE.AND P0, PT, R4, 0x7, PT ;  /* 0x000000070400780c */ /* 0x000fda0003f05270 */
[----:B------:R-:W-:Y:S05]  /*7750*/  @!P0 BRA `(.L_x_3365) ;  /* 0x0000000000348947 */ /* 0x000fea0003800000 */
[----:B------:R-:W-:-:S13]  /*7760*/  ISETP.NE.AND P0, PT, R4, 0x8, PT ;  /* 0x000000080400780c */ /* 0x000fda0003f05270 */
[----:B------:R-:W-:Y:S05]  /*7770*/  @!P0 BRA `(.L_x_3366) ;  /* 0x0000000000188947 */ /* 0x000fea0003800000 */
[----:B------:R-:W-:-:S13]  /*7780*/  ISETP.NE.AND P0, PT, R4, 0x9, PT ;  /* 0x000000090400780c */ /* 0x000fda0003f05270 */
[----:B------:R-:W-:Y:S05]  /*7790*/  @P0 BRA `(.L_x_3360) ;  /* 0x0000000800680947 */ /* 0x000fea0003800000 */
[----:B------:R-:W-:Y:S01]  /*77a0*/  SHF.L.U32 R4, R5, 0x10, RZ ;  /* 0x0000001005047819 */ /* 0x000fe200000006ff */
[----:B------:R-:W-:-:S05]  /*77b0*/  IMAD.MOV.U32 R5, RZ, RZ, RZ ;  /* 0x000000ffff057224 */ /* 0x000fca00078e00ff */
[----:B------:R-:W-:Y:S01]  /*77c0*/  STG.E.64 desc[UR36][R2.64], R4 ;  /* 0x0000000402007986 */ /* 0x000fe2000c101b24 */
[----:B------:R-:W-:Y:S05]  /*77d0*/  EXIT ;  /* 0x000000000000794d */ /* 0x000fea0003800000 */
.L_x_3366:
[----:B------:R-:W-:-:S05]  /*77e0*/  IMAD.U32 R5, R5, 0x10000, RZ ;  /* 0x0001000005057824 */ /* 0x000fca00078e00ff */
[----:B------:R-:W-:-:S04]  /*77f0*/  F2FP.F16.F32.PACK_AB R5, RZ, R5 ;  /* 0x00000005ff05723e */ /* 0x000fc800000000ff */
[----:B------:R-:W-:-:S05]  /*7800*/  PRMT R5, R5, 0x5410, RZ ;  /* 0x0000541005057816 */ /* 0x000fca00000000ff */
[----:B------:R-:W-:Y:S01]  /*7810*/  STG.E desc[UR36][R2.64], R5 ;  /* 0x0000000502007986 */ /* 0x000fe2000c101924 */
[----:B------:R-:W-:Y:S05]  /*7820*/  EXIT ;  /* 0x000000000000794d */ /* 0x000fea0003800000 */
.L_x_3365:
[----:B------:R-:W-:-:S04]  /*7830*/  IMAD.U32 R5, R5, 0x10000, RZ ;  /* 0x0001000005057824 */ /* 0x000fc800078e00ff */
[----:B------:R-:W-:-:S06]  /*7840*/  FMUL.FTZ R5, R5, 1 ;  /* 0x3f80000005057820 */ /* 0x000fcc0000410000 */
[----:B------:R-:W0:Y:S02]  /*7850*/  F2F.F64.F32 R4, R5 ;  /* 0x0000000500047310 */ /* 0x000e240000201800 */
[----:B0-----:R-:W-:Y:S01]  /*7860*/  STG.E.64 desc[UR36][R2.64], R4 ;  /* 0x0000000402007986 */ /* 0x001fe2000c101b24 */
[----:B------:R-:W-:Y:S05]  /*7870*/  EXIT ;  /* 0x000000000000794d */ /* 0x000fea0003800000 */
.L_x_3356:
        /* <DEDUP_REMOVED lines=11> */
[----:B------:R-:W-:Y:S01]  /*7930*/  STG.E.U8 desc[UR36][R2.64], R5 ;  /* 0x0000000502007986 */ /* 0x000fe2000c101124 */
[----:B------:R-:W-:Y:S05]  /*7940*/  EXIT ;  /* 0x000000000000794d */ /* 0x000fea0003800000 */
.L_x_3369:
[----:B------:R-:W-:Y:S01]  /*7950*/  IMAD.U32 R5, R5, 0x10000, RZ ;  /* 0x0001000005057824 */ /* 0x000fe200078e00ff */
[----:B------:R-:W-:-:S03]  /*7960*/  CS2R R6, SRZ ;  /* 0x0000000000067805 */ /* 0x000fc6000001ff00 */
[----:B------:R-:W-:-:S06]  /*7970*/  FMUL.FTZ R5, R5, 1 ;  /* 0x3f80000005057820 */ /* 0x000fcc0000410000 */
[----:B------:R-:W0:Y:S02]  /*7980*/  F2F.F64.F32 R4, R5 ;  /* 0x0000000500047310 */ /* 0x000e240000201800 */
[----:B0-----:R-:W-:Y:S01]  /*7990*/  STG.E.128 desc[UR36][R2.64], R4 ;  /* 0x0000000402007986 */ /* 0x001fe2000c101d24 */
[----:B------:R-:W-:Y:S05]  /*79a0*/  EXIT ;  /* 0x000000000000794d */ /* 0x000fea0003800000 */
.L_x_3368:
[----:B------:R-:W-:-:S13]  /*79b0*/  ISETP.NE.AND P0, PT, R4, 0xf, PT ;  /* 0x0000000f0400780c */ /* 0x000fda0003f05270 */
[----:B------:R-:W-:Y:S05]  /*79c0*/  @!P0 BRA `(.L_x_3370) ;  /* 0x0000000000a48947 */ /* 0x000fea0003800000 */
[----:B------:R-:W-:-:S13]  /*79d0*/  ISETP.NE.AND P0, PT, R4, 0x17, PT ;  /* 0x000000170400780c */ /* 0x000fda0003f05270 */
[----:B------:R-:W-:Y:S05]  /*79e0*/  @!P0 BRA `(.L_x_3371) ;  /* 0x00000000004c8947 */ /* 0x000fea0003800000 */
[----:B------:R-:W-:-:S13]  /*79f0*/  ISETP.NE.AND P0, PT, R4, 0x18, PT ;  /* 0x000000180400780c */ /* 0x000fda0003f05270 */
[----:B------:R-:W-:Y:S05]  /*7a00*/  @P0 BRA `(.L_x_3360) ;  /* 0x0000000400cc0947 */ /* 0x000fea0003800000 */
[----:B------:R-:W-:-:S04]  /*7a10*/  SHF.L.U32 R5, R5, 0x10, RZ ;  /* 0x0000001005057819 */ /* 0x000fc800000006ff */
        /* <DEDUP_REMOVED lines=13> */
.L_x_3372:
[----:B------:R-:W-:-:S05]  /*7af0*/  LOP3.LUT R5, R0, R7, RZ, 0xfc, !PT ;  /* 0x0000000700057212 */ /* 0x000fca00078efcff */
[----:B------:R-:W-:Y:S01]  /*7b00*/  STG.E.U8 desc[UR36][R2.64], R5 ;  /* 0x0000000502007986 */ /* 0x000fe2000c101124 */
[----:B------:R-:W-:Y:S05]  /*7b10*/  EXIT ;  /* 0x000000000000794d */ /* 0x000fea0003800000 */
.L_x_3371:
        /* <DEDUP_REMOVED lines=12> */
.L_x_3373:
[----:B------:R-:W-:Y:S01]  /*7be0*/  ISETP.GT.U32.AND P0, PT, R0, 0x7f800000, PT ;  /* 0x7f8000000000780c */ /* 0x000fe20003f04070 */
[----:B------:R-:W-:-:S05]  /*7bf0*/  IMAD.MOV.U32 R0, RZ, RZ, 0x7f ;  /* 0x0000007fff007424 */ /* 0x000fca00078e00ff */
[----:B------:R-:W-:-:S07]  /*7c00*/  SEL R0, R0, 0x7c, P0 ;  /* 0x0000007c00007807 */ /* 0x000fce0000000000 */
.L_x_3374:
[----:B------:R-:W-:-:S04]  /*7c10*/  LOP3.LUT R5, R5, 0x80000000, RZ, 0xc0, !PT ;  /* 0x8000000005057812 */ /* 0x000fc800078ec0ff */
[----:B------:R-:W-:-:S04]  /*7c20*/  SHF.R.U32.HI R5, RZ, 0x18, R5 ;  /* 0x00000018ff057819 */ /* 0x000fc80000011605 */
[----:B------:R-:W-:-:S05]  /*7c30*/  LOP3.LUT R5, R0, R5, RZ, 0xfc, !PT ;  /* 0x0000000500057212 */ /* 0x000fca00078efcff */
[----:B------:R-:W-:Y:S01]  /*7c40*/  STG.E.U8 desc[UR36][R2.64], R5 ;  /* 0x0000000502007986 */ /* 0x000fe2000c101124 */
[----:B------:R-:W-:Y:S05]  /*7c50*/  EXIT ;  /* 0x000000000000794d */ /* 0x000fea0003800000 */
.L_x_3370:
[----:B------:R-:W-:Y:S01]  /*7c60*/  STG.E.U16 desc[UR36][R2.64], R5 ;  /* 0x0000000502007986 */ /* 0x000fe2000c101524 */
[----:B------:R-:W-:Y:S05]  /*7c70*/  EXIT ;  /* 0x000000000000794d */ /* 0x000fea0003800000 */
.L_x_3367:
        /* <DEDUP_REMOVED lines=8> */
[----:B------:R-:W-:-:S06]  /*7d00*/  SHF.L.U32 R5, R5, 0x10, RZ ;  /* 0x0000001005057819 */ /* 0x000fcc00000006ff */
[----:B------:R-:W0:Y:S02]  /*7d10*/  F2I.FTZ.U32.TRUNC.NTZ R5, R5 ;  /* 0x0000000500057305 */ /* 0x000e24000021f000 */
[----:B0-----:R-:W-:Y:S01]  /*7d20*/  STG.E.U16 desc[UR36][R2.64], R5 ;  /* 0x0000000502007986 */ /* 0x001fe2000c101524 */
[----:B------:R-:W-:Y:S05]  /*7d30*/  EXIT ;  /* 0x000000000000794d */ /* 0x000fea0003800000 */
.L_x_3377:
        /* <DEDUP_REMOVED lines=17> */
.L_x_3379:
[----:B------:R-:W-:-:S04]  /*7e50*/  LOP3.LUT R5, R5, 0x80000000, RZ, 0xc0, !PT ;  /* 0x8000000005057812 */ /* 0x000fc800078ec0ff */
[----:B------:R-:W-:-:S04]  /*7e60*/  SHF.R.U32.HI R5, RZ, 0x18, R5 ;  /* 0x00000018ff057819 */ /* 0x000fc80000011605 */
[----:B------:R-:W-:-:S07]  /*7e70*/  LOP3.LUT R0, R0, R5, RZ, 0xfc, !PT ;  /* 0x0000000500007212 */ /* 0x000fce00078efcff */
.L_x_3378:
[----:B------:R-:W-:Y:S01]  /*7e80*/  STG.E.U8 desc[UR36][R2.64], R0 ;  /* 0x0000000002007986 */ /* 0x000fe2000c101124 */
[----:B------:R-:W-:Y:S05]  /*7e90*/  EXIT ;  /* 0x000000000000794d */ /* 0x000fea0003800000 */
.L_x_3376:
        /* <DEDUP_REMOVED lines=16> */
[----:B------:R-:W-:-:S07]  /*7fa0*/  MOV R0, R4 ;  /* 0x0000000400007202 */ /* 0x000fce0000000f00 */
.L_x_3381:
[----:B------:R-:W-:-:S04]  /*7fb0*/  LOP3.LUT R5, R5, 0x80000000, RZ, 0xc0, !PT ;  /* 0x8000000005057812 */ /* 0x000fc800078ec0ff */
[----:B------:R-:W-:-:S04]  /*7fc0*/  SHF.R.U32.HI R5, RZ, 0x18, R5 ;  /* 0x00000018ff057819 */ /* 0x000fc80000011605 */
[----:B------:R-:W-:-:S07]  /*7fd0*/  LOP3.LUT R0, R0, R5, RZ, 0xfc, !PT ;  /* 0x0000000500007212 */ /* 0x000fce00078efcff */
.L_x_3380:
[----:B------:R-:W-:Y:S01]  /*7fe0*/  STG.E.U8 desc[UR36][R2.64], R0 ;  /* 0x0000000002007986 */ /* 0x000fe2000c101124 */
[----:B------:R-:W-:Y:S05]  /*7ff0*/  EXIT ;  /* 0x000000000000794d */ /* 0x000fea0003800000 */
.L_x_3375:
        /* <DEDUP_REMOVED lines=18> */
.L_x_3384:
[----:B------:R-:W-:Y:S01]  /*8120*/  STG.E.U8 desc[UR36][R2.64], R0 ;  /* 0x0000000002007986 */ /* 0x000fe2000c101124 */
[----:B------:R-:W-:Y:S05]  /*8130*/  EXIT ;  /* 0x000000000000794d */ /* 0x000fea0003800000 */
.L_x_3360:
[----:B------:R-:W-:Y:S01]  /*8140*/  MOV R0, 0x0 ;  /* 0x0000000000007802 */ /* 0x000fe20000000f00 */
[----:B------:R-:W-:Y:S01]  /*8150*/  ULDC.64 UR4, c[0x4][0x190] ;  /* 0x0100640000047ab9 */ /* 0x000fe20000000a00 */
[----:B------:R-:W-:Y:S01]  /*8160*/  ULDC.64 UR6, c[0x4][0x68] ;  /* 0x01001a0000067ab9 */ /* 0x000fe20000000a00 */
[----:B------:R-:W-:Y:S01]  /*8170*/  IMAD.U32 R4, RZ, RZ, UR4 ;  /* 0x00000004ff047e24 */ /* 0x000fe2000f8e00ff */
[----:B------:R0:W1:Y:S01]  /*8180*/  LDC.64 R2, c[0x4][R0] ;  /* 0x0100000000027b82 */ /* 0x0000620000000a00 */
[----:B------:R-:W-:Y:S01]  /*8190*/  MOV R5, UR5 ;  /* 0x0000000500057c02 */ /* 0x000fe20008000f00 */
[----:B------:R-:W-:Y:S01]  /*81a0*/  ULDC.64 UR4, c[0x4][0x198] ;  /* 0x0100660000047ab9 */ /* 0x000fe20000000a00 */
[----:B------:R-:W-:Y:S01]  /*81b0*/  HFMA2.MMA R12, -RZ, RZ, 0, 5.9604644775390625e-08 ;  /* 0x00000001ff0c7435 */ /* 0x000fe200000001ff */
[----:B------:R-:W-:Y:S02]  /*81c0*/  IMAD.U32 R6, RZ, RZ, UR4 ;  /* 0x00000004ff067e24 */ /* 0x000fe4000f8e00ff */
[----:B------:R-:W-:-:S02]  /*81d0*/  IMAD.U32 R7, RZ, RZ, UR5 ;  /* 0x00000005ff077e24 */ /* 0x000fc4000f8e00ff */
[----:B------:R-:W-:Y:S02]  /*81e0*/  IMAD.U32 R10, RZ, RZ, UR6 ;  /* 0x00000006ff0a7e24 */ /* 0x000fe4000f8e00ff */
[----:B------:R-:W-:Y:S02]  /*81f0*/  IMAD.U32 R11, RZ, RZ, UR7 ;  /* 0x00000007ff0b7e24 */ /* 0x000fe4000f8e00ff */
[----:B------:R-:W-:Y:S02]  /*8200*/  IMAD.MOV.U32 R8, RZ, RZ, 0x65 ;  /* 0x00000065ff087424 */ /* 0x000fe400078e00ff */
[----:B0-----:R-:W-:-:S07]  /*8210*/  IMAD.MOV.U32 R13, RZ, RZ, RZ ;  /* 0x000000ffff0d7224 */ /* 0x001fce00078e00ff */
[----:B------:R-:W-:-:S07]  /*8220*/  LEPC R20, `(.L_x_3385) ;  /* 0x000000001014794e */ /* 0x000fce0000000000 */
[----:B-1----:R-:W-:Y:S05]  /*8230*/  CALL.ABS.NOINC R2 ;  /* 0x0000000002007343 */ /* 0x002fea0003c00000 */
.L_x_3385:
[----:B------:R-:W-:Y:S05]  /*8240*/  EXIT ;  /* 0x000000000000794d */ /* 0x000fea0003800000 */
.L_x_3383:
[----:B------:R-:W-:-:S06]  /*8250*/  IMAD.U32 R5, R5, 0x10000, RZ ;  /* 0x0001000005057824 */ /* 0x000fcc00078e00ff */
[----:B------:R-:W0:Y:S02]  /*8260*/  F2I.U64.TRUNC R4, R5 ;  /* 0x0000000500047311 */ /* 0x000e24000020d800 */
[----:B0-----:R-:W-:Y:S01]  /*8270*/  STG.E.64 desc[UR36][R2.64], R4 ;  /* 0x0000000402007986 */ /* 0x001fe2000c101b24 */
[----:B------:R-:W-:Y:S05]  /*8280*/  EXIT ;  /* 0x000000000000794d */ /* 0x000fea0003800000 */
.L_x_3382:
[----:B------:R-:W-:-:S06]  /*8290*/  IMAD.U32 R5, R5, 0x10000, RZ ;  /* 0x0001000005057824 */ /* 0x000fcc00078e00ff */
[----:B------:R-:W0:Y:S02]  /*82a0*/  F2I.FTZ.U32.TRUNC.NTZ R5, R5 ;  /* 0x0000000500057305 */ /* 0x000e24000021f000 */
[----:B0-----:R-:W-:Y:S01]  /*82b0*/  STG.E desc[UR36][R2.64], R5 ;  /* 0x0000000502007986 */ /* 0x001fe2000c101924 */
[----:B------:R-:W-:Y:S05]  /*82c0*/  EXIT ;  /* 0x000000000000794d */ /* 0x000fea0003800000 */
.L_x_3386:
        /* <DEDUP_REMOVED lines=11> */
.L_x_7318:


//--------------------- .text._ZN2at6native27unrolled_elementwise_kernelINS0_11FillFunctorIN3c108BFloat16EEESt5arrayIPcLm1EELi4E23TrivialOffsetCalculatorILi0EjES9_ILi1EjENS0_6memory12LoadWithCastILi0EEENSC_13StoreWithCastILi1EEEEEviT_T0_T2_T3_T4_T5_ --------------------------
	.section	.text._ZN2at6native27unrolled_elementwise_kernelINS0_11FillFunctorIN3c108BFloat16EEESt5arrayIPcLm1EELi4E23TrivialOffsetCalculatorILi0EjES9_ILi1EjENS0_6memory12LoadWithCastILi0EEENSC_13StoreWithCastILi1EEEEEviT_T0_T2_T3_T4_T5_,"ax",@progbits
	.align	128
        .global         _ZN2at6native27unrolled_elementwise_kernelINS0_11FillFunctorIN3c108BFloat16EEESt5arrayIPcLm1EELi4E23TrivialOffsetCalculatorILi0EjES9_ILi1EjENS0_6memory12LoadWithCastILi0EEENSC_13StoreWithCastILi1EEEEEviT_T0_T2_T3_T4_T5_
        .type           _ZN2at6native27unrolled_elementwise_kernelINS0_11FillFunctorIN3c108BFloat16EEESt5arrayIPcLm1EELi4E23TrivialOffsetCalculatorILi0EjES9_ILi1EjENS0_6memory12LoadWithCastILi0EEENSC_13StoreWithCastILi1EEEEEviT_T0_T2_T3_T4_T5_,@function
        .size           _ZN2at6native27unrolled_elementwise_kernelINS0_11FillFunctorIN3c108BFloat16EEESt5arrayIPcLm1EELi4E23TrivialOffsetCalculatorILi0EjES9_ILi1EjENS0_6memory12LoadWithCastILi0EEENSC_13StoreWithCastILi1EEEEEviT_T0_T2_T3_T4_T5_,(.L_x_7319 - _ZN2at6native27unrolled_elementwise_kernelINS0_11FillFunctorIN3c108BFloat16EEESt5arrayIPcLm1EELi4E23TrivialOffsetCalculatorILi0EjES9_ILi1EjENS0_6memory12LoadWithCastILi0EEENSC_13StoreWithCastILi1EEEEEviT_T0_T2_T3_T4_T5_)
        .other          _ZN2at6native27unrolled_elementwise_kernelINS0_11FillFunctorIN3c108BFloat16EEESt5arrayIPcLm1EELi4E23TrivialOffsetCalculatorILi0EjES9_ILi1EjENS0_6memory12LoadWithCastILi0EEENSC_13StoreWithCastILi1EEEEEviT_T0_T2_T3_T4_T5_,@"STO_CUDA_ENTRY STV_DEFAULT"
_ZN2at6native27unrolled_elementwise_kernelINS0_11FillFunctorIN3c108BFloat16EEESt5arrayIPcLm1EELi4E23TrivialOffsetCalculatorILi0EjES9_ILi1EjENS0_6memory12LoadWithCastILi0EEENSC_13StoreWithCastILi1EEEEEviT_T0_T2_T3_T4_T5_:
.text._ZN2at6native27unrolled_elementwise_kernelINS0_11FillFunctorIN3c108BFloat16EEESt5arrayIPcLm1EELi4E23TrivialOffsetCalculatorILi0EjES9_ILi1EjENS0_6memory12LoadWithCastILi0EEENSC_13StoreWithCastILi1EEEEEviT_T0_T2_T3_T4_T5_:
[----:B------:R-:W0:Y:S01]  /*0000*/  LDC R1, c[0x0][0x28] ;  /* 0x00000a00ff017b82 */ /* 0x000e220000000800 */
[----:B------:R-:W1:Y:S07]  /*0010*/  S2R R16, SR_CTAID.X ;  /* 0x0000000000107919 */ /* 0x000e6e0000002500 */
[----:B------:R-:W1:Y:S01]  /*0020*/  LDC R19, c[0x0][0x210] ;  /* 0x00008400ff137b82 */ /* 0x000e620000000800 */
[----:B------:R-:W-:Y:S01]  /*0030*/  ULDC.64 UR36, c[0x0][0x208] ;  /* 0x0000820000247ab9 */ /* 0x000fe20000000a00 */
[----:B------:R-:W-:Y:S01]  /*0040*/  BSSY B6, `(.L_x_3387) ;  /* 0x00000f9000067945 */ /* 0x000fe20003800000 */
[----:B------:R-:W2:Y:S05]  /*0050*/  S2R R22, SR_TID.X ;  /* 0x0000000000167919 */ /* 0x000eaa0000002100 */
[----:B------:R-:W3:Y:S08]  /*0060*/  LDC.U8 R17, c[0x0][0x22c] ;  /* 0x00008b00ff117b82 */ /* 0x000ef00000000000 */
[----:B------:R-:W4:Y:S01]  /*0070*/  LDC.U16 R18, c[0x0][0x214] ;  /* 0x00008500ff127b82 */ /* 0x000f220000000400 */
        /* <DEDUP_REMOVED lines=22> */
[----:B------:R-:W-:-:S04]  /*01e0*/  IMAD.U32 R0, R18, 0x10000, RZ ;  /* 0x0001000012007824 */ /* 0x000fc800078e00ff */
[----:B------:R-:W0:Y:S02]  /*01f0*/  F2I.FTZ.TRUNC.NTZ R5, R0 ;  /* 0x0000000000057305 */ /* 0x000e24000021f100 */
[----:B0-----:R4:W-:Y:S01]  /*0200*/  STG.E.U8 desc[UR36][R2.64], R5 ;  /* 0x0000000502007986 */ /* 0x0019e2000c101124 */
[----:B------:R-:W-:Y:S05]  /*0210*/  BRA `(.L_x_3388) ;  /* 0x0000000c006c7947 */ /* 0x000fea0003800000 */
.L_x_3392:
[----:B------:R-:W-:-:S06]  /*0220*/  IMAD.U32 R5, R18, 0x10000, RZ ;  /* 0x0001000012057824 */ /* 0x000fcc00078e00ff */
[----:B------:R-:W0:Y:S02]  /*0230*/  F2I.S64.TRUNC R4, R5 ;  /* 0x0000000500047311 */ /* 0x000e24000020d900 */
[----:B0-----:R3:W-:Y:S01]  /*0240*/  STG.E.U8 desc[UR36][R2.64], R4 ;  /* 0x0000000402007986 */ /* 0x0017e2000c101124 */
[----:B------:R-:W-:Y:S05]  /*0250*/  BRA `(.L_x_3388) ;  /* 0x0000000c005c7947 */ /* 0x000fea0003800000 */
.L_x_3391:
        /* <DEDUP_REMOVED lines=10> */
.L_x_3395:
[----:B------:R-:W-:-:S04]  /*0300*/  IMAD.U32 R0, R18, 0x10000, RZ ;  /* 0x0001000012007824 */ /* 0x000fc800078e00ff */
[----:B------:R-:W0:Y:S02]  /*0310*/  F2I.FTZ.TRUNC.NTZ R5, R0 ;  /* 0x0000000000057305 */ /* 0x000e24000021f100 */
[----:B0-----:R1:W-:Y:S01]  /*0320*/  STG.E desc[UR36][R2.64], R5 ;  /* 0x0000000502007986 */ /* 0x0013e2000c101924 */
[----:B------:R-:W-:Y:S05]  /*0330*/  BRA `(.L_x_3388) ;  /* 0x0000000c00247947 */ /* 0x000fea0003800000 */
.L_x_3394:
[----:B------:R-:W-:-:S04]  /*0340*/  IMAD.U32 R0, R18, 0x10000, RZ ;  /* 0x0001000012007824 */ /* 0x000fc800078e00ff */
[----:B------:R-:W0:Y:S02]  /*0350*/  F2I.FTZ.TRUNC.NTZ R5, R0 ;  /* 0x0000000000057305 */ /* 0x000e24000021f100 */
[----:B0-----:R2:W-:Y:S01]  /*0360*/  STG.E.U16 desc[UR36][R2.64], R5 ;  /* 0x0000000502007986 */ /* 0x0015e2000c101524 */
[----:B------:R-:W-:Y:S05]  /*0370*/  BRA `(.L_x_3388) ;  /* 0x0000000c00147947 */ /* 0x000fea0003800000 */
.L_x_3390:
        /* <DEDUP_REMOVED lines=9> */
.L_x_3397:
[----:B------:R-:W-:-:S05]  /*0410*/  IMAD.U32 R0, R18, 0x10000, RZ ;  /* 0x0001000012007824 */ /* 0x000fca00078e00ff */
[----:B------:R-:W-:-:S05]  /*0420*/  F2FP.F16.F32.PACK_AB R0, RZ, R0 ;  /* 0x00000000ff00723e */ /* 0x000fca00000000ff */
[----:B------:R0:W-:Y:S01]  /*0430*/  STG.E.U16 desc[UR36][R2.64], R0 ;  /* 0x0000000002007986 */ /* 0x0001e2000c101524 */
[----:B------:R-:W-:Y:S05]  /*0440*/  BRA `(.L_x_3388) ;  /* 0x0000000800e07947 */ /* 0x000fea0003800000 */
.L_x_3396:
        /* <DEDUP_REMOVED lines=10> */
.L_x_3399:
[----:B------:R-:W-:-:S05]  /*04f0*/  IMAD.U32 R0, R18, 0x10000, RZ ;  /* 0x0001000012007824 */ /* 0x000fca00078e00ff */
[----:B------:R-:W-:-:S04]  /*0500*/  F2FP.F16.F32.PACK_AB R5, RZ, R0 ;  /* 0x00000000ff05723e */ /* 0x000fc800000000ff */
[----:B------:R-:W-:-:S05]  /*0510*/  PRMT R5, R5, 0x5410, RZ ;  /* 0x0000541005057816 */ /* 0x000fca00000000ff */
[----:B------:R0:W-:Y:S01]  /*0520*/  STG.E desc[UR36][R2.64], R5 ;  /* 0x0000000502007986 */ /* 0x0001e2000c101924 */
[----:B------:R-:W-:Y:S05]  /*0530*/  BRA `(.L_x_3388) ;  /* 0x0000000800a47947 */ /* 0x000fea0003800000 */
.L_x_3398:
[----:B------:R-:W-:-:S04]  /*0540*/  IMAD.U32 R4, R18, 0x10000, RZ ;  /* 0x0001000012047824 */ /* 0x000fc800078e00ff */
[----:B------:R-:W-:-:S06]  /*0550*/  FMUL.FTZ R4, R4, 1 ;  /* 0x3f80000004047820 */ /* 0x000fcc0000410000 */
[----:B------:R-:W0:Y:S02]  /*0560*/  F2F.F64.F32 R4, R4 ;  /* 0x0000000400047310 */ /* 0x000e240000201800 */
[----:B0-----:R5:W-:Y:S01]  /*0570*/  STG.E.64 desc[UR36][R2.64], R4 ;  /* 0x0000000402007986 */ /* 0x001be2000c101b24 */
[----:B------:R-:W-:Y:S05]  /*0580*/  BRA `(.L_x_3388) ;  /* 0x0000000800907947 */ /* 0x000fea0003800000 */
.L_x_3389:
        /* <DEDUP_REMOVED lines=13> */
.L_x_3402:
[----:B------:R-:W-:Y:S01]  /*0660*/  IMAD.U32 R0, R18, 0x10000, RZ ;  /* 0x0001000012007824 */ /* 0x000fe200078e00ff */
[----:B------:R-:W-:-:S03]  /*0670*/  CS2R R6, SRZ ;  /* 0x0000000000067805 */ /* 0x000fc6000001ff00 */
[----:B------:R-:W-:-:S04]  /*0680*/  FMUL.FTZ R0, R0, 1 ;  /* 0x3f80000000007820 */ /* 0x000fc80000410000 */
[----:B------:R-:W0:Y:S02]  /*0690*/  F2F.F64.F32 R4, R0 ;  /* 0x0000000000047310 */ /* 0x000e240000201800 */
[----:B0-----:R0:W-:Y:S01]  /*06a0*/  STG.E.128 desc[UR36][R2.64], R4 ;  /* 0x0000000402007986 */ /* 0x0011e2000c101d24 */
[----:B------:R-:W-:Y:S05]  /*06b0*/  BRA `(.L_x_3388) ;  /* 0x0000000800447947 */ /* 0x000fea0003800000 */
.L_x_3401:
        /* <DEDUP_REMOVED lines=20> */
.L_x_3405:
[----:B------:R-:W-:-:S05]  /*0800*/  LOP3.LUT R5, R4, R5, RZ, 0xfc, !PT ;  /* 0x0000000504057212 */ /* 0x000fca00078efcff */
[----:B------:R0:W-:Y:S01]  /*0810*/  STG.E.U8 desc[UR36][R2.64], R5 ;  /* 0x0000000502007986 */ /* 0x0001e2000c101124 */
[----:B------:R-:W-:Y:S05]  /*0820*/  BRA `(.L_x_3388) ;  /* 0x0000000400e87947 */ /* 0x000fea0003800000 */
.L_x_3404:
        /* <DEDUP_REMOVED lines=12> */
.L_x_3406:
[----:B------:R-:W-:Y:S01]  /*08f0*/  IMAD.MOV.U32 R0, RZ, RZ, 0x7f ;  /* 0x0000007fff007424 */ /* 0x000fe200078e00ff */
[----:B------:R-:W-:-:S04]  /*0900*/  ISETP.GT.U32.AND P0, PT, R4, 0x7f800000, PT ;  /* 0x7f8000000400780c */ /* 0x000fc80003f04070 */
[----:B------:R-:W-:-:S09]  /*0910*/  SEL R0, R0, 0x7c, P0 ;  /* 0x0000007c00007807 */ /* 0x000fd20000000000 */
.L_x_3407:
[----:B------:R-:W-:-:S04]  /*0920*/  LOP3.LUT R5, R5, 0x80000000, RZ, 0xc0, !PT ;  /* 0x8000000005057812 */ /* 0x000fc800078ec0ff */
[----:B------:R-:W-:-:S04]  /*0930*/  SHF.R.U32.HI R5, RZ, 0x18, R5 ;  /* 0x00000018ff057819 */ /* 0x000fc80000011605 */
[----:B------:R-:W-:-:S05]  /*0940*/  LOP3.LUT R5, R0, R5, RZ, 0xfc, !PT ;  /* 0x0000000500057212 */ /* 0x000fca00078efcff */
[----:B------:R0:W-:Y:S01]  /*0950*/  STG.E.U8 desc[UR36][R2.64], R5 ;  /* 0x0000000502007986 */ /* 0x0001e2000c101124 */
[----:B------:R-:W-:Y:S05]  /*0960*/  BRA `(.L_x_3388) ;  /* 0x0000000400987947 */ /* 0x000fea0003800000 */
.L_x_3403:
[----:B------:R0:W-:Y:S01]  /*0970*/  STG.E.U16 desc[UR36][R2.64], R18 ;  /* 0x0000001202007986 */ /* 0x0001e2000c101524 */
[----:B------:R-:W-:Y:S05]  /*0980*/  BRA `(.L_x_3388) ;  /* 0x0000000400907947 */ /* 0x000fea0003800000 */
.L_x_3400:
        /* <DEDUP_REMOVED lines=12> */
.L_x_3410:
        /* <DEDUP_REMOVED lines=16> */
.L_x_3412:
[----:B------:R-:W-:-:S04]  /*0b50*/  LOP3.LUT R5, R5, 0x80000000, RZ, 0xc0, !PT ;  /* 0x8000000005057812 */ /* 0x000fc800078ec0ff */
[----:B------:R-:W-:-:S04]  /*0b60*/  SHF.R.U32.HI R5, RZ, 0x18, R5 ;  /* 0x00000018ff057819 */ /* 0x000fc80000011605 */
[----:B------:R-:W-:-:S04]  /*0b70*/  LOP3.LUT R4, R4, R5, RZ, 0xfc, !PT ;  /* 0x0000000504047212 */ /* 0x000fc800078efcff */
[----:B------:R-:W-:-:S07]  /*0b80*/  PRMT R0, R4, 0x7610, R0 ;  /* 0x0000761004007816 */ /* 0x000fce0000000000 */
.L_x_3411:
[----:B------:R0:W-:Y:S01]  /*0b90*/  STG.E.U8 desc[UR36][R2.64], R0 ;  /* 0x0000000002007986 */ /* 0x0001e2000c101124 */
[----:B------:R-:W-:Y:S05]  /*0ba0*/  BRA `(.L_x_3388) ;  /* 0x0000000400087947 */ /* 0x000fea0003800000 */
.L_x_3409:
        /* <DEDUP_REMOVED lines=16> */
.L_x_3414:
[----:B------:R-:W-:-:S04]  /*0cb0*/  LOP3.LUT R5, R5, 0x80000000, RZ, 0xc0, !PT ;  /* 0x8000000005057812 */ /* 0x000fc800078ec0ff */
[----:B------:R-:W-:-:S04]  /*0cc0*/  SHF.R.U32.HI R5, RZ, 0x18, R5 ;  /* 0x00000018ff057819 */ /* 0x000fc80000011605 */
[----:B------:R-:W-:-:S04]  /*0cd0*/  LOP3.LUT R4, R4, R5, RZ, 0xfc, !PT ;  /* 0x0000000504047212 */ /* 0x000fc800078efcff */
[----:B------:R-:W-:-:S07]  /*0ce0*/  PRMT R0, R4, 0x7610, R0 ;  /* 0x0000761004007816 */ /* 0x000fce0000000000 */
.L_x_3413:
[----:B------:R0:W-:Y:S01]  /*0cf0*/  STG.E.U8 desc[UR36][R2.64], R0 ;  /* 0x0000000002007986 */ /* 0x0001e2000c101124 */
[----:B------:R-:W-:Y:S05]  /*0d00*/  BRA `(.L_x_3388) ;  /* 0x0000000000b07947 */ /* 0x000fea0003800000 */
.L_x_3408:
        /* <DEDUP_REMOVED lines=18> */
.L_x_3417:
[----:B------:R0:W-:Y:S01]  /*0e30*/  STG.E.U8 desc[UR36][R2.64], R4 ;  /* 0x0000000402007986 */ /* 0x0001e2000c101124 */
[----:B------:R-:W-:Y:S05]  /*0e40*/  BRA `(.L_x_3388) ;  /* 0x0000000000607947 */ /* 0x000fea0003800000 */
.L_x_3393:
        /* <DEDUP_REMOVED lines=16> */
.L_x_3418:
[----:B------:R-:W-:Y:S05]  /*0f50*/  BRA `(.L_x_3388) ;  /* 0x00000000001c7947 */ /* 0x000fea0003800000 */
.L_x_3416:
[----:B------:R-:W-:-:S06]  /*0f60*/  IMAD.U32 R4, R18, 0x10000, RZ ;  /* 0x0001000012047824 */ /* 0x000fcc00078e00ff */
[----:B------:R-:W0:Y:S02]  /*0f70*/  F2I.U64.TRUNC R4, R4 ;  /* 0x0000000400047311 */ /* 0x000e24000020d800 */
[----:B0-----:R0:W-:Y:S01]  /*0f80*/  STG.E.64 desc[UR36][R2.64], R4 ;  /* 0x0000000402007986 */ /* 0x0011e2000c101b24 */
[----:B------:R-:W-:Y:S05]  /*0f90*/  BRA `(.L_x_3388) ;  /* 0x00000000000c7947 */ /* 0x000fea0003800000 */
.L_x_3415:
[----:B------:R-:W-:-:S04]  /*0fa0*/  IMAD.U32 R0, R18, 0x10000, RZ ;  /* 0x0001000012007824 */ /* 0x000fc800078e00ff */
[----:B------:R-:W0:Y:S02]  /*0fb0*/  F2I.FTZ.U32.TRUNC.NTZ R5, R0 ;  /* 0x0000000000057305 */ /* 0x000e24000021f000 */
[----:B0-----:R0:W-:Y:S02]  /*0fc0*/  STG.E desc[UR36][R2.64], R5 ;  /* 0x0000000502007986 */ /* 0x0011e4000c101924 */
.L_x_3388:
[----:B------:R-:W-:Y:S05]  /*0fd0*/  BSYNC B6 ;  /* 0x0000000000067941 */ /* 0x000fea0003800000 */
.L_x_3387:
        /* <DEDUP_REMOVED lines=25> */
.L_x_3424:
[----:B------:R-:W-:-:S06]  /*1170*/  IMAD.U32 R4, R18, 0x10000, RZ ;  /* 0x0001000012047824 */ /* 0x000fcc00078e00ff */
[----:B------:R-:W0:Y:S02]  /*1180*/  F2I.S64.TRUNC R4, R4 ;  /* 0x0000000400047311 */ /* 0x000e24000020d900 */
[----:B0-----:R-:W-:-:S05]  /*1190*/  IMAD.MOV.U32 R7, RZ, RZ, R4 ;  /* 0x000000ffff077224 */ /* 0x001fca00078e0004 */
[----:B------:R1:W-:Y:S01]  /*11a0*/  STG.E.U8 desc[UR36][R2.64], R7 ;  /* 0x0000000702007986 */ /* 0x0003e2000c101124 */
[----:B------:R-:W-:Y:S05]  /*11b0*/  BRA `(.L_x_3426) ;  /* 0x0000000c005c7947 */ /* 0x000fea0003800000 */
.L_x_3423:
        /* <DEDUP_REMOVED lines=10> */
.L_x_3428:
[----:B------:R-:W-:-:S04]  /*1260*/  IMAD.U32 R0, R18, 0x10000, RZ ;  /* 0x0001000012007824 */ /* 0x000fc800078e00ff */
[----:B------:R-:W0:Y:S02]  /*1270*/  F2I.FTZ.TRUNC.NTZ R5, R0 ;  /* 0x0000000000057305 */ /* 0x000e24000021f100 */
[----:B0-----:R3:W-:Y:S01]  /*1280*/  STG.E desc[UR36][R2.64], R5 ;  /* 0x0000000502007986 */ /* 0x0017e2000c101924 */
[----:B------:R-:W-:Y:S05]  /*1290*/  BRA `(.L_x_3426) ;  /* 0x0000000c00247947 */ /* 0x000fea0003800000 */
.L_x_3427:
[----:B------:R-:W-:-:S04]  /*12a0*/  IMAD.U32 R0, R18, 0x10000, RZ ;  /* 0x0001000012007824 */ /* 0x000fc800078e00ff */
[----:B------:R-:W0:Y:S02]  /*12b0*/  F2I.FTZ.TRUNC.NTZ R5, R0 ;  /* 0x0000000000057305 */ /* 0x000e24000021f100 */
[----:B0-----:R2:W-:Y:S01]  /*12c0*/  STG.E.U16 desc[UR36][R2.64], R5 ;  /* 0x0000000502007986 */ /* 0x0015e2000c101524 */
[----:B------:R-:W-:Y:S05]  /*12d0*/  BRA `(.L_x_3426) ;  /* 0x0000000c00147947 */ /* 0x000fea0003800000 */
.L_x_3422:
        /* <DEDUP_REMOVED lines=9> */
.L_x_3430:
[----:B------:R-:W-:-:S05]  /*1370*/  IMAD.U32 R0, R18, 0x10000, RZ ;  /* 0x0001000012007824 */ /* 0x000fca00078e00ff */
[----:B------:R-:W-:-:S05]  /*1380*/  F2FP.F16.F32.PACK_AB R0, RZ, R0 ;  /* 0x00000000ff00723e */ /* 0x000fca00000000ff */
[----:B------:R0:W-:Y:S01]  /*1390*/  STG.E.U16 desc[UR36][R2.64], R0 ;  /* 0x0000000002007986 */ /* 0x0001e2000c101524 */
[----:B------:R-:W-:Y:S05]  /*13a0*/  BRA `(.L_x_3426) ;  /* 0x0000000800e07947 */ /* 0x000fea0003800000 */
.L_x_3429:
        /* <DEDUP_REMOVED lines=10> */
.L_x_3432:
[----:B------:R-:W-:-:S05]  /*1450*/  IMAD.U32 R0, R18, 0x10000, RZ ;  /* 0x0001000012007824 */ /* 0x000fca00078e00ff */
[----:B------:R-:W-:-:S04]  /*1460*/  F2FP.F16.F32.PACK_AB R0, RZ, R0 ;  /* 0x00000000ff00723e */ /* 0x000fc800000000ff */
[----:B------:R-:W-:-:S05]  /*1470*/  PRMT R0, R0, 0x5410, RZ ;  /* 0x0000541000007816 */ /* 0x000fca00000000ff */
[----:B------:R0:W-:Y:S01]  /*1480*/  STG.E desc[UR36][R2.64], R0 ;  /* 0x0000000002007986 */ /* 0x0001e2000c101924 */
[----:B------:R-:W-:Y:S05]  /*1490*/  BRA `(.L_x_3426) ;  /* 0x0000000800a47947 */ /* 0x000fea0003800000 */
.L_x_3431:
[----:B------:R-:W-:-:S04]  /*14a0*/  IMAD.U32 R0, R18, 0x10000, RZ ;  /* 0x0001000012007824 */ /* 0x000fc800078e00ff */
[----:B------:R-:W-:-:S04]  /*14b0*/  FMUL.FTZ R0, R0, 1 ;  /* 0x3f80000000007820 */ /* 0x000fc80000410000 */
[----:B------:R-:W0:Y:S02]  /*14c0*/  F2F.F64.F32 R4, R0 ;  /* 0x0000000000047310 */ /* 0x000e240000201800 */
[----:B0-----:R0:W-:Y:S01]  /*14d0*/  STG.E.64 desc[UR36][R2.64], R4 ;  /* 0x0000000402007986 */ /* 0x0011e2000c101b24 */
[----:B------:R-:W-:Y:S05]  /*14e0*/  BRA `(.L_x_3426) ;  /* 0x0000000800907947 */ /* 0x000fea0003800000 */
.L_x_3421:
        /* <DEDUP_REMOVED lines=13> */
.L_x_3435:
[----:B------:R-:W-:Y:S01]  /*15c0*/  IMAD.U32 R0, R18, 0x10000, RZ ;  /* 0x0001000012007824 */ /* 0x000fe200078e00ff */
[----:B------:R-:W-:-:S03]  /*15d0*/  CS2R R6, SRZ ;  /* 0x0000000000067805 */ /* 0x000fc6000001ff00 */
[----:B------:R-:W-:-:S04]  /*15e0*/  FMUL.FTZ R0, R0, 1 ;  /* 0x3f80000000007820 */ /* 0x000fc80000410000 */
[----:B------:R-:W0:Y:S02]  /*15f0*/  F2F.F64.F32 R4, R0 ;  /* 0x0000000000047310 */ /* 0x000e240000201800 */
[----:B0-----:R0:W-:Y:S01]  /*1600*/  STG.E.128 desc[UR36][R2.64], R4 ;  /* 0x0000000402007986 */ /* 0x0011e2000c101d24 */
[----:B------:R-:W-:Y:S05]  /*1610*/  BRA `(.L_x_3426) ;  /* 0x0000000800447947 */ /* 0x000fea0003800000 */
.L_x_3434:
        /* <DEDUP_REMOVED lines=20> */
.L_x_3438:
[----:B------:R-:W-:-:S05]  /*1760*/  LOP3.LUT R5, R0, R9, RZ, 0xfc, !PT ;  /* 0x0000000900057212 */ /* 0x000fca00078efcff */
[----:B------:R0:W-:Y:S01]  /*1770*/  STG.E.U8 desc[UR36][R2.64], R5 ;  /* 0x0000000502007986 */ /* 0x0001e2000c101124 */
[----:B------:R-:W-:Y:S05]  /*1780*/  BRA `(.L_x_3426) ;  /* 0x0000000400e87947 */ /* 0x000fea0003800000 */
.L_x_3437:
        /* <DEDUP_REMOVED lines=12> */
.L_x_3439:
[----:B------:R-:W-:Y:S01]  /*1850*/  ISETP.GT.U32.AND P0, PT, R0, 0x7f800000, PT ;  /* 0x7f8000000000780c */ /* 0x000fe20003f04070 */
[----:B------:R-:W-:-:S05]  /*1860*/  IMAD.MOV.U32 R0, RZ, RZ, 0x7f ;  /* 0x0000007fff007424 */ /* 0x000fca00078e00ff */
[----:B------:R-:W-:-:S07]  /*1870*/  SEL R0, R0, 0x7c, P0 ;  /* 0x0000007c00007807 */ /* 0x000fce0000000000 */
.L_x_3440:
[----:B------:R-:W-:-:S04]  /*1880*/  LOP3.LUT R4, R4, 0x80000000, RZ, 0xc0, !PT ;  /* 0x8000000004047812 */ /* 0x000fc800078ec0ff */
[----:B------:R-:W-:-:S04]  /*1890*/  SHF.R.U32.HI R5, RZ, 0x18, R4 ;  /* 0x00000018ff057819 */ /* 0x000fc80000011604 */
[----:B------:R-:W-:-:S05]  /*18a0*/  LOP3.LUT R5, R0, R5, RZ, 0xfc, !PT ;  /* 0x0000000500057212 */ /* 0x000fca00078efcff */
[----:B------:R0:W-:Y:S01]  /*18b0*/  STG.E.U8 desc[UR36][R2.64], R5 ;  /* 0x0000000502007986 */ /* 0x0001e2000c101124 */
[----:B------:R-:W-:Y:S05]  /*18c0*/  BRA `(.L_x_3426) ;  /* 0x0000000400987947 */ /* 0x000fea0003800000 */
.L_x_3436:
[----:B------:R0:W-:Y:S01]  /*18d0*/  STG.E.U16 desc[UR36][R2.64], R18 ;  /* 0x0000001202007986 */ /* 0x0001e2000c101524 */
[----:B------:R-:W-:Y:S05]  /*18e0*/  BRA `(.L_x_3426) ;  /* 0x0000000400907947 */ /* 0x000fea0003800000 */
.L_x_3433:
        /* <DEDUP_REMOVED lines=8> */
[----:B------:R-:W-:-:S04]  /*1970*/  IMAD.U32 R0, R18, 0x10000, RZ ;  /* 0x0001000012007824 */ /* 0x000fc800078e00ff */
[----:B------:R-:W0:Y:S02]  /*1980*/  F2I.FTZ.U32.TRUNC.NTZ R5, R0 ;  /* 0x0000000000057305 */ /* 0x000e24000021f000 */
[----:B0-----:R0:W-:Y:S01]  /*1990*/  STG.E.U16 desc[UR36][R2.64], R5 ;  /* 0x0000000502007986 */ /* 0x0011e2000c101524 */
[----:B------:R-:W-:Y:S05]  /*19a0*/  BRA `(.L_x_3426) ;  /* 0x0000000400607947 */ /* 0x000fea0003800000 */
.L_x_3443:
        /* <DEDUP_REMOVED lines=17> */
.L_x_3445:
[----:B------:R-:W-:-:S04]  /*1ac0*/  LOP3.LUT R4, R4, 0x80000000, RZ, 0xc0, !PT ;  /* 0x8000000004047812 */ /* 0x000fc800078ec0ff */
[----:B------:R-:W-:-:S04]  /*1ad0*/  SHF.R.U32.HI R5, RZ, 0x18, R4 ;  /* 0x00000018ff057819 */ /* 0x000fc80000011604 */
[----:B------:R-:W-:-:S07]  /*1ae0*/  LOP3.LUT R0, R0, R5, RZ, 0xfc, !PT ;  /* 0x0000000500007212 */ /* 0x000fce00078efcff */
.L_x_3444:
[----:B------:R0:W-:Y:S01]  /*1af0*/  STG.E.U8 desc[UR36][R2.64], R0 ;  /* 0x0000000002007986 */ /* 0x0001e2000c101124 */
[----:B------:R-:W-:Y:S05]  /*1b00*/  BRA `(.L_x_3426) ;  /* 0x0000000400087947 */ /* 0x000fea0003800000 */
.L_x_3442:
        /* <DEDUP_REMOVED lines=17> */
.L_x_3447:
[----:B------:R-:W-:-:S04]  /*1c20*/  LOP3.LUT R4, R4, 0x80000000, RZ, 0xc0, !PT ;  /* 0x8000000004047812 */ /* 0x000fc800078ec0ff */
[----:B------:R-:W-:-:S04]  /*1c30*/  SHF.R.U32.HI R5, RZ, 0x18, R4 ;  /* 0x00000018ff057819 */ /* 0x000fc80000011604 */
[----:B------:R-:W-:-:S07]  /*1c40*/  LOP3.LUT R0, R0, R5, RZ, 0xfc, !PT ;  /* 0x0000000500007212 */ /* 0x000fce00078efcff */
.L_x_3446:
[----:B------:R0:W-:Y:S01]  /*1c50*/  STG.E.U8 desc[UR36][R2.64], R0 ;  /* 0x0000000002007986 */ /* 0x0001e2000c101124 */
[----:B------:R-:W-:Y:S05]  /*1c60*/  BRA `(.L_x_3426) ;  /* 0x0000000000b07947 */ /* 0x000fea0003800000 */
.L_x_3441:
        /* <DEDUP_REMOVED lines=18> */
.L_x_3450:
[----:B------:R0:W-:Y:S01]  /*1d90*/  STG.E.U8 desc[UR36][R2.64], R0 ;  /* 0x0000000002007986 */ /* 0x0001e2000c101124 */
[----:B------:R-:W-:Y:S05]  /*1da0*/  BRA `(.L_x_3426) ;  /* 0x0000000000607947 */ /* 0x000fea0003800000 */
.L_x_3425:
        /* <DEDUP_REMOVED lines=16> */
.L_x_3451:
[----:B------:R-:W-:Y:S05]  /*1eb0*/  BRA `(.L_x_3426) ;  /* 0x00000000001c7947 */ /* 0x000fea0003800000 */
.L_x_3449:
[----:B------:R-:W-:-:S06]  /*1ec0*/  IMAD.U32 R4, R18, 0x10000, RZ ;  /* 0x0001000012047824 */ /* 0x000fcc00078e00ff */
[----:B------:R-:W0:Y:S02]  /*1ed0*/  F2I.U64.TRUNC R4, R4 ;  /* 0x0000000400047311 */ /* 0x000e24000020d800 */
[----:B0-----:R0:W-:Y:S01]  /*1ee0*/  STG.E.64 desc[UR36][R2.64], R4 ;  /* 0x0000000402007986 */ /* 0x0011e2000c101b24 */
[----:B------:R-:W-:Y:S05]  /*1ef0*/  BRA `(.L_x_3426) ;  /* 0x00000000000c7947 */ /* 0x000fea0003800000 */
.L_x_3448:
[----:B------:R-:W-:-:S04]  /*1f00*/  IMAD.U32 R0, R18, 0x10000, RZ ;  /* 0x0001000012007824 */ /* 0x000fc800078e00ff */
[----:B------:R-:W0:Y:S02]  /*1f10*/  F2I.FTZ.U32.TRUNC.NTZ R5, R0 ;  /* 0x0000000000057305 */ /* 0x000e24000021f000 */
[----:B0-----:R0:W-:Y:S02]  /*1f20*/  STG.E desc[UR36][R2.64], R5 ;  /* 0x0000000502007986 */ /* 0x0011e4000c101924 */
.L_x_3426:
        /* <DEDUP_REMOVED lines=25> */
.L_x_3455:
[----:B------:R-:W-:-:S06]  /*20c0*/  IMAD.U32 R4, R18, 0x10000, RZ ;  /* 0x0001000012047824 */ /* 0x000fcc00078e00ff */
[----:B------:R-:W0:Y:S02]  /*20d0*/  F2I.S64.TRUNC R4, R4 ;  /* 0x0000000400047311 */ /* 0x000e24000020d900 */
[----:B0-----:R-:W-:-:S05]  /*20e0*/  IMAD.MOV.U32 R7, RZ, RZ, R4 ;  /* 0x000000ffff077224 */ /* 0x001fca00078e0004 */
[----:B------:R0:W-:Y:S01]  /*20f0*/  STG.E.U8 desc[UR36][R2.64], R7 ;  /* 0x0000000702007986 */ /* 0x0001e2000c101124 */
[----:B------:R-:W-:Y:S05]  /*2100*/  BRA `(.L_x_3457) ;  /* 0x0000000c005c7947 */ /* 0x000fea0003800000 */
.L_x_3454:
        /* <DEDUP_REMOVED lines=10> */
.L_x_3459:
[----:B------:R-:W-:-:S04]  /*21b0*/  IMAD.U32 R0, R18, 0x10000, RZ ;  /* 0x0001000012007824 */ /* 0x000fc800078e00ff */
[----:B------:R-:W0:Y:S02]  /*21c0*/  F2I.FTZ.TRUNC.NTZ R5, R0 ;  /* 0x0000000000057305 */ /* 0x000e24000021f100 */
[----:B0-----:R0:W-:Y:S01]  /*21d0*/  STG.E desc[UR36][R2.64], R5 ;  /* 0x0000000502007986 */ /* 0x0011e2000c101924 */
[----:B------:R-:W-:Y:S05]  /*21e0*/  BRA `(.L_x_3457) ;  /* 0x0000000c00247947 */ /* 0x000fea0003800000 */
.L_x_3458:
[----:B------:R-:W-:-:S04]  /*21f0*/  IMAD.U32 R0, R18, 0x10000, RZ ;  /* 0x0001000012007824 */ /* 0x000fc800078e00ff */
[----:B------:R-:W0:Y:S02]  /*2200*/  F2I.FTZ.TRUNC.NTZ R5, R0 ;  /* 0x0000000000057305 */ /* 0x000e24000021f100 */
[----:B0-----:R0:W-:Y:S01]  /*2210*/  STG.E.U16 desc[UR36][R2.64], R5 ;  /* 0x0000000502007986 */ /* 0x0011e2000c101524 */
[----:B------:R-:W-:Y:S05]  /*2220*/  BRA `(.L_x_3457) ;  /* 0x0000000c00147947 */ /* 0x000fea0003800000 */
.L_x_3453:
        /* <DEDUP_REMOVED lines=9> */
.L_x_3461:
[----:B------:R-:W-:-:S05]  /*22c0*/  IMAD.U32 R0, R18, 0x10000, RZ ;  /* 0x0001000012007824 */ /* 0x000fca00078e00ff */
[----:B------:R-:W-:-:S05]  /*22d0*/  F2FP.F16.F32.PACK_AB R0, RZ, R0 ;  /* 0x00000000ff00723e */ /* 0x000fca00000000ff */
[----:B------:R0:W-:Y:S01]  /*22e0*/  STG.E.U16 desc[UR36][R2.64], R0 ;  /* 0x0000000002007986 */ /* 0x0001e2000c101524 */
[----:B------:R-:W-:Y:S05]  /*22f0*/  BRA `(.L_x_3457) ;  /* 0x0000000800e07947 */ /* 0x000fea0003800000 */
.L_x_3460:
        /* <DEDUP_REMOVED lines=10> */
.L_x_3463:
[----:B------:R-:W-:-:S05]  /*23a0*/  IMAD.U32 R0, R18, 0x10000, RZ ;  /* 0x0001000012007824 */ /* 0x000fca00078e00ff */
[----:B------:R-:W-:-:S04]  /*23b0*/  F2FP.F16.F32.PACK_AB R0, RZ, R0 ;  /* 0x00000000ff00723e */ /* 0x000fc800000000ff */
[----:B------:R-:W-:-:S05]  /*23c0*/  PRMT R0, R0, 0x5410, RZ ;  /* 0x0000541000007816 */ /* 0x000fca00000000ff */
[----:B------:R0:W-:Y:S01]  /*23d0*/  STG.E desc[UR36][R2.64], R0 ;  /* 0x0000000002007986 */ /* 0x0001e2000c101924 */
[----:B------:R-:W-:Y:S05]  /*23e0*/  BRA `(.L_x_3457) ;  /* 0x0000000800a47947 */ /* 0x000fea0003800000 */
.L_x_3462:
[----:B------:R-:W-:-:S04]  /*23f0*/  IMAD.U32 R0, R18, 0x10000, RZ ;  /* 0x0001000012007824 */ /* 0x000fc800078e00ff */
[----:B------:R-:W-:-:S04]  /*2400*/  FMUL.FTZ R0, R0, 1 ;  /* 0x3f80000000007820 */ /* 0x000fc80000410000 */
[----:B------:R-:W0:Y:S02]  /*2410*/  F2F.F64.F32 R4, R0 ;  /* 0x0000000000047310 */ /* 0x000e240000201800 */
[----:B0-----:R0:W-:Y:S01]  /*2420*/  STG.E.64 desc[UR36][R2.64], R4 ;  /* 0x0000000402007986 */ /* 0x0011e2000c101b24 */
[----:B------:R-:W-:Y:S05]  /*2430*/  BRA `(.L_x_3457) ;  /* 0x0000000800907947 */ /* 0x000fea0003800000 */
.L_x_3452:
        /* <DEDUP_REMOVED lines=13> */
.L_x_3466:
[----:B------:R-:W-:Y:S01]  /*2510*/  IMAD.U32 R0, R18, 0x10000, RZ ;  /* 0x0001000012007824 */ /* 0x000fe200078e00ff */
[----:B------:R-:W-:-:S03]  /*2520*/  CS2R R6, SRZ ;  /* 0x0000000000067805 */ /* 0x000fc6000001ff00 */
[----:B------:R-:W-:-:S04]  /*2530*/  FMUL.FTZ R0, R0, 1 ;  /* 0x3f80000000007820 */ /* 0x000fc80000410000 */
[----:B------:R-:W0:Y:S02]  /*2540*/  F2F.F64.F32 R4, R0 ;  /* 0x0000000000047310 */ /* 0x000e240000201800 */
[----:B0-----:R0:W-:Y:S01]  /*2550*/  STG.E.128 desc[UR36][R2.64], R4 ;  /* 0x0000000402007986 */ /* 0x0011e2000c101d24 */
[----:B------:R-:W-:Y:S05]  /*2560*/  BRA `(.L_x_3457) ;  /* 0x0000000800447947 */ /* 0x000fea0003800000 */
.L_x_3465:
        /* <DEDUP_REMOVED lines=20> */
.L_x_3469:
[----:B------:R-:W-:-:S05]  /*26b0*/  LOP3.LUT R5, R0, R9, RZ, 0xfc, !PT ;  /* 0x0000000900057212 */ /* 0x000fca00078efcff */
[----:B------:R0:W-:Y:S01]  /*26c0*/  STG.E.U8 desc[UR36][R2.64], R5 ;  /* 0x0000000502007986 */ /* 0x0001e2000c101124 */
[----:B------:R-:W-:Y:S05]  /*26d0*/  BRA `(.L_x_3457) ;  /* 0x0000000400e87947 */ /* 0x000fea0003800000 */
.L_x_3468:
        /* <DEDUP_REMOVED lines=12> */
.L_x_3470:
[----:B------:R-:W-:Y:S01]  /*27a0*/  ISETP.GT.U32.AND P0, PT, R0, 0x7f800000, PT ;  /* 0x7f8000000000780c */ /* 0x000fe20003f04070 */
[----:B------:R-:W-:-:S05]  /*27b0*/  IMAD.MOV.U32 R0, RZ, RZ, 0x7f ;  /* 0x0000007fff007424 */ /* 0x000fca00078e00ff */
[----:B------:R-:W-:-:S07]  /*27c0*/  SEL R0, R0, 0x7c, P0 ;  /* 0x0000007c00007807 */ /* 0x000fce0000000000 */
.L_x_3471:
[----:B------:R-:W-:-:S04]  /*27d0*/  LOP3.LUT R4, R4, 0x80000000, RZ, 0xc0, !PT ;  /* 0x8000000004047812 */ /* 0x000fc800078ec0ff */
[----:B------:R-:W-:-:S04]  /*27e0*/  SHF.R.U32.HI R5, RZ, 0x18, R4 ;  /* 0x00000018ff057819 */ /* 0x000fc80000011604 */
[----:B------:R-:W-:-:S05]  /*27f0*/  LOP3.LUT R5, R0, R5, RZ, 0xfc, !PT ;  /* 0x0000000500057212 */ /* 0x000fca00078efcff */
[----:B------:R0:W-:Y:S01]  /*2800*/  STG.E.U8 desc[UR36][R2.64], R5 ;  /* 0x0000000502007986 */ /* 0x0001e2000c101124 */
[----:B------:R-:W-:Y:S05]  /*2810*/  BRA `(.L_x_3457) ;  /* 0x0000000400987947 */ /* 0x000fea0003800000 */
.L_x_3467:
[----:B------:R0:W-:Y:S01]  /*2820*/  STG.E.U16 desc[UR36][R2.64], R18 ;  /* 0x0000001202007986 */ /* 0x0001e2000c101524 */
[----:B------:R-:W-:Y:S05]  /*2830*/  BRA `(.L_x_3457) ;  /* 0x0000000400907947 */ /* 0x000fea0003800000 */
.L_x_3464:
        /* <DEDUP_REMOVED lines=12> */
.L_x_3474:
        /* <DEDUP_REMOVED lines=17> */
.L_x_3476:
[----:B------:R-:W-:-:S04]  /*2a10*/  LOP3.LUT R4, R4, 0x80000000, RZ, 0xc0, !PT ;  /* 0x8000000004047812 */ /* 0x000fc800078ec0ff */
[----:B------:R-:W-:-:S04]  /*2a20*/  SHF.R.U32.HI R5, RZ, 0x18, R4 ;  /* 0x00000018ff057819 */ /* 0x000fc80000011604 */
[----:B------:R-:W-:-:S07]  /*2a30*/  LOP3.LUT R0, R0, R5, RZ, 0xfc, !PT ;  /* 0x0000000500007212 */ /* 0x000fce00078efcff */
.L_x_3475:
[----:B------:R5:W-:Y:S01]  /*2a40*/  STG.E.U8 desc[UR36][R2.64], R0 ;  /* 0x0000000002007986 */ /* 0x000be2000c101124 */
[----:B------:R-:W-:Y:S05]  /*2a50*/  BRA `(.L_x_3457) ;  /* 0x0000000400087947 */ /* 0x000fea0003800000 */
.L_x_3473:
        /* <DEDUP_REMOVED lines=17> */
.L_x_3478:
[----:B------:R-:W-:-:S04]  /*2b70*/  LOP3.LUT R4, R4, 0x80000000, RZ, 0xc0, !PT ;  /* 0x8000000004047812 */ /* 0x000fc800078ec0ff */
[----:B------:R-:W-:-:S04]  /*2b80*/  SHF.R.U32.HI R5, RZ, 0x18, R4 ;  /* 0x00000018ff057819 */ /* 0x000fc80000011604 */
[----:B------:R-:W-:-:S07]  /*2b90*/  LOP3.LUT R0, R0, R5, RZ, 0xfc, !PT ;  /* 0x0000000500007212 */ /* 0x000fce00078efcff */
.L_x_3477:
[----:B------:R3:W-:Y:S01]  /*2ba0*/  STG.E.U8 desc[UR36][R2.64], R0 ;  /* 0x0000000002007986 */ /* 0x0007e2000c101124 */
[----:B------:R-:W-:Y:S05]  /*2bb0*/  BRA `(.L_x_3457) ;  /* 0x0000000000b07947 */ /* 0x000fea0003800000 */
.L_x_3472:
        /* <DEDUP_REMOVED lines=18> */
.L_x_3481:
[----:B------:R2:W-:Y:S01]  /*2ce0*/  STG.E.U8 desc[UR36][R2.64], R0 ;  /* 0x0000000002007986 */ /* 0x0005e2000c101124 */
[----:B------:R-:W-:Y:S05]  /*2cf0*/  BRA `(.L_x_3457) ;  /* 0x0000000000607947 */ /* 0x000fea0003800000 */
.L_x_3456:
        /* <DEDUP_REMOVED lines=16> */
.L_x_3482:
[----:B------:R-:W-:Y:S05]  /*2e00*/  BRA `(.L_x_3457) ;  /* 0x00000000001c7947 */ /* 0x000fea0003800000 */
.L_x_3480:
[----:B------:R-:W-:-:S06]  /*2e10*/  IMAD.U32 R4, R18, 0x10000, RZ ;  /* 0x0001000012047824 */ /* 0x000fcc00078e00ff */
[----:B------:R-:W0:Y:S02]  /*2e20*/  F2I.U64.TRUNC R4, R4 ;  /* 0x0000000400047311 */ /* 0x000e24000020d800 */
[----:B0-----:R1:W-:Y:S01]  /*2e30*/  STG.E.64 desc[UR36][R2.64], R4 ;  /* 0x0000000402007986 */ /* 0x0013e2000c101b24 */
[----:B------:R-:W-:Y:S05]  /*2e40*/  BRA `(.L_x_3457) ;  /* 0x00000000000c7947 */ /* 0x000fea0003800000 */
.L_x_3479:
[----:B------:R-:W-:-:S04]  /*2e50*/  IMAD.U32 R0, R18, 0x10000, RZ ;  /* 0x0001000012007824 */ /* 0x000fc800078e00ff */
[----:B------:R-:W0:Y:S02]  /*2e60*/  F2I.FTZ.U32.TRUNC.NTZ R5, R0 ;  /* 0x0000000000057305 */ /* 0x000e24000021f000 */
[----:B0-----:R0:W-:Y:S02]  /*2e70*/  STG.E desc[UR36][R2.64], R5 ;  /* 0x0000000502007986 */ /* 0x0011e4000c101924 */
.L_x_3457:
[----:B------:R-:W-:-:S07]  /*2e80*/  VIADD R22, R22, 0x80 ;  /* 0x0000008016167836 */ /* 0x000fce0000000000 */
.L_x_3420:
[----:B------:R-:W-:Y:S05]  /*2e90*/  BSYNC B6 ;  /* 0x0000000000067941 */ /* 0x000fea0003800000 */
.L_x_3419:
        /* <DEDUP_REMOVED lines=21> */
[----:B0-----:R-:W-:Y:S01]  /*2ff0*/  STG.E.U8 desc[UR36][R2.64], R5 ;  /* 0x0000000502007986 */ /* 0x001fe2000c101124 */
[----:B------:R-:W-:Y:S05]  /*3000*/  EXIT ;  /* 0x000000000000794d */ /* 0x000fea0003800000 */
.L_x_3486:
[----:B------:R-:W-:-:S06]  /*3010*/  IMAD.U32 R4, R18, 0x10000, RZ ;  /* 0x0001000012047824 */ /* 0x000fcc00078e00ff */
[----:B------:R-:W0:Y:S02]  /*3020*/  F2I.S64.TRUNC R4, R4 ;  /* 0x0000000400047311 */ /* 0x000e24000020d900 */
[----:B0-----:R-:W-:-:S05]  /*3030*/  IMAD.MOV.U32 R7, RZ, RZ, R4 ;  /* 0x000000ffff077224 */ /* 0x001fca00078e0004 */
[----:B------:R-:W-:Y:S01]  /*3040*/  STG.E.U8 desc[UR36][R2.64], R7 ;  /* 0x0000000702007986 */ /* 0x000fe2000c101124 */
[----:B------:R-:W-:Y:S05]  /*3050*/  EXIT ;  /* 0x000000000000794d */ /* 0x000fea0003800000 */
.L_x_3485:
        /* <DEDUP_REMOVED lines=10> */
.L_x_3489:
[----:B------:R-:W-:-:S04]  /*3100*/  IMAD.U32 R18, R18, 0x10000, RZ ;  /* 0x0001000012127824 */ /* 0x000fc800078e00ff */
[----:B------:R-:W0:Y:S02]  /*3110*/  F2I.FTZ.TRUNC.NTZ R5, R18 ;  /* 0x0000001200057305 */ /* 0x000e24000021f100 */
[----:B0-----:R-:W-:Y:S01]  /*3120*/  STG.E desc[UR36][R2.64], R5 ;  /* 0x0000000502007986 */ /* 0x001fe2000c101924 */
[----:B------:R-:W-:Y:S05]  /*3130*/  EXIT ;  /* 0x000000000000794d */ /* 0x000fea0003800000 */
.L_x_3488:
[----:B------:R-:W-:-:S04]  /*3140*/  IMAD.U32 R18, R18, 0x10000, RZ ;  /* 0x0001000012127824 */ /* 0x000fc800078e00ff */
[----:B------:R-:W0:Y:S02]  /*3150*/  F2I.FTZ.TRUNC.NTZ R5, R18 ;  /* 0x0000001200057305 */ /* 0x000e24000021f100 */
[----:B0-----:R-:W-:Y:S01]  /*3160*/  STG.E.U16 desc[UR36][R2.64], R5 ;  /* 0x0000000502007986 */ /* 0x001fe2000c101524 */
[----:B------:R-:W-:Y:S05]  /*3170*/  EXIT ;  /* 0x000000000000794d */ /* 0x000fea0003800000 */
.L_x_3484:
        /* <DEDUP_REMOVED lines=9> */
.L_x_3491:
[----:B------:R-:W-:-:S05]  /*3210*/  IMAD.U32 R18, R18, 0x10000, RZ ;  /* 0x0001000012127824 */ /* 0x000fca00078e00ff */
[----:B------:R-:W-:-:S05]  /*3220*/  F2FP.F16.F32.PACK_AB R18, RZ, R18 ;  /* 0x00000012ff12723e */ /* 0x000fca00000000ff */
[----:B------:R-:W-:Y:S01]  /*3230*/  STG.E.U16 desc[UR36][R2.64], R18 ;  /* 0x0000001202007986 */ /* 0x000fe2000c101524 */
[----:B------:R-:W-:Y:S05]  /*3240*/  EXIT ;  /* 0x000000000000794d */ /* 0x000fea0003800000 */
.L_x_3490:
        /* <DEDUP_REMOVED lines=8> */
[----:B------:R-:W-:Y:S01]  /*32d0*/  STG.E.64 desc[UR36][R2.64], R18 ;  /* 0x0000001202007986 */ /* 0x000fe2000c101b24 */
[----:B------:R-:W-:Y:S05]  /*32e0*/  EXIT ;  /* 0x000000000000794d */ /* 0x000fea0003800000 */
.L_x_3493:
[----:B------:R-:W-:-:S05]  /*32f0*/  IMAD.U32 R18, R18, 0x10000, RZ ;  /* 0x0001000012127824 */ /* 0x000fca00078e00ff */
[----:B------:R-:W-:-:S04]  /*3300*/  F2FP.F16.F32.PACK_AB R18, RZ, R18 ;  /* 0x00000012ff12723e */ /* 0x000fc800000000ff */
[----:B------:R-:W-:-:S05]  /*3310*/  PRMT R18, R18, 0x5410, RZ ;  /* 0x0000541012127816 */ /* 0x000fca00000000ff */
[----:B------:R-:W-:Y:S01]  /*3320*/  STG.E desc[UR36][R2.64], R18 ;  /* 0x0000001202007986 */ /* 0x000fe2000c101924 */
[----:B------:R-:W-:Y:S05]  /*3330*/  EXIT ;  /* 0x000000000000794d */ /* 0x000fea0003800000 */
.L_x_3492:
[----:B------:R-:W-:-:S04]  /*3340*/  IMAD.U32 R18, R18, 0x10000, RZ ;  /* 0x0001000012127824 */ /* 0x000fc800078e00ff */
[----:B------:R-:W-:-:S06]  /*3350*/  FMUL.FTZ R4, R18, 1 ;  /* 0x3f80000012047820 */ /* 0x000fcc0000410000 */
[----:B------:R-:W0:Y:S02]  /*3360*/  F2F.F64.F32 R4, R4 ;  /* 0x0000000400047310 */ /* 0x000e240000201800 */
[----:B0-----:R-:W-:Y:S01]  /*3370*/  STG.E.64 desc[UR36][R2.64], R4 ;  /* 0x0000000402007986 */ /* 0x001fe2000c101b24 */
[----:B------:R-:W-:Y:S05]  /*3380*/  EXIT ;  /* 0x000000000000794d */ /* 0x000fea0003800000 */
.L_x_3483:
        /* <DEDUP_REMOVED lines=13> */
.L_x_3496:
[----:B------:R-:W-:Y:S01]  /*3460*/  IMAD.U32 R18, R18, 0x10000, RZ ;  /* 0x0001000012127824 */ /* 0x000fe200078e00ff */
[----:B------:R-:W-:-:S03]  /*3470*/  CS2R R6, SRZ ;  /* 0x0000000000067805 */ /* 0x000fc6000001ff00 */
[----:B------:R-:W-:-:S06]  /*3480*/  FMUL.FTZ R4, R18, 1 ;  /* 0x3f80000012047820 */ /* 0x000fcc0000410000 */
[----:B------:R-:W0:Y:S02]  /*3490*/  F2F.F64.F32 R4, R4 ;  /* 0x0000000400047310 */ /* 0x000e240000201800 */
[----:B0-----:R-:W-:Y:S01]  /*34a0*/  STG.E.128 desc[UR36][R2.64], R4 ;  /* 0x0000000402007986 */ /* 0x001fe2000c101d24 */
[----:B------:R-:W-:Y:S05]  /*34b0*/  EXIT ;  /* 0x000000000000794d */ /* 0x000fea0003800000 */
.L_x_3495:
        /* <DEDUP_REMOVED lines=20> */
.L_x_3499:
[----:B------:R-:W-:-:S05]  /*3600*/  LOP3.LUT R5, R0, R7, RZ, 0xfc, !PT ;  /* 0x0000000700057212 */ /* 0x000fca00078efcff */
[----:B------:R-:W-:Y:S01]  /*3610*/  STG.E.U8 desc[UR36][R2.64], R5 ;  /* 0x0000000502007986 */ /* 0x000fe2000c101124 */
[----:B------:R-:W-:Y:S05]  /*3620*/  EXIT ;  /* 0x000000000000794d */ /* 0x000fea0003800000 */
.L_x_3498:
[----:B------:R-:W-:-:S05]  /*3630*/  IMAD.U32 R18, R18, 0x10000, RZ ;  /* 0x0001000012127824 */ /* 0x000fca00078e00ff */
[----:B------:R-:W-:-:S04]  /*3640*/  LOP3.LUT R0, R18, 0x7fffffff, RZ, 0xc0, !PT ;  /* 0x7fffffff12007812 */ /* 0x000fc800078ec0ff */
[----:B------:R-:W-:-:S13]  /*3650*/  ISETP.GT.U32.AND P0, PT, R0, 0x477fffff, PT ;  /* 0x477fffff0000780c */ /* 0x000fda0003f04070 */
[----:B------:R-:W-:Y:S05]  /*3660*/  @P0 BRA `(.L_x_3500) ;  /* 0x0000000000200947 */ /* 0x000fea0003800000 */
[----:B------:R-:W-:-:S13]  /*3670*/  ISETP.GE.U32.AND P0, PT, R0, 0x38800000, PT ;  /* 0x388000000000780c */ /* 0x000fda0003f06070 */
[----:B------:R-:W-:-:S04]  /*3680*/  @P0 SHF.R.U32.HI R4, RZ, 0x15, R18 ;  /* 0x00000015ff040819 */ /* 0x000fc80000011612 */
[----:B------:R-:W-:Y:S01]  /*3690*/  @P0 LOP3.LUT R5, R4, 0x1, RZ, 0xc0, !PT ;  /* 0x0000000104050812 */ /* 0x000fe200078ec0ff */
[----:B------:R-:W-:-:S03]  /*36a0*/  @!P0 FADD.FTZ R4, R0, 128 ;  /* 0x4300000000048421 */ /* 0x000fc60000010000 */
[----:B------:R-:W-:-:S04]  /*36b0*/  @P0 IADD3 R5, R18, 0x80fffff, R5 ;  /* 0x080fffff12050810 */ /* 0x000fc80007ffe005 */
[----:B------:R-:W-:Y:S01]  /*36c0*/  @P0 SHF.R.U32.HI R0, RZ, 0x15, R5 ;  /* 0x00000015ff000819 */ /* 0x000fe20000011605 */
[----:B------:R-:W-:Y:S01]  /*36d0*/  @!P0 VIADD R0, R4, 0xbd000000 ;  /* 0xbd00000004008836 */ /* 0x000fe20000000000 */
[----:B------:R-:W-:Y:S06]  /*36e0*/  BRA `(.L_x_3501) ;  /* 0x00000000000c7947 */ /* 0x000fec0003800000 */
.L_x_3500:
[----:B------:R-:W-:Y:S01]  /*36f0*/  ISETP.GT.U32.AND P0, PT, R0, 0x7f800000, PT ;  /* 0x7f8000000000780c */ /* 0x000fe20003f04070 */
[----:B------:R-:W-:-:S05]  /*3700*/  IMAD.MOV.U32 R0, RZ, RZ, 0x7f ;  /* 0x0000007fff007424 */ /* 0x000fca00078e00ff */
[----:B------:R-:W-:-:S07]  /*3710*/  SEL R0, R0, 0x7c, P0 ;  /* 0x0000007c00007807 */ /* 0x000fce0000000000 */
.L_x_3501:
[----:B------:R-:W-:-:S04]  /*3720*/  LOP3.LUT R18, R18, 0x80000000, RZ, 0xc0, !PT ;  /* 0x8000000012127812 */ /* 0x000fc800078ec0ff */
[----:B------:R-:W-:-:S04]  /*3730*/  SHF.R.U32.HI R5, RZ, 0x18, R18 ;  /* 0x00000018ff057819 */ /* 0x000fc80000011612 */
[----:B------:R-:W-:-:S05]  /*3740*/  LOP3.LUT R5, R0, R5, RZ, 0xfc, !PT ;  /* 0x0000000500057212 */ /* 0x000fca00078efcff */
[----:B------:R-:W-:Y:S01]  /*3750*/  STG.E.U8 desc[UR36][R2.64], R5 ;  /* 0x0000000502007986 */ /* 0x000fe2000c101124 */
[----:B------:R-:W-:Y:S05]  /*3760*/  EXIT ;  /* 0x000000000000794d */ /* 0x000fea0003800000 */
.L_x_3497:
[----:B------:R-:W0:Y:S02]  /*3770*/  LDC.U16 R5, c[0x0][0x214] ;  /* 0x00008500ff057b82 */ /* 0x000e240000000400 */
[----:B0-----:R-:W-:Y:S01]  /*3780*/  STG.E.U16 desc[UR36][R2.64], R5 ;  /* 0x0000000502007986 */ /* 0x001fe2000c101524 */
[----:B------:R-:W-:Y:S05]  /*3790*/  EXIT ;  /* 0x000000000000794d */ /* 0x000fea0003800000 */
.L_x_3494:
        /* <DEDUP_REMOVED lines=10> */
[----:B0-----:R-:W-:Y:S01]  /*3840*/  STG.E.U16 desc[UR36][R2.64], R5 ;  /* 0x0000000502007986 */ /* 0x001fe2000c101524 */
[----:B------:R-:W-:Y:S05]  /*3850*/  EXIT ;  /* 0x000000000000794d */ /* 0x000fea0003800000 */
.L_x_3504:
        /* <DEDUP_REMOVED lines=17> */
.L_x_3506:
[----:B------:R-:W-:-:S04]  /*3970*/  LOP3.LUT R18, R18, 0x80000000, RZ, 0xc0, !PT ;  /* 0x8000000012127812 */ /* 0x000fc800078ec0ff */
[----:B------:R-:W-:-:S04]  /*3980*/  SHF.R.U32.HI R5, RZ, 0x18, R18 ;  /* 0x00000018ff057819 */ /* 0x000fc80000011612 */
[----:B------:R-:W-:-:S07]  /*3990*/  LOP3.LUT R0, R0, R5, RZ, 0xfc, !PT ;  /* 0x0000000500007212 */ /* 0x000fce00078efcff */
.L_x_3505:
[----:B------:R-:W-:Y:S01]  /*39a0*/  STG.E.U8 desc[UR36][R2.64], R0 ;  /* 0x0000000002007986 */ /* 0x000fe2000c101124 */
[----:B------:R-:W-:Y:S05]  /*39b0*/  EXIT ;  /* 0x000000000000794d */ /* 0x000fea0003800000 */
.L_x_3503:
        /* <DEDUP_REMOVED lines=17> */
.L_x_3508:
[----:B------:R-:W-:-:S04]  /*3ad0*/  LOP3.LUT R18, R18, 0x80000000, RZ, 0xc0, !PT ;  /* 0x8000000012127812 */ /* 0x000fc800078ec0ff */
[----:B------:R-:W-:-:S04]  /*3ae0*/  SHF.R.U32.HI R5, RZ, 0x18, R18 ;  /* 0x00000018ff057819 */ /* 0x000fc80000011612 */
[----:B------:R-:W-:-:S07]  /*3af0*/  LOP3.LUT R0, R0, R5, RZ, 0xfc, !PT ;  /* 0x0000000500007212 */ /* 0x000fce00078efcff */
.L_x_3507:
[----:B------:R-:W-:Y:S01]  /*3b00*/  STG.E.U8 desc[UR36][R2.64], R0 ;  /* 0x0000000002007986 */ /* 0x000fe2000c101124 */
[----:B------:R-:W-:Y:S05]  /*3b10*/  EXIT ;  /* 0x000000000000794d */ /* 0x000fea0003800000 */
.L_x_3502:
        /* <DEDUP_REMOVED lines=18> */
.L_x_3511:
[----:B------:R-:W-:Y:S01]  /*3c40*/  STG.E.U8 desc[UR36][R2.64], R0 ;  /* 0x0000000002007986 */ /* 0x000fe2000c101124 */
[----:B------:R-:W-:Y:S05]  /*3c50*/  EXIT ;  /* 0x000000000000794d */ /* 0x000fea0003800000 */
.L_x_3487:
        /* <DEDUP_REMOVED lines=16> */
.L_x_3512:
[----:B------:R-:W-:Y:S05]  /*3d60*/  EXIT ;  /* 0x000000000000794d */ /* 0x000fea0003800000 */
.L_x_3510:
[----:B------:R-:W-:-:S06]  /*3d70*/  IMAD.U32 R4, R18, 0x10000, RZ ;  /* 0x0001000012047824 */ /* 0x000fcc00078e00ff */
[----:B------:R-:W0:Y:S02]  /*3d80*/  F2I.U64.TRUNC R4, R4 ;  /* 0x0000000400047311 */ /* 0x000e24000020d800 */
[----:B0-----:R-:W-:Y:S01]  /*3d90*/  STG.E.64 desc[UR36][R2.64], R4 ;  /* 0x0000000402007986 */ /* 0x001fe2000c101b24 */
[----:B------:R-:W-:Y:S05]  /*3da0*/  EXIT ;  /* 0x000000000000794d */ /* 0x000fea0003800000 */
.L_x_3509:
[----:B------:R-:W-:-:S04]  /*3db0*/  IMAD.U32 R18, R18, 0x10000, RZ ;  /* 0x0001000012127824 */ /* 0x000fc800078e00ff */
[----:B------:R-:W0:Y:S02]  /*3dc0*/  F2I.FTZ.U32.TRUNC.NTZ R5, R18 ;  /* 0x0000001200057305 */ /* 0x000e24000021f000 */
[----:B0-----:R-:W-:Y:S01]  /*3dd0*/  STG.E desc[UR36][R2.64], R5 ;  /* 0x0000000502007986 */ /* 0x001fe2000c101924 */
[----:B------:R-:W-:Y:S05]  /*3de0*/  EXIT ;  /* 0x000000000000794d */ /* 0x000fea0003800000 */
.L_x_3513:
        /* <DEDUP_REMOVED lines=9> */
.L_x_7319:


//--------------------- .text._ZN2at6native18elementwise_kernelILi128ELi4EZNS0_22gpu_kernel_impl_nocastINS0_11FillFunctorIN3c108BFloat16EEEEEvRNS_18TensorIteratorBaseERKT_EUliE_EEviT1_ --------------------------
	.section	.text._ZN2at6native18elementwise_kernelILi128ELi4EZNS0_22gpu_kernel_impl_nocastINS0_11FillFunctorIN3c108BFloat16EEEEEvRNS_18TensorIteratorBaseERKT_EUliE_EEviT1_,"ax",@progbits
	.align	128
        .global         _ZN2at6native18elementwise_kernelILi128ELi4EZNS0_22gpu_kernel_impl_nocastINS0_11FillFunctorIN3c108BFloat16EEEEEvRNS_18TensorIteratorBaseERKT_EUliE_EEviT1_
        .type           _ZN2at6native18elementwise_kernelILi128ELi4EZNS0_22gpu_kernel_impl_nocastINS0_11FillFunctorIN3c108BFloat16EEEEEvRNS_18TensorIteratorBaseERKT_EUliE_EEviT1_,@function
        .size           _ZN2at6native18elementwise_kernelILi128ELi4EZNS0_22gpu_kernel_impl_nocastINS0_11FillFunctorIN3c108BFloat16EEEEEvRNS_18TensorIteratorBaseERKT_EUliE_EEviT1_,(.L_x_7320 - _ZN2at6native18elementwise_kernelILi128ELi4EZNS0_22gpu_kernel_impl_nocastINS0_11FillFunctorIN3c108BFloat16EEEEEvRNS_18TensorIteratorBaseERKT_EUliE_EEviT1_)
        .other          _ZN2at6native18elementwise_kernelILi128ELi4EZNS0_22gpu_kernel_impl_nocastINS0_11FillFunctorIN3c108BFloat16EEEEEvRNS_18TensorIteratorBaseERKT_EUliE_EEviT1_,@"STO_CUDA_ENTRY STV_DEFAULT"
_ZN2at6native18elementwise_kernelILi128ELi4EZNS0_22gpu_kernel_impl_nocastINS0_11FillFunctorIN3c108BFloat16EEEEEvRNS_18TensorIteratorBaseERKT_EUliE_EEviT1_:
.text._ZN2at6native18elementwise_kernelILi128ELi4EZNS0_22gpu_kernel_impl_nocastINS0_11FillFunctorIN3c108BFloat16EEEEEvRNS_18TensorIteratorBaseERKT_EUliE_EEviT1_:
        /* <DEDUP_REMOVED lines=287> */
.L_x_3518:
        /* <DEDUP_REMOVED lines=283> */
.L_x_3520:
[----:B------:R-:W0:Y:S01]  /*23a0*/  LDC.U16 R5, c[0x0][0x3b8] ;  /* 0x0000ee00ff057b82 */ /* 0x000e220000000400 */
[----:B------:R-:W-:Y:S01]  /*23b0*/  ULDC.64 UR8, c[0x0][0x3b0] ;  /* 0x0000ec0000087ab9 */ /* 0x000fe20000000a00 */
[----:B------:R-:W-:Y:S02]  /*23c0*/  IADD3 R0, R0, 0x80, RZ ;  /* 0x0000008000007810 */ /* 0x000fe40007ffe0ff */
[----:B------:R-:W-:-:S04]  /*23d0*/  IADD3 R2, P0, R2, UR8, RZ ;  /* 0x0000000802027c10 */ /* 0x000fc8000ff1e0ff */
[----:B------:R-:W-:-:S05]  /*23e0*/  IADD3.X R3, RZ, UR9, RZ, P0, !PT ;  /* 0x00000009ff037c10 */ /* 0x000fca00087fe4ff */
[----:B0-----:R0:W-:Y:S04]  /*23f0*/  STG.E.U16 desc[UR4][R2.64], R5 ;  /* 0x0000000502007986 */ /* 0x0011e8000c101504 */
.L_x_3517:
[----:B------:R-:W-:-:S13]  /*2400*/  ISETP.GE.AND P0, PT, R0, UR6, PT ;  /* 0x0000000600007c0c */ /* 0x000fda000bf06270 */
[----:B------:R-:W-:Y:S05]  /*2410*/  @P0 BREAK B1 ;  /* 0x0000000000010942 */ /* 0x000fea0003800000 */
[----:B------:R-:W-:Y:S05]  /*2420*/  @P0 BRA `(.L_x_3519) ;  /* 0x0000001000640947 */ /* 0x000fea0003800000 */
[----:B------:R-:W-:Y:S05]  /*2430*/  BSYNC B1 ;  /* 0x0000000000017941 */ /* 0x000fea0003800000 */
.L_x_3516:
        /* <DEDUP_REMOVED lines=274> */
.L_x_3521:
[----:B------:R-:W0:Y:S01]  /*3560*/  LDC.U16 R5, c[0x0][0x3b8] ;  /* 0x0000ee00ff057b82 */ /* 0x000e220000000400 */
[----:B------:R-:W-:Y:S01]  /*3570*/  ULDC.64 UR8, c[0x0][0x3b0] ;  /* 0x0000ec0000087ab9 */ /* 0x000fe20000000a00 */
[----:B------:R-:W-:Y:S01]  /*3580*/  VIADD R0, R0, 0x80 ;  /* 0x0000008000007836 */ /* 0x000fe20000000000 */
[----:B------:R-:W-:-:S04]  /*3590*/  IADD3 R2, P0, R2, UR8, RZ ;  /* 0x0000000802027c10 */ /* 0x000fc8000ff1e0ff */
[----:B------:R-:W-:-:S05]  /*35a0*/  IADD3.X R3, RZ, UR9, RZ, P0, !PT ;  /* 0x00000009ff037c10 */ /* 0x000fca00087fe4ff */
[----:B0-----:R1:W-:Y:S04]  /*35b0*/  STG.E.U16 desc[UR4][R2.64], R5 ;  /* 0x0000000502007986 */ /* 0x0013e8000c101504 */
.L_x_3519:
[----:B------:R-:W-:Y:S05]  /*35c0*/  BSYNC B0 ;  /* 0x0000000000007941 */ /* 0x000fea0003800000 */
.L_x_3515:
        /* <DEDUP_REMOVED lines=277> */
.L_x_3522:
[----:B------:R-:W0:Y:S01]  /*4720*/  LDC.U16 R5, c[0x0][0x3b8] ;  /* 0x0000ee00ff057b82 */ /* 0x000e220000000400 */
[----:B------:R-:W-:Y:S02]  /*4730*/  ULDC.64 UR6, c[0x0][0x3b0] ;  /* 0x0000ec0000067ab9 */ /* 0x000fe40000000a00 */
[----:B------:R-:W-:-:S05]  /*4740*/  IADD3 R2, P0, R0, UR6, RZ ;  /* 0x0000000600027c10 */ /* 0x000fca000ff1e0ff */
[----:B------:R-:W-:-:S05]  /*4750*/  IMAD.X R3, RZ, RZ, UR7, P0 ;  /* 0x00000007ff037e24 */ /* 0x000fca00080e06ff */
[----:B0-----:R-:W-:Y:S01]  /*4760*/  STG.E.U16 desc[UR4][R2.64], R5 ;  /* 0x0000000502007986 */ /* 0x001fe2000c101504 */
[----:B------:R-:W-:Y:S05]  /*4770*/  EXIT ;  /* 0x000000000000794d */ /* 0x000fea0003800000 */
.L_x_3514:
        /* <DEDUP_REMOVED lines=16> */
.L_x_3525:
[----:B------:R-:W-:Y:S05]  /*4880*/  BSYNC B1 ;  /* 0x0000000000017941 */ /* 0x000fea0003800000 */
.L_x_3524:
[----:B------:R-:W-:-:S13]  /*4890*/  ISETP.GE.AND P0, PT, R0, UR6, PT ;  /* 0x0000000600007c0c */ /* 0x000fda000bf06270 */
[----:B0-----:R-:W0:Y:S01]  /*48a0*/  @!P0 LDC.U16 R5, c[0x0][0x3b8] ;  /* 0x0000ee00ff058b82 */ /* 0x001e220000000400 */
[----:B------:R-:W-:-:S07]  /*48b0*/  @!P0 IADD3 R0, R0, 0x80, RZ ;  /* 0x0000008000008810 */ /* 0x000fce0007ffe0ff */
[----:B------:R-:W0:Y:S02]  /*48c0*/  @!P0 LDC.64 R2, c[0x0][0x3b0] ;  /* 0x0000ec00ff028b82 */ /* 0x000e240000000a00 */
[----:B0-----:R1:W-:Y:S02]  /*48d0*/  @!P0 STG.E.U16 desc[UR4][R2.64], R5 ;  /* 0x0000000502008986 */ /* 0x0013e4000c101504 */
.L_x_3526:
[----:B------:R-:W-:Y:S05]  /*48e0*/  BSYNC B0 ;  /* 0x0000000000007941 */ /* 0x000fea0003800000 */
.L_x_3523:
[----:B------:R-:W-:Y:S05]  /*48f0*/  WARPSYNC.ALL ;  /* 0x0000000000007948 */ /* 0x000fea0003800000 */
[----:B------:R-:W-:-:S13]  /*4900*/  ISETP.GE.AND P0, PT, R0, UR6, PT ;  /* 0x0000000600007c0c */ /* 0x000fda000bf06270 */
[----:B------:R-:W-:Y:S05]  /*4910*/  @P0 EXIT ;  /* 0x000000000000094d */ /* 0x000fea0003800000 */
[----:B01----:R-:W0:Y:S08]  /*4920*/  LDC.U16 R5, c[0x0][0x3b8] ;  /* 0x0000ee00ff057b82 */ /* 0x003e300000000400 */
[----:B------:R-:W0:Y:S02]  /*4930*/  LDC.64 R2, c[0x0][0x3b0] ;  /* 0x0000ec00ff027b82 */ /* 0x000e240000000a00 */
[----:B0-----:R-:W-:Y:S01]  /*4940*/  STG.E.U16 desc[UR4][R2.64], R5 ;  /* 0x0000000502007986 */ /* 0x001fe2000c101504 */
[----:B------:R-:W-:Y:S05]  /*4950*/  EXIT ;  /* 0x000000000000794d */ /* 0x000fea0003800000 */
.L_x_3527:
        /* <DEDUP_REMOVED lines=10> */
.L_x_7320:


//--------------------- .text._ZN2at6native27unrolled_elementwise_kernelINS0_11FillFunctorIN3c108BFloat16EEESt5arrayIPcLm1EELi4E23TrivialOffsetCalculatorILi0EjES9_ILi1EjENS0_6memory15LoadWithoutCastENSC_16StoreWithoutCastEEEviT_T0_T2_T3_T4_T5_ --------------------------
	.section	.text._ZN2at6native27unrolled_elementwise_kernelINS0_11FillFunctorIN3c108BFloat16EEESt5arrayIPcLm1EELi4E23TrivialOffsetCalculatorILi0EjES9_ILi1EjENS0_6memory15LoadWithoutCastENSC_16StoreWithoutCastEEEviT_T0_T2_T3_T4_T5_,"ax",@progbits
	.align	128
        .global         _ZN2at6native27unrolled_elementwise_kernelINS0_11FillFunctorIN3c108BFloat16EEESt5arrayIPcLm1EELi4E23TrivialOffsetCalculatorILi0EjES9_ILi1EjENS0_6memory15LoadWithoutCastENSC_16StoreWithoutCastEEEviT_T0_T2_T3_T4_T5_
        .type           _ZN2at6native27unrolled_elementwise_kernelINS0_11FillFunctorIN3c108BFloat16EEESt5arrayIPcLm1EELi4E23TrivialOffsetCalculatorILi0EjES9_ILi1EjENS0_6memory15LoadWithoutCastENSC_16StoreWithoutCastEEEviT_T0_T2_T3_T4_T5_,@function
        .size           _ZN2at6native27unrolled_elementwise_kernelINS0_11FillFunctorIN3c108BFloat16EEESt5arrayIPcLm1EELi4E23TrivialOffsetCalculatorILi0EjES9_ILi1EjENS0_6memory15LoadWithoutCastENSC_16StoreWithoutCastEEEviT_T0_T2_T3_T4_T5_,(.L_x_7321 - _ZN2at6native27unrolled_elementwise_kernelINS0_11FillFunctorIN3c108BFloat16EEESt5arrayIPcLm1EELi4E23TrivialOffsetCalculatorILi0EjES9_ILi1EjENS0_6memory15LoadWithoutCastENSC_16StoreWithoutCastEEEviT_T0_T2_T3_T4_T5_)
        .other          _ZN2at6native27unrolled_elementwise_kernelINS0_11FillFunctorIN3c108BFloat16EEESt5arrayIPcLm1EELi4E23TrivialOffsetCalculatorILi0EjES9_ILi1EjENS0_6memory15LoadWithoutCastENSC_16StoreWithoutCastEEEviT_T0_T2_T3_T4_T5_,@"STO_CUDA_ENTRY STV_DEFAULT"
_ZN2at6native27unrolled_elementwise_kernelINS0_11FillFunctorIN3c108BFloat16EEESt5arrayIPcLm1EELi4E23TrivialOffsetCalculatorILi0EjES9_ILi1EjENS0_6memory15LoadWithoutCastENSC_16StoreWithoutCastEEEviT_T0_T2_T3_T4_T5_:
.text._ZN2at6native27unrolled_elementwise_kernelINS0_11FillFunctorIN3c108BFloat16EEESt5arrayIPcLm1EELi4E23TrivialOffsetCalculatorILi0EjES9_ILi1EjENS0_6memory15LoadWithoutCastENSC_16StoreWithoutCastEEEviT_T0_T2_T3_T4_T5_:
        /* <DEDUP_REMOVED lines=28> */
.L_x_3529:
[----:B------:R-:W-:Y:S05]  /*01c0*/  BSYNC B0 ;  /* 0x0000000000007941 */ /* 0x000fea0003800000 */
.L_x_3528:
        /* <DEDUP_REMOVED lines=8> */
.L_x_3530:
        /* <DEDUP_REMOVED lines=11> */
.L_x_7321:


//--------------------- .text._ZN2at6native29vectorized_elementwise_kernelILi2ENS0_11FillFunctorIN3c108BFloat16EEESt5arrayIPcLm1EEEEviT0_T1_ --------------------------
	.section	.text._ZN2at6native29vectorized_elementwise_kernelILi2ENS0_11FillFunctorIN3c108BFloat16EEESt5arrayIPcLm1EEEEviT0_T1_,"ax",@progbits
	.align	128
        .global         _ZN2at6native29vectorized_elementwise_kernelILi2ENS0_11FillFunctorIN3c108BFloat16EEESt5arrayIPcLm1EEEEviT0_T1_
        .type           _ZN2at6native29vectorized_elementwise_kernelILi2ENS0_11FillFunctorIN3c108BFloat16EEESt5arrayIPcLm1EEEEviT0_T1_,@function
        .size           _ZN2at6native29vectorized_elementwise_kernelILi2ENS0_11FillFunctorIN3c108BFloat16EEESt5arrayIPcLm1EEEEviT0_T1_,(.L_x_7322 - _ZN2at6native29vectorized_elementwise_kernelILi2ENS0_11FillFunctorIN3c108BFloat16EEESt5arrayIPcLm1EEEEviT0_T1_)
        .other          _ZN2at6native29vectorized_elementwise_kernelILi2ENS0_11FillFunctorIN3c108BFloat16EEESt5arrayIPcLm1EEEEviT0_T1_,@"STO_CUDA_ENTRY STV_DEFAULT"
_ZN2at6native29vectorized_elementwise_kernelILi2ENS0_11FillFunctorIN3c108BFloat16EEESt5arrayIPcLm1EEEEviT0_T1_:
.text._ZN2at6native29vectorized_elementwise_kernelILi2ENS0_11FillFunctorIN3c108BFloat16EEESt5arrayIPcLm1EEEEviT0_T1_:
        /* <DEDUP_REMOVED lines=21> */
.L_x_3531:
        /* <DEDUP_REMOVED lines=27> */
.L_x_3534:
        /* <DEDUP_REMOVED lines=8> */
.L_x_3535:
        /* <DEDUP_REMOVED lines=8> */
.L_x_3536:
        /* <DEDUP_REMOVED lines=9> */
.L_x_3537:
[----:B------:R-:W-:Y:S05]  /*0490*/  BSYNC B1 ;  /* 0x0000000000017941 */ /* 0x000fea0003800000 */
.L_x_3533:
[----:B------:R-:W-:-:S13]  /*04a0*/  ISETP.GE.AND P0, PT, R3, R2, PT ;  /* 0x000000020300720c */ /* 0x000fda0003f06270 */
[----:B012---:R-:W0:Y:S01]  /*04b0*/  @!P0 LDC.64 R4, c[0x0][0x218] ;  /* 0x00008600ff048b82 */ /* 0x007e220000000a00 */
[----:B------:R-:W-:Y:S01]  /*04c0*/  @!P0 IMAD.IADD R7, R0, 0x1, R3 ;  /* 0x0000000100078824 */ /* 0x000fe200078e0203 */
[----:B------:R-:W-:-:S06]  /*04d0*/  @!P0 IADD3 R3, R3, 0x80, RZ ;  /* 0x0000008003038810 */ /* 0x000fcc0007ffe0ff */
[----:B------:R-:W1:Y:S01]  /*04e0*/  @!P0 LDC.U16 R9, c[0x0][0x214] ;  /* 0x00008500ff098b82 */ /* 0x000e620000000400 */
[----:B0-----:R-:W-:-:S05]  /*04f0*/  @!P0 IMAD.WIDE.U32 R4, R7, 0x2, R4 ;  /* 0x0000000207048825 */ /* 0x001fca00078e0004 */
[----:B-1----:R2:W-:Y:S02]  /*0500*/  @!P0 STG.E.U16 desc[UR4][R4.64], R9 ;  /* 0x0000000904008986 */ /* 0x0025e4000c101504 */
.L_x_3538:
[----:B------:R-:W-:Y:S05]  /*0510*/  BSYNC B0 ;  /* 0x0000000000007941 */ /* 0x000fea0003800000 */
.L_x_3532:
        /* <DEDUP_REMOVED lines=9> */
.L_x_3539:
        /* <DEDUP_REMOVED lines=13> */
.L_x_7322:


//--------------------- .text._ZN2at6native29vectorized_elementwise_kernelILi4ENS0_11FillFunctorIN3c108BFloat16EEESt5arrayIPcLm1EEEEviT0_T1_ --------------------------
	.section	.text._ZN2at6native29vectorized_elementwise_kernelILi4ENS0_11FillFunctorIN3c108BFloat16EEESt5arrayIPcLm1EEEEviT0_T1_,"ax",@progbits
	.align	128
        .global         _ZN2at6native29vectorized_elementwise_kernelILi4ENS0_11FillFunctorIN3c108BFloat16EEESt5arrayIPcLm1EEEEviT0_T1_
        .type           _ZN2at6native29vectorized_elementwise_kernelILi4ENS0_11FillFunctorIN3c108BFloat16EEESt5arrayIPcLm1EEEEviT0_T1_,@function
        .size           _ZN2at6native29vectorized_elementwise_kernelILi4ENS0_11FillFunctorIN3c108BFloat16EEESt5arrayIPcLm1EEEEviT0_T1_,(.L_x_7323 - _ZN2at6native29vectorized_elementwise_kernelILi4ENS0_11FillFunctorIN3c108BFloat16EEESt5arrayIPcLm1EEEEviT0_T1_)
        .other          _ZN2at6native29vectorized_elementwise_kernelILi4ENS0_11FillFunctorIN3c108BFloat16EEESt5arrayIPcLm1EEEEviT0_T1_,@"STO_CUDA_ENTRY STV_DEFAULT"
_ZN2at6native29vectorized_elementwise_kernelILi4ENS0_11FillFunctorIN3c108BFloat16EEESt5arrayIPcLm1EEEEviT0_T1_:
.text._ZN2at6native29vectorized_elementwise_kernelILi4ENS0_11FillFunctorIN3c108BFloat16EEESt5arrayIPcLm1EEEEviT0_T1_:
        /* <DEDUP_REMOVED lines=22> */
.L_x_3540:
        /* <DEDUP_REMOVED lines=27> */
.L_x_3543:
        /* <DEDUP_REMOVED lines=8> */
.L_x_3544:
        /* <DEDUP_REMOVED lines=8> */
.L_x_3545:
        /* <DEDUP_REMOVED lines=9> */
.L_x_3546:
[----:B------:R-:W-:Y:S05]  /*04a0*/  BSYNC B1 ;  /* 0x0000000000017941 */ /* 0x000fea0003800000 */
.L_x_3542:
[----:B------:R-:W-:-:S13]  /*04b0*/  ISETP.GE.AND P0, PT, R3, R2, PT ;  /* 0x000000020300720c */ /* 0x000fda0003f06270 */
[----:B012---:R-:W0:Y:S01]  /*04c0*/  @!P0 LDC.64 R4, c[0x0][0x218] ;  /* 0x00008600ff048b82 */ /* 0x007e220000000a00 */
[----:B------:R-:W-:Y:S01]  /*04d0*/  @!P0 IMAD.IADD R7, R0, 0x1, R3 ;  /* 0x0000000100078824 */ /* 0x000fe200078e0203 */
[----:B------:R-:W-:-:S06]  /*04e0*/  @!P0 IADD3 R3, R3, 0x80, RZ ;  /* 0x0000008003038810 */ /* 0x000fcc0007ffe0ff */
[----:B------:R-:W1:Y:S01]  /*04f0*/  @!P0 LDC.U16 R9, c[0x0][0x214] ;  /* 0x00008500ff098b82 */ /* 0x000e620000000400 */
[----:B0-----:R-:W-:-:S05]  /*0500*/  @!P0 IMAD.WIDE.U32 R4, R7, 0x2, R4 ;  /* 0x0000000207048825 */ /* 0x001fca00078e0004 */
[----:B-1----:R2:W-:Y:S02]  /*0510*/  @!P0 STG.E.U16 desc[UR4][R4.64], R9 ;  /* 0x0000000904008986 */ /* 0x0025e4000c101504 */
.L_x_3547:
[----:B------:R-:W-:Y:S05]  /*0520*/  BSYNC B0 ;  /* 0x0000000000007941 */ /* 0x000fea0003800000 */
.L_x_3541:
        /* <DEDUP_REMOVED lines=9> */
.L_x_3548:
        /* <DEDUP_REMOVED lines=12> */
.L_x_7323:


//--------------------- .text._ZN2at6native29vectorized_elementwise_kernelILi8ENS0_11FillFunctorIN3c108BFloat16EEESt5arrayIPcLm1EEEEviT0_T1_ --------------------------
	.section	.text._ZN2at6native29vectorized_elementwise_kernelILi8ENS0_11FillFunctorIN3c108BFloat16EEESt5arrayIPcLm1EEEEviT0_T1_,"ax",@progbits
	.align	128
        .global         _ZN2at6native29vectorized_elementwise_kernelILi8ENS0_11FillFunctorIN3c108BFloat16EEESt5arrayIPcLm1EEEEviT0_T1_
        .type           _ZN2at6native29vectorized_elementwise_kernelILi8ENS0_11FillFunctorIN3c108BFloat16EEESt5arrayIPcLm1EEEEviT0_T1_,@function
        .size           _ZN2at6native29vectorized_elementwise_kernelILi8ENS0_11FillFunctorIN3c108BFloat16EEESt5arrayIPcLm1EEEEviT0_T1_,(.L_x_7324 - _ZN2at6native29vectorized_elementwise_kernelILi8ENS0_11FillFunctorIN3c108BFloat16EEESt5arrayIPcLm1EEEEviT0_T1_)
        .other          _ZN2at6native29vectorized_elementwise_kernelILi8ENS0_11FillFunctorIN3c108BFloat16EEESt5arrayIPcLm1EEEEviT0_T1_,@"STO_CUDA_ENTRY STV_DEFAULT"
_ZN2at6native29vectorized_elementwise_kernelILi8ENS0_11FillFunctorIN3c108BFloat16EEESt5arrayIPcLm1EEEEviT0_T1_:
.text._ZN2at6native29vectorized_elementwise_kernelILi8ENS0_11FillFunctorIN3c108BFloat16EEESt5arrayIPcLm1EEEEviT0_T1_:
        /* <DEDUP_REMOVED lines=21> */
.L_x_3549:
        /* <DEDUP_REMOVED lines=27> */
.L_x_3552:
        /* <DEDUP_REMOVED lines=8> */
.L_x_3553:
        /* <DEDUP_REMOVED lines=8> */
.L_x_3554:
        /* <DEDUP_REMOVED lines=9> */
.L_x_3555:
[----:B------:R-:W-:Y:S05]  /*0490*/  BSYNC B1 ;  /* 0x0000000000017941 */ /* 0x000fea0003800000 */
.L_x_3551:
[----:B------:R-:W-:-:S13]  /*04a0*/  ISETP.GE.AND P0, PT, R3, R2, PT ;  /* 0x000000020300720c */ /* 0x000fda0003f06270 */
[----:B012---:R-:W0:Y:S01]  /*04b0*/  @!P0 LDC.64 R4, c[0x0][0x218] ;  /* 0x00008600ff048b82 */ /* 0x007e220000000a00 */
[----:B------:R-:W-:Y:S01]  /*04c0*/  @!P0 IMAD.IADD R7, R0, 0x1, R3 ;  /* 0x0000000100078824 */ /* 0x000fe200078e0203 */
[----:B------:R-:W-:-:S06]  /*04d0*/  @!P0 IADD3 R3, R3, 0x80, RZ ;  /* 0x0000008003038810 */ /* 0x000fcc0007ffe0ff */
[----:B------:R-:W1:Y:S01]  /*04e0*/  @!P0 LDC.U16 R9, c[0x0][0x214] ;  /* 0x00008500ff098b82 */ /* 0x000e620000000400 */
[----:B0-----:R-:W-:-:S05]  /*04f0*/  @!P0 IMAD.WIDE.U32 R4, R7, 0x2, R4 ;  /* 0x0000000207048825 */ /* 0x001fca00078e0004 */
[----:B-1----:R2:W-:Y:S02]  /*0500*/  @!P0 STG.E.U16 desc[UR4][R4.64], R9 ;  /* 0x0000000904008986 */ /* 0x0025e4000c101504 */
.L_x_3556:
[----:B------:R-:W-:Y:S05]  /*0510*/  BSYNC B0 ;  /* 0x0000000000007941 */ /* 0x000fea0003800000 */
.L_x_3550:
        /* <DEDUP_REMOVED lines=9> */
.L_x_3557:
        /* <DEDUP_REMOVED lines=13> */
.L_x_7324:


//--------------------- .text._ZN2at6native18elementwise_kernelILi128ELi4EZNS0_15gpu_kernel_implINS0_11FillFunctorIN3c104HalfEEEEEvRNS_18TensorIteratorBaseERKT_EUliE_EEviT1_ --------------------------
	.section	.text._ZN2at6native18elementwise_kernelILi128ELi4EZNS0_15gpu_kernel_implINS0_11FillFunctorIN3c104HalfEEEEEvRNS_18TensorIteratorBaseERKT_EUliE_EEviT1_,"ax",@progbits
	.align	128
        .global         _ZN2at6native18elementwise_kernelILi128ELi4EZNS0_15gpu_kernel_implINS0_11FillFunctorIN3c104HalfEEEEEvRNS_18TensorIteratorBaseERKT_EUliE_EEviT1_
        .type           _ZN2at6native18elementwise_kernelILi128ELi4EZNS0_15gpu_kernel_implINS0_11FillFunctorIN3c104HalfEEEEEvRNS_18TensorIteratorBaseERKT_EUliE_EEviT1_,@function
        .size           _ZN2at6native18elementwise_kernelILi128ELi4EZNS0_15gpu_kernel_implINS0_11FillFunctorIN3c104HalfEEEEEvRNS_18TensorIteratorBaseERKT_EUliE_EEviT1_,(.L_x_7325 - _ZN2at6native18elementwise_kernelILi128ELi4EZNS0_15gpu_kernel_implINS0_11FillFunctorIN3c104HalfEEEEEvRNS_18TensorIteratorBaseERKT_EUliE_EEviT1_)
        .other          _ZN2at6native18elementwise_kernelILi128ELi4EZNS0_15gpu_kernel_implINS0_11FillFunctorIN3c104HalfEEEEEvRNS_18TensorIteratorBaseERKT_EUliE_EEviT1_,@"STO_CUDA_ENTRY STV_DEFAULT"
_ZN2at6native18elementwise_kernelILi128ELi4EZNS0_15gpu_kernel_implINS0_11FillFunctorIN3c104HalfEEEEEvRNS_18TensorIteratorBaseERKT_EUliE_EEviT1_:
.text._ZN2at6native18elementwise_kernelILi128ELi4EZNS0_15gpu_kernel_implINS0_11FillFunctorIN3c104HalfEEEEEvRNS_18TensorIteratorBaseERKT_EUliE_EEviT1_:
        /* <DEDUP_REMOVED lines=287> */
.L_x_3560:
        /* <DEDUP_REMOVED lines=15> */
[----:B------:R-:W0:Y:S02]  /*12e0*/  LDC.U16 R0, c[0x0][0x3b8] ;  /* 0x0000ee00ff007b82 */ /* 0x000e240000000400 */
[----:B0-----:R-:W-:-:S04]  /*12f0*/  HADD2.F32 R0, -RZ, R0.H0_H0 ;  /* 0x20000000ff007230 */ /* 0x001fc80000004100 */
[----:B------:R-:W0:Y:S02]  /*1300*/  F2I.FTZ.TRUNC.NTZ R5, R0 ;  /* 0x0000000000057305 */ /* 0x000e24000021f100 */
[----:B0-----:R0:W-:Y:S01]  /*1310*/  STG.E.U8 desc[UR36][R2.64], R5 ;  /* 0x0000000502007986 */ /* 0x0011e2000c101124 */
[----:B------:R-:W-:Y:S05]  /*1320*/  BRA `(.L_x_3566) ;  /* 0x0000000c00bc7947 */ /* 0x000fea0003800000 */
.L_x_3564:
[----:B------:R-:W0:Y:S02]  /*1330*/  LDC.U16 R0, c[0x0][0x3b8] ;  /* 0x0000ee00ff007b82 */ /* 0x000e240000000400 */
[----:B0-----:R-:W-:-:S04]  /*1340*/  HADD2.F32 R0, -RZ, R0.H0_H0 ;  /* 0x20000000ff007230 */ /* 0x001fc80000004100 */
[----:B------:R-:W0:Y:S02]  /*1350*/  F2I.S64.TRUNC R4, R0 ;  /* 0x0000000000047311 */ /* 0x000e24000020d900 */
[----:B0-----:R0:W-:Y:S01]  /*1360*/  STG.E.U8 desc[UR36][R2.64], R4 ;  /* 0x0000000402007986 */ /* 0x0011e2000c101124 */
[----:B------:R-:W-:Y:S05]  /*1370*/  BRA `(.L_x_3566) ;  /* 0x0000000c00a87947 */ /* 0x000fea0003800000 */
.L_x_3563:
[----:B------:R-:W-:-:S13]  /*1380*/  ISETP.NE.AND P0, PT, R4, 0x2, PT ;  /* 0x000000020400780c */ /* 0x000fda0003f05270 */
[----:B------:R-:W-:Y:S05]  /*1390*/  @!P0 BRA `(.L_x_3567) ;  /* 0x0000000000388947 */ /* 0x000fea0003800000 */
[----:B------:R-:W-:-:S13]  /*13a0*/  ISETP.NE.AND P0, PT, R4, 0x3, PT ;  /* 0x000000030400780c */ /* 0x000fda0003f05270 */
[----:B------:R-:W-:Y:S05]  /*13b0*/  @!P0 BRA `(.L_x_3568) ;  /* 0x00000000001c8947 */ /* 0x000fea0003800000 */
[----:B------:R-:W-:-:S13]  /*13c0*/  ISETP.NE.AND P0, PT, R4, 0x4, PT ;  /* 0x000000040400780c */ /* 0x000fda0003f05270 */
[----:B------:R-:W-:Y:S05]  /*13d0*/  @P0 BRA `(.L_x_3565) ;  /* 0x0000000c00280947 */ /* 0x000fea0003800000 */
[----:B------:R-:W0:Y:S02]  /*13e0*/  LDC.U16 R0, c[0x0][0x3b8] ;  /* 0x0000ee00ff007b82 */ /* 0x000e240000000400 */
[----:B0-----:R-:W-:-:S04]  /*13f0*/  HADD2.F32 R0, -RZ, R0.H0_H0 ;  /* 0x20000000ff007230 */ /* 0x001fc80000004100 */
[----:B------:R-:W0:Y:S02]  /*1400*/  F2I.S64.TRUNC R4, R0 ;  /* 0x0000000000047311 */ /* 0x000e24000020d900 */
[----:B0-----:R0:W-:Y:S01]  /*1410*/  STG.E.64 desc[UR36][R2.64], R4 ;  /* 0x0000000402007986 */ /* 0x0011e2000c101b24 */
[----:B------:R-:W-:Y:S05]  /*1420*/  BRA `(.L_x_3566) ;  /* 0x0000000c007c7947 */ /* 0x000fea0003800000 */
.L_x_3568:
[----:B------:R-:W0:Y:S02]  /*1430*/  LDC.U16 R0, c[0x0][0x3b8] ;  /* 0x0000ee00ff007b82 */ /* 0x000e240000000400 */
[----:B0-----:R-:W-:-:S04]  /*1440*/  HADD2.F32 R0, -RZ, R0.H0_H0 ;  /* 0x20000000ff007230 */ /* 0x001fc80000004100 */
[----:B------:R-:W0:Y:S02]  /*1450*/  F2I.FTZ.TRUNC.NTZ R5, R0 ;  /* 0x0000000000057305 */ /* 0x000e24000021f100 */
[----:B0-----:R0:W-:Y:S01]  /*1460*/  STG.E desc[UR36][R2.64], R5 ;  /* 0x0000000502007986 */ /* 0x0011e2000c101924 */
[----:B------:R-:W-:Y:S05]  /*1470*/  BRA `(.L_x_3566) ;  /* 0x0000000c00687947 */ /* 0x000fea0003800000 */
.L_x_3567:
[----:B------:R-:W0:Y:S02]  /*1480*/  LDC.U16 R0, c[0x0][0x3b8] ;  /* 0x0000ee00ff007b82 */ /* 0x000e240000000400 */
[----:B0-----:R-:W-:-:S04]  /*1490*/  HADD2.F32 R0, -RZ, R0.H0_H0 ;  /* 0x20000000ff007230 */ /* 0x001fc80000004100 */
[----:B------:R-:W0:Y:S02]  /*14a0*/  F2I.FTZ.TRUNC.NTZ R5, R0 ;  /* 0x0000000000057305 */ /* 0x000e24000021f100 */
[----:B0-----:R0:W-:Y:S01]  /*14b0*/  STG.E.U16 desc[UR36][R2.64], R5 ;  /* 0x0000000502007986 */ /* 0x0011e2000c101524 */
[----:B------:R-:W-:Y:S05]  /*14c0*/  BRA `(.L_x_3566) ;  /* 0x0000000c00547947 */ /* 0x000fea0003800000 */
.L_x_3562:
[----:B------:R-:W-:-:S13]  /*14d0*/  ISETP.GT.AND P0, PT, R4, 0x6, PT ;  /* 0x000000060400780c */ /* 0x000fda0003f04270 */
[----:B------:R-:W-:Y:S05]  /*14e0*/  @P0 BRA `(.L_x_3569) ;  /* 0x00000000002c0947 */ /* 0x000fea0003800000 */
[----:B------:R-:W-:-:S13]  /*14f0*/  ISETP.NE.AND P0, PT, R4, 0x5, PT ;  /* 0x000000050400780c */ /* 0x000fda0003f05270 */
[----:B------:R-:W-:Y:S05]  /*1500*/  @!P0 BRA `(.L_x_3570) ;  /* 0x0000000000188947 */ /* 0x000fea0003800000 */
[----:B------:R-:W-:-:S13]  /*1510*/  ISETP.NE.AND P0, PT, R4, 0x6, PT ;  /* 0x000000060400780c */ /* 0x000fda0003f05270 */
[----:B------:R-:W-:Y:S05]  /*1520*/  @P0 BRA `(.L_x_3565) ;  /* 0x0000000800d40947 */ /* 0x000fea0003800000 */
[----:B------:R-:W0:Y:S02]  /*1530*/  LDC.U16 R0, c[0x0][0x3b8] ;  /* 0x0000ee00ff007b82 */ /* 0x000e240000000400 */
[----:B0-----:R-:W-:-:S05]  /*1540*/  HADD2.F32 R5, -RZ, R0.H0_H0 ;  /* 0x20000000ff057230 */ /* 0x001fca0000004100 */
[----:B------:R0:W-:Y:S01]  /*1550*/  STG.E desc[UR36][R2.64], R5 ;  /* 0x0000000502007986 */ /* 0x0001e2000c101924 */
[----:B------:R-:W-:Y:S05]  /*1560*/  BRA `(.L_x_3566) ;  /* 0x0000000c002c7947 */ /* 0x000fea0003800000 */
.L_x_3570:
[----:B------:R-:W0:Y:S02]  /*1570*/  LDC.U16 R5, c[0x0][0x3b8] ;  /* 0x0000ee00ff057b82 */ /* 0x000e240000000400 */
[----:B0-----:R0:W-:Y:S01]  /*1580*/  STG.E.U16 desc[UR36][R2.64], R5 ;  /* 0x0000000502007986 */ /* 0x0011e2000c101524 */
[----:B------:R-:W-:Y:S05]  /*1590*/  BRA `(.L_x_3566) ;  /* 0x0000000c00207947 */ /* 0x000fea0003800000 */
.L_x_3569:
[----:B------:R-:W-:-:S13]  /*15a0*/  ISETP.NE.AND P0, PT, R4, 0x7, PT ;  /* 0x000000070400780c */ /* 0x000fda0003f05270 */
[----:B------:R-:W-:Y:S05]  /*15b0*/  @!P0 BRA `(.L_x_3571) ;  /* 0x00000000003c8947 */ /* 0x000fea0003800000 */
[----:B------:R-:W-:-:S13]  /*15c0*/  ISETP.NE.AND P0, PT, R4, 0x8, PT ;  /* 0x000000080400780c */ /* 0x000fda0003f05270 */
[----:B------:R-:W-:Y:S05]  /*15d0*/  @!P0 BRA `(.L_x_3572) ;  /* 0x00000000001c8947 */ /* 0x000fea0003800000 */
[----:B------:R-:W-:-:S13]  /*15e0*/  ISETP.NE.AND P0, PT, R4, 0x9, PT ;  /* 0x000000090400780c */ /* 0x000fda0003f05270 */
[----:B------:R-:W-:Y:S05]  /*15f0*/  @P0 BRA `(.L_x_3565) ;  /* 0x0000000800a00947 */ /* 0x000fea0003800000 */
[----:B------:R-:W0:Y:S01]  /*1600*/  LDC.U16 R0, c[0x0][0x3b8] ;  /* 0x0000ee00ff007b82 */ /* 0x000e220000000400 */
[----:B------:R-:W-:Y:S01]  /*1610*/  HFMA2.MMA R5, -RZ, RZ, 0, 0 ;  /* 0x00000000ff057435 */ /* 0x000fe200000001ff */
[----:B0-----:R-:W-:-:S06]  /*1620*/  HADD2.F32 R4, -RZ, R0.H0_H0 ;  /* 0x20000000ff047230 */ /* 0x001fcc0000004100 */
[----:B------:R0:W-:Y:S01]  /*1630*/  STG.E.64 desc[UR36][R2.64], R4 ;  /* 0x0000000402007986 */ /* 0x0001e2000c101b24 */
[----:B------:R-:W-:Y:S05]  /*1640*/  BRA `(.L_x_3566) ;  /* 0x0000000800f47947 */ /* 0x000fea0003800000 */
.L_x_3572:
[----:B------:R-:W0:Y:S02]  /*1650*/  LDC.U16 R0, c[0x0][0x3b8] ;  /* 0x0000ee00ff007b82 */ /* 0x000e240000000400 */
[----:B0-----:R-:W-:-:S05]  /*1660*/  HADD2.F32 R0, -RZ, R0.H0_H0 ;  /* 0x20000000ff007230 */ /* 0x001fca0000004100 */
[----:B------:R-:W-:-:S04]  /*1670*/  F2FP.F16.F32.PACK_AB R0, RZ, R0 ;  /* 0x00000000ff00723e */ /* 0x000fc800000000ff */
[----:B------:R-:W-:-:S05]  /*1680*/  PRMT R0, R0, 0x5410, RZ ;  /* 0x0000541000007816 */ /* 0x000fca00000000ff */
[----:B------:R0:W-:Y:S01]  /*1690*/  STG.E desc[UR36][R2.64], R0 ;  /* 0x0000000002007986 */ /* 0x0001e2000c101924 */
[----:B------:R-:W-:Y:S05]  /*16a0*/  BRA `(.L_x_3566) ;  /* 0x0000000800dc7947 */ /* 0x000fea0003800000 */
.L_x_3571:
[----:B------:R-:W0:Y:S02]  /*16b0*/  LDC.U16 R0, c[0x0][0x3b8] ;  /* 0x0000ee00ff007b82 */ /* 0x000e240000000400 */
[----:B0-----:R-:W-:-:S05]  /*16c0*/  HADD2.F32 R0, -RZ, R0.H0_H0 ;  /* 0x20000000ff007230 */ /* 0x001fca0000004100 */
[----:B------:R-:W-:-:S06]  /*16d0*/  FMUL.FTZ R4, R0, 1 ;  /* 0x3f80000000047820 */ /* 0x000fcc0000410000 */
[----:B------:R-:W0:Y:S02]  /*16e0*/  F2F.F64.F32 R4, R4 ;  /* 0x0000000400047310 */ /* 0x000e240000201800 */
[----:B0-----:R0:W-:Y:S01]  /*16f0*/  STG.E.64 desc[UR36][R2.64], R4 ;  /* 0x0000000402007986 */ /* 0x0011e2000c101b24 */
[----:B------:R-:W-:Y:S05]  /*1700*/  BRA `(.L_x_3566) ;  /* 0x0000000800c47947 */ /* 0x000fea0003800000 */
.L_x_3561:
        /* <DEDUP_REMOVED lines=10> */
[----:B------:R-:W-:-:S04]  /*17b0*/  FSETP.NEU.FTZ.AND P0, PT, R0, RZ, PT ;  /* 0x000000ff0000720b */ /* 0x000fc80003f1d000 */
[----:B------:R-:W-:-:S05]  /*17c0*/  SEL R5, RZ, 0x1, !P0 ;  /* 0x00000001ff057807 */ /* 0x000fca0004000000 */
[----:B------:R0:W-:Y:S01]  /*17d0*/  STG.E.U8 desc[UR36][R2.64], R5 ;  /* 0x0000000502007986 */ /* 0x0001e2000c101124 */
[----:B------:R-:W-:Y:S05]  /*17e0*/  BRA `(.L_x_3566) ;  /* 0x00000008008c7947 */ /* 0x000fea0003800000 */
.L_x_3575:
[----:B------:R-:W0:Y:S01]  /*17f0*/  LDC.U16 R0, c[0x0][0x3b8] ;  /* 0x0000ee00ff007b82 */ /* 0x000e220000000400 */
[----:B------:R-:W-:Y:S01]  /*1800*/  CS2R R6, SRZ ;  /* 0x0000000000067805 */ /* 0x000fe2000001ff00 */
[----:B0-----:R-:W-:-:S05]  /*1810*/  HADD2.F32 R0, -RZ, R0.H0_H0 ;  /* 0x20000000ff007230 */ /* 0x001fca0000004100 */
[----:B------:R-:W-:-:S04]  /*1820*/  FMUL.FTZ R0, R0, 1 ;  /* 0x3f80000000007820 */ /* 0x000fc80000410000 */
[----:B------:R-:W0:Y:S02]  /*1830*/  F2F.F64.F32 R4, R0 ;  /* 0x0000000000047310 */ /* 0x000e240000201800 */
[----:B0-----:R0:W-:Y:S01]  /*1840*/  STG.E.128 desc[UR36][R2.64], R4 ;  /* 0x0000000402007986 */ /* 0x0011e2000c101d24 */
[----:B------:R-:W-:Y:S05]  /*1850*/  BRA `(.L_x_3566) ;  /* 0x0000000800707947 */ /* 0x000fea0003800000 */
.L_x_3574:
[----:B------:R-:W-:-:S13]  /*1860*/  ISETP.NE.AND P0, PT, R4, 0xf, PT ;  /* 0x0000000f0400780c */ /* 0x000fda0003f05270 */
[----:B------:R-:W-:Y:S05]  /*1870*/  @!P0 BRA `(.L_x_3576) ;  /* 0x0000000000ac8947 */ /* 0x000fea0003800000 */
[----:B------:R-:W-:-:S13]  /*1880*/  ISETP.NE.AND P0, PT, R4, 0x17, PT ;  /* 0x000000170400780c */ /* 0x000fda0003f05270 */
[----:B------:R-:W-:Y:S05]  /*1890*/  @!P0 BRA `(.L_x_3577) ;  /* 0x0000000000508947 */ /* 0x000fea0003800000 */
[----:B------:R-:W-:-:S13]  /*18a0*/  ISETP.NE.AND P0, PT, R4, 0x18, PT ;  /* 0x000000180400780c */ /* 0x000fda0003f05270 */
[----:B------:R-:W-:Y:S05]  /*18b0*/  @P0 BRA `(.L_x_3565) ;  /* 0x0000000400f00947 */ /* 0x000fea0003800000 */
[----:B------:R-:W0:Y:S02]  /*18c0*/  LDC.U16 R0, c[0x0][0x3b8] ;  /* 0x0000ee00ff007b82 */ /* 0x000e240000000400 */
[----:B0-----:R-:W-:-:S05]  /*18d0*/  HADD2.F32 R7, -RZ, R0.H0_H0 ;  /* 0x20000000ff077230 */ /* 0x001fca0000004100 */
        /* <DEDUP_REMOVED lines=13> */
.L_x_3578:
[----:B------:R-:W-:-:S05]  /*19b0*/  LOP3.LUT R5, R4, R5, RZ, 0xfc, !PT ;  /* 0x0000000504057212 */ /* 0x000fca00078efcff */
[----:B------:R0:W-:Y:S01]  /*19c0*/  STG.E.U8 desc[UR36][R2.64], R5 ;  /* 0x0000000502007986 */ /* 0x0001e2000c101124 */
[----:B------:R-:W-:Y:S05]  /*19d0*/  BRA `(.L_x_3566) ;  /* 0x0000000800107947 */ /* 0x000fea0003800000 */
.L_x_3577:
[----:B------:R-:W0:Y:S02]  /*19e0*/  LDC.U16 R0, c[0x0][0x3b8] ;  /* 0x0000ee00ff007b82 */ /* 0x000e240000000400 */
[----:B0-----:R-:W-:-:S05]  /*19f0*/  HADD2.F32 R5, -RZ, R0.H0_H0 ;  /* 0x20000000ff057230 */ /* 0x001fca0000004100 */
        /* <DEDUP_REMOVED lines=11> */
.L_x_3579:
[----:B------:R-:W-:Y:S01]  /*1ab0*/  IMAD.MOV.U32 R0, RZ, RZ, 0x7f ;  /* 0x0000007fff007424 */ /* 0x000fe200078e00ff */
[----:B------:R-:W-:-:S04]  /*1ac0*/  ISETP.GT.U32.AND P0, PT, R4, 0x7f800000, PT ;  /* 0x7f8000000400780c */ /* 0x000fc80003f04070 */
[----:B------:R-:W-:-:S09]  /*1ad0*/  SEL R0, R0, 0x7c, P0 ;  /* 0x0000007c00007807 */ /* 0x000fd20000000000 */
.L_x_3580:
[----:B------:R-:W-:-:S04]  /*1ae0*/  LOP3.LUT R5, R5, 0x80000000, RZ, 0xc0, !PT ;  /* 0x8000000005057812 */ /* 0x000fc800078ec0ff */
[----:B------:R-:W-:-:S04]  /*1af0*/  SHF.R.U32.HI R5, RZ, 0x18, R5 ;  /* 0x00000018ff057819 */ /* 0x000fc80000011605 */
[----:B------:R-:W-:-:S05]  /*1b00*/  LOP3.LUT R5, R0, R5, RZ, 0xfc, !PT ;  /* 0x0000000500057212 */ /* 0x000fca00078efcff */
[----:B------:R0:W-:Y:S01]  /*1b10*/  STG.E.U8 desc[UR36][R2.64], R5 ;  /* 0x0000000502007986 */ /* 0x0001e2000c101124 */
[----:B------:R-:W-:Y:S05]  /*1b20*/  BRA `(.L_x_3566) ;  /* 0x0000000400bc7947 */ /* 0x000fea0003800000 */
.L_x_3576:
[----:B------:R-:W0:Y:S02]  /*1b30*/  LDC.U16 R0, c[0x0][0x3b8] ;  /* 0x0000ee00ff007b82 */ /* 0x000e240000000400 */
[----:B0-----:R-:W-:-:S05]  /*1b40*/  HADD2.F32 R0, -RZ, R0.H0_H0 ;  /* 0x20000000ff007230 */ /* 0x001fca0000004100 */
[----:B------:R-:W-:-:S05]  /*1b50*/  F2FP.BF16.F32.PACK_AB R0, RZ, R0 ;  /* 0x00000000ff00723e */ /* 0x000fca00000010ff */
[----:B------:R0:W-:Y:S01]  /*1b60*/  STG.E.U16 desc[UR36][R2.64], R0 ;  /* 0x0000000002007986 */ /* 0x0001e2000c101524 */
[----:B------:R-:W-:Y:S05]  /*1b70*/  BRA `(.L_x_3566) ;  /* 0x0000000400a87947 */ /* 0x000fea0003800000 */
.L_x_3573:
        /* <DEDUP_REMOVED lines=10> */
[----:B------:R-:W0:Y:S02]  /*1c20*/  F2I.FTZ.U32.TRUNC.NTZ R5, R0 ;  /* 0x0000000000057305 */ /* 0x000e24000021f000 */
[----:B0-----:R5:W-:Y:S01]  /*1c30*/  STG.E.U16 desc[UR36][R2.64], R5 ;  /* 0x0000000502007986 */ /* 0x001be2000c101524 */
[----:B------:R-:W-:Y:S05]  /*1c40*/  BRA `(.L_x_3566) ;  /* 0x0000000400747947 */ /* 0x000fea0003800000 */
.L_x_3583:
[----:B------:R-:W0:Y:S02]  /*1c50*/  LDC.U16 R0, c[0x0][0x3b8] ;  /* 0x0000ee00ff007b82 */ /* 0x000e240000000400 */
[----:B0-----:R-:W-:Y:S01]  /*1c60*/  HADD2.F32 R5, -RZ, R0.H0_H0 ;  /* 0x20000000ff057230 */ /* 0x001fe20000004100 */
[----:B------:R-:W-:-:S04]  /*1c70*/  MOV R0, 0x80 ;  /* 0x0000008000007802 */ /* 0x000fc80000000f00 */
        /* <DEDUP_REMOVED lines=14> */
.L_x_3585:
[----:B------:R-:W-:-:S04]  /*1d60*/  LOP3.LUT R5, R5, 0x80000000, RZ, 0xc0, !PT ;  /* 0x8000000005057812 */ /* 0x000fc800078ec0ff */
[----:B------:R-:W-:-:S04]  /*1d70*/  SHF.R.U32.HI R5, RZ, 0x18, R5 ;  /* 0x00000018ff057819 */ /* 0x000fc80000011605 */
[----:B------:R-:W-:-:S04]  /*1d80*/  LOP3.LUT R4, R4, R5, RZ, 0xfc, !PT ;  /* 0x0000000504047212 */ /* 0x000fc800078efcff */
[----:B------:R-:W-:-:S07]  /*1d90*/  PRMT R0, R4, 0x7610, R0 ;  /* 0x0000761004007816 */ /* 0x000fce0000000000 */
.L_x_3584:
[----:B------:R4:W-:Y:S01]  /*1da0*/  STG.E.U8 desc[UR36][R2.64], R0 ;  /* 0x0000000002007986 */ /* 0x0009e2000c101124 */
[----:B------:R-:W-:Y:S05]  /*1db0*/  BRA `(.L_x_3566) ;  /* 0x0000000400187947 */ /* 0x000fea0003800000 */
.L_x_3582:
[----:B------:R-:W0:Y:S02]  /*1dc0*/  LDC.U16 R0, c[0x0][0x3b8] ;  /* 0x0000ee00ff007b82 */ /* 0x000e240000000400 */
[----:B0-----:R-:W-:Y:S02]  /*1dd0*/  HADD2.F32 R5, -RZ, R0.H0_H0 ;  /* 0x20000000ff057230 */ /* 0x001fe40000004100 */
        /* <DEDUP_REMOVED lines=15> */
.L_x_3587:
[----:B------:R-:W-:-:S04]  /*1ed0*/  LOP3.LUT R5, R5, 0x80000000, RZ, 0xc0, !PT ;  /* 0x8000000005057812 */ /* 0x000fc800078ec0ff */
[----:B------:R-:W-:-:S04]  /*1ee0*/  SHF.R.U32.HI R5, RZ, 0x18, R5 ;  /* 0x00000018ff057819 */ /* 0x000fc80000011605 */
[----:B------:R-:W-:-:S04]  /*1ef0*/  LOP3.LUT R4, R4, R5, RZ, 0xfc, !PT ;  /* 0x0000000504047212 */ /* 0x000fc800078efcff */
[----:B------:R-:W-:-:S07]  /*1f00*/  PRMT R0, R4, 0x7610, R0 ;  /* 0x0000761004007816 */ /* 0x000fce0000000000 */
.L_x_3586:
[----:B------:R3:W-:Y:S01]  /*1f10*/  STG.E.U8 desc[UR36][R2.64], R0 ;  /* 0x0000000002007986 */ /* 0x0007e2000c101124 */
[----:B------:R-:W-:Y:S05]  /*1f20*/  BRA `(.L_x_3566) ;  /* 0x0000000000bc7947 */ /* 0x000fea0003800000 */
.L_x_3581:
[----:B------:R-:W-:-:S13]  /*1f30*/  ISETP.NE.AND P0, PT, R4, 0x1c, PT ;  /* 0x0000001c0400780c */ /* 0x000fda0003f05270 */
[----:B------:R-:W-:Y:S05]  /*1f40*/  @!P0 BRA `(.L_x_3588) ;  /* 0x0000000000a48947 */ /* 0x000fea0003800000 */
[----:B------:R-:W-:-:S13]  /*1f50*/  ISETP.NE.AND P0, PT, R4, 0x1d, PT ;  /* 0x0000001d0400780c */ /* 0x000fda0003f05270 */
[----:B------:R-:W-:Y:S05]  /*1f60*/  @!P0 BRA `(.L_x_3589) ;  /* 0x0000000000888947 */ /* 0x000fea0003800000 */
[----:B------:R-:W-:-:S13]  /*1f70*/  ISETP.NE.AND P0, PT, R4, 0x2c, PT ;  /* 0x0000002c0400780c */ /* 0x000fda0003f05270 */
[----:B------:R-:W-:Y:S05]  /*1f80*/  @P0 BRA `(.L_x_3565) ;  /* 0x00000000003c0947 */ /* 0x000fea0003800000 */
[----:B------:R-:W0:Y:S01]  /*1f90*/  LDC.U16 R0, c[0x0][0x3b8] ;  /* 0x0000ee00ff007b82 */ /* 0x000e220000000400 */
[----:B------:R-:W-:Y:S02]  /*1fa0*/  IMAD.MOV.U32 R4, RZ, RZ, 0xff ;  /* 0x000000ffff047424 */ /* 0x000fe400078e00ff */
[----:B0-----:R-:W-:-:S05]  /*1fb0*/  HADD2.F32 R5, -RZ, R0.H0_H0 ;  /* 0x20000000ff057230 */ /* 0x001fca0000004100 */
        /* <DEDUP_REMOVED lines=10> */
.L_x_3590:
[----:B------:R2:W-:Y:S01]  /*2060*/  STG.E.U8 desc[UR36][R2.64], R4 ;  /* 0x0000000402007986 */ /* 0x0005e2000c101124 */
[----:B------:R-:W-:Y:S05]  /*2070*/  BRA `(.L_x_3566) ;  /* 0x0000000000687947 */ /* 0x000fea0003800000 */
.L_x_3565:
[----:B------:R-:W-:Y:S01]  /*2080*/  MOV R2, 0x0 ;  /* 0x0000000000027802 */ /* 0x000fe20000000f00 */
[----:B------:R-:W-:Y:S01]  /*2090*/  ULDC.64 UR4, c[0x4][0x190] ;  /* 0x0100640000047ab9 */ /* 0x000fe20000000a00 */
[----:B------:R-:W-:Y:S01]  /*20a0*/  ULDC.64 UR6, c[0x4][0x60] ;  /* 0x0100180000067ab9 */ /* 0x000fe20000000a00 */
[----:B------:R-:W-:Y:S01]  /*20b0*/  MOV R4, UR4 ;  /* 0x0000000400047c02 */ /* 0x000fe20008000f00 */
[----:B------:R-:W-:Y:S01]  /*20c0*/  IMAD.U32 R5, RZ, RZ, UR5 ;  /* 0x00000005ff057e24 */ /* 0x000fe2000f8e00ff */
[----:B------:R-:W-:Y:S01]  /*20d0*/  ULDC.64 UR4, c[0x4][0x198] ;  /* 0x0100660000047ab9 */ /* 0x000fe20000000a00 */
[----:B------:R-:W0:Y:S01]  /*20e0*/  LDC.64 R2, c[0x4][R2] ;  /* 0x0100000002027b82 */ /* 0x000e220000000a00 */
[----:B------:R-:W-:Y:S01]  /*20f0*/  IMAD.U32 R6, RZ, RZ, UR4 ;  /* 0x00000004ff067e24 */ /* 0x000fe2000f8e00ff */
[----:B------:R-:W-:Y:S01]  /*2100*/  MOV R11, UR7 ;  /* 0x00000007000b7c02 */ /* 0x000fe20008000f00 */
[----:B------:R-:W-:Y:S02]  /*2110*/  IMAD.U32 R7, RZ, RZ, UR5 ;  /* 0x00000005ff077e24 */ /* 0x000fe4000f8e00ff */
[----:B------:R-:W-:-:S02]  /*2120*/  IMAD.U32 R10, RZ, RZ, UR6 ;  /* 0x00000006ff0a7e24 */ /* 0x000fc4000f8e00ff */
[----:B------:R-:W-:Y:S02]  /*2130*/  IMAD.MOV.U32 R8, RZ, RZ, 0x65 ;  /* 0x00000065ff087424 */ /* 0x000fe400078e00ff */
[----:B------:R-:W-:Y:S02]  /*2140*/  IMAD.MOV.U32 R12, RZ, RZ, 0x1 ;  /* 0x00000001ff0c7424 */ /* 0x000fe400078e00ff */
[----:B------:R-:W-:-:S07]  /*2150*/  IMAD.MOV.U32 R13, RZ, RZ, RZ ;  /* 0x000000ffff0d7224 */ /* 0x000fce00078e00ff */
[----:B------:R-:W-:-:S07]  /*2160*/  LEPC R20, `(.L_x_3591) ;  /* 0x000000001014794e */ /* 0x000fce0000000000 */
[----:B0-----:R-:W-:Y:S05]  /*2170*/  CALL.ABS.NOINC R2 ;  /* 0x0000000002007343 */ /* 0x001fea0003c00000 */
.L_x_3591:
[----:B------:R-:W-:Y:S05]  /*2180*/  BRA `(.L_x_3566) ;  /* 0x0000000000247947 */ /* 0x000fea0003800000 */
.L_x_3589:
[----:B------:R-:W0:Y:S02]  /*2190*/  LDC.U16 R0, c[0x0][0x3b8] ;  /* 0x0000ee00ff007b82 */ /* 0x000e240000000400 */
[----:B0-----:R-:W-:-:S04]  /*21a0*/  HADD2.F32 R0, -RZ, R0.H0_H0 ;  /* 0x20000000ff007230 */ /* 0x001fc80000004100 */
[----:B------:R-:W0:Y:S02]  /*21b0*/  F2I.U64.TRUNC R4, R0 ;  /* 0x0000000000047311 */ /* 0x000e24000020d800 */
[----:B0-----:R1:W-:Y:S01]  /*21c0*/  STG.E.64 desc[UR36][R2.64], R4 ;  /* 0x0000000402007986 */ /* 0x0013e2000c101b24 */
[----:B------:R-:W-:Y:S05]  /*21d0*/  BRA `(.L_x_3566) ;  /* 0x0000000000107947 */ /* 0x000fea0003800000 */
.L_x_3588:
[----:B------:R-:W0:Y:S02]  /*21e0*/  LDC.U16 R0, c[0x0][0x3b8] ;  /* 0x0000ee00ff007b82 */ /* 0x000e240000000400 */
[----:B0-----:R-:W-:-:S04]  /*21f0*/  HADD2.F32 R0, -RZ, R0.H0_H0 ;  /* 0x20000000ff007230 */ /* 0x001fc80000004100 */
[----:B------:R-:W0:Y:S02]  /*2200*/  F2I.FTZ.U32.TRUNC.NTZ R5, R0 ;  /* 0x0000000000057305 */ /* 0x000e24000021f000 */
[----:B0-----:R0:W-:Y:S02]  /*2210*/  STG.E desc[UR36][R2.64], R5 ;  /* 0x0000000502007986 */ /* 0x0011e4000c101924 */
.L_x_3566:
[----:B------:R-:W-:-:S05]  /*2220*/  IMAD R16, R16, 0x200, R19 ;  /* 0x0000020010107824 */ /* 0x000fca00078e0213 */
[----:B------:R-:W-:-:S07]  /*2230*/  IADD3 R17, R16, 0x80, RZ ;  /* 0x0000008010117810 */ /* 0x000fce0007ffe0ff */
.L_x_3559:
[----:B------:R-:W-:Y:S05]  /*2240*/  BSYNC B6 ;  /* 0x0000000000067941 */ /* 0x000fea0003800000 */
.L_x_3558:
        /* <DEDUP_REMOVED lines=273> */
[----:B------:R-:W-:-:S09]  /*3360*/  ULDC.64 UR4, c[0x0][0x340] ;  /* 0x0000d00000047ab9 */ /* 0x000fd20000000a00 */
[----:B------:R-:W-:Y:S01]  /*3370*/  IMAD.HI.U32 R2, R5, UR4, R4 ;  /* 0x0000000405027c27 */ /* 0x000fe2000f8e0004 */
[----:B------:R-:W-:-:S04]  /*3380*/  ULDC UR4, c[0x0][0x33c] ;  /* 0x0000cf0000047ab9 */ /* 0x000fc80000000800 */
[----:B------:R-:W-:-:S05]  /*3390*/  SHF.R.U32.HI R2, RZ, UR5, R2 ;  /* 0x00000005ff027c19 */ /* 0x000fca0008011602 */
[----:B------:R-:W-:-:S04]  /*33a0*/  IMAD.MOV R3, RZ, RZ, -R2 ;  /* 0x000000ffff037224 */ /* 0x000fc800078e0a02 */
[----:B------:R-:W-:Y:S01]  /*33b0*/  IMAD R5, R3, UR4, R5 ;  /* 0x0000000403057c24 */ /* 0x000fe2000f8e0205 */
[----:B------:R-:W-:-:S03]  /*33c0*/  ULDC UR4, c[0x0][0x3a8] ;  /* 0x0000ea0000047ab9 */ /* 0x000fc60000000800 */
[----:B------:R-:W-:-:S07]  /*33d0*/  IMAD R0, R5, UR4, R0 ;  /* 0x0000000405007c24 */ /* 0x000fce000f8e0200 */
.L_x_3594:
        /* <DEDUP_REMOVED lines=20> */
.L_x_3598:
[----:B------:R-:W0:Y:S02]  /*3520*/  LDC.U16 R0, c[0x0][0x3b8] ;  /* 0x0000ee00ff007b82 */ /* 0x000e240000000400 */
[----:B0-----:R-:W-:-:S04]  /*3530*/  HADD2.F32 R0, -RZ, R0.H0_H0 ;  /* 0x20000000ff007230 */ /* 0x001fc80000004100 */
[----:B------:R-:W0:Y:S02]  /*3540*/  F2I.S64.TRUNC R4, R0 ;  /* 0x0000000000047311 */ /* 0x000e24000020d900 */
[----:B0-----:R0:W-:Y:S01]  /*3550*/  STG.E.U8 desc[UR36][R2.64], R4 ;  /* 0x0000000402007986 */ /* 0x0011e2000c101124 */
[----:B------:R-:W-:Y:S05]  /*3560*/  BRA `(.L_x_3600) ;  /* 0x0000000c00a87947 */ /* 0x000fea0003800000 */
.L_x_3597:
        /* <DEDUP_REMOVED lines=11> */
.L_x_3602:
[----:B------:R-:W0:Y:S02]  /*3620*/  LDC.U16 R0, c[0x0][0x3b8] ;  /* 0x0000ee00ff007b82 */ /* 0x000e240000000400 */
[----:B0-----:R-:W-:-:S04]  /*3630*/  HADD2.F32 R0, -RZ, R0.H0_H0 ;  /* 0x20000000ff007230 */ /* 0x001fc80000004100 */
[----:B------:R-:W0:Y:S02]  /*3640*/  F2I.FTZ.TRUNC.NTZ R5, R0 ;  /* 0x0000000000057305 */ /* 0x000e24000021f100 */
[----:B0-----:R0:W-:Y:S01]  /*3650*/  STG.E desc[UR36][R2.64], R5 ;  /* 0x0000000502007986 */ /* 0x0011e2000c101924 */
[----:B------:R-:W-:Y:S05]  /*3660*/  BRA `(.L_x_3600) ;  /* 0x0000000c00687947 */ /* 0x000fea0003800000 */
.L_x_3601:
[----:B------:R-:W0:Y:S02]  /*3670*/  LDC.U16 R0, c[0x0][0x3b8] ;  /* 0x0000ee00ff007b82 */ /* 0x000e240000000400 */
[----:B0-----:R-:W-:-:S04]  /*3680*/  HADD2.F32 R0, -RZ, R0.H0_H0 ;  /* 0x20000000ff007230 */ /* 0x001fc80000004100 */
[----:B------:R-:W0:Y:S02]  /*3690*/  F2I.FTZ.TRUNC.NTZ R5, R0 ;  /* 0x0000000000057305 */ /* 0x000e24000021f100 */
[----:B0-----:R0:W-:Y:S01]  /*36a0*/  STG.E.U16 desc[UR36][R2.64], R5 ;  /* 0x0000000502007986 */ /* 0x0011e2000c101524 */
[----:B------:R-:W-:Y:S05]  /*36b0*/  BRA `(.L_x_3600) ;  /* 0x0000000c00547947 */ /* 0x000fea0003800000 */
.L_x_3596:
        /* <DEDUP_REMOVED lines=10> */
.L_x_3604:
[----:B------:R-:W0:Y:S02]  /*3760*/  LDC.U16 R5, c[0x0][0x3b8] ;  /* 0x0000ee00ff057b82 */ /* 0x000e240000000400 */
[----:B0-----:R0:W-:Y:S01]  /*3770*/  STG.E.U16 desc[UR36][R2.64], R5 ;  /* 0x0000000502007986 */ /* 0x0011e2000c101524 */
[----:B------:R-:W-:Y:S05]  /*3780*/  BRA `(.L_x_3600) ;  /* 0x0000000c00207947 */ /* 0x000fea0003800000 */
.L_x_3603:
[----:B------:R-:W-:-:S13]  /*3790*/  ISETP.NE.AND P0, PT, R4, 0x7, PT ;  /* 0x000000070400780c */ /* 0x000fda0003f05270 */
[----:B------:R-:W-:Y:S05]  /*37a0*/  @!P0 BRA `(.L_x_3605) ;  /* 0x00000000003c8947 */ /* 0x000fea0003800000 */
[----:B------:R-:W-:-:S13]  /*37b0*/  ISETP.NE.AND P0, PT, R4, 0x8, PT ;  /* 0x000000080400780c */ /* 0x000fda0003f05270 */
[----:B------:R-:W-:Y:S05]  /*37c0*/  @!P0 BRA `(.L_x_3606) ;  /* 0x00000000001c8947 */ /* 0x000fea0003800000 */
[----:B------:R-:W-:-:S13]  /*37d0*/  ISETP.NE.AND P0, PT, R4, 0x9, PT ;  /* 0x000000090400780c */ /* 0x000fda0003f05270 */
[----:B------:R-:W-:Y:S05]  /*37e0*/  @P0 BRA `(.L_x_3599) ;  /* 0x0000000800a00947 */ /* 0x000fea0003800000 */
[----:B------:R-:W0:Y:S01]  /*37f0*/  LDC.U16 R0, c[0x0][0x3b8] ;  /* 0x0000ee00ff007b82 */ /* 0x000e220000000400 */
[----:B------:R-:W-:Y:S02]  /*3800*/  IMAD.MOV.U32 R5, RZ, RZ, RZ ;  /* 0x000000ffff057224 */ /* 0x000fe400078e00ff */
[----:B0-----:R-:W-:-:S05]  /*3810*/  HADD2.F32 R4, -RZ, R0.H0_H0 ;  /* 0x20000000ff047230 */ /* 0x001fca0000004100 */
[----:B------:R0:W-:Y:S01]  /*3820*/  STG.E.64 desc[UR36][R2.64], R4 ;  /* 0x0000000402007986 */ /* 0x0001e2000c101b24 */
[----:B------:R-:W-:Y:S05]  /*3830*/  BRA `(.L_x_3600) ;  /* 0x0000000800f47947 */ /* 0x000fea0003800000 */
.L_x_3606:
[----:B------:R-:W0:Y:S02]  /*3840*/  LDC.U16 R0, c[0x0][0x3b8] ;  /* 0x0000ee00ff007b82 */ /* 0x000e240000000400 */
[----:B0-----:R-:W-:-:S05]  /*3850*/  HADD2.F32 R0, -RZ, R0.H0_H0 ;  /* 0x20000000ff007230 */ /* 0x001fca0000004100 */
[----:B------:R-:W-:-:S04]  /*3860*/  F2FP.F16.F32.PACK_AB R0, RZ, R0 ;  /* 0x00000000ff00723e */ /* 0x000fc800000000ff */
[----:B------:R-:W-:-:S05]  /*3870*/  PRMT R0, R0, 0x5410, RZ ;  /* 0x0000541000007816 */ /* 0x000fca00000000ff */
[----:B------:R0:W-:Y:S01]  /*3880*/  STG.E desc[UR36][R2.64], R0 ;  /* 0x0000000002007986 */ /* 0x0001e2000c101924 */
[----:B------:R-:W-:Y:S05]  /*3890*/  BRA `(.L_x_3600) ;  /* 0x0000000800dc7947 */ /* 0x000fea0003800000 */
.L_x_3605:
[----:B------:R-:W0:Y:S02]  /*38a0*/  LDC.U16 R0, c[0x0][0x3b8] ;  /* 0x0000ee00ff007b82 */ /* 0x000e240000000400 */
[----:B0-----:R-:W-:-:S05]  /*38b0*/  HADD2.F32 R0, -RZ, R0.H0_H0 ;  /* 0x20000000ff007230 */ /* 0x001fca0000004100 */
[----:B------:R-:W-:-:S04]  /*38c0*/  FMUL.FTZ R0, R0, 1 ;  /* 0x3f80000000007820 */ /* 0x000fc80000410000 */
[----:B------:R-:W0:Y:S02]  /*38d0*/  F2F.F64.F32 R4, R0 ;  /* 0x0000000000047310 */ /* 0x000e240000201800 */
[----:B0-----:R0:W-:Y:S01]  /*38e0*/  STG.E.64 desc[UR36][R2.64], R4 ;  /* 0x0000000402007986 */ /* 0x0011e2000c101b24 */
[----:B------:R-:W-:Y:S05]  /*38f0*/  BRA `(.L_x_3600) ;  /* 0x0000000800c47947 */ /* 0x000fea0003800000 */
.L_x_3595:
        /* <DEDUP_REMOVED lines=14> */
.L_x_3609:
[----:B------:R-:W0:Y:S01]  /*39e0*/  LDC.U16 R0, c[0x0][0x3b8] ;  /* 0x0000ee00ff007b82 */ /* 0x000e220000000400 */
[----:B------:R-:W-:Y:S01]  /*39f0*/  CS2R R6, SRZ ;  /* 0x0000000000067805 */ /* 0x000fe2000001ff00 */
[----:B0-----:R-:W-:-:S05]  /*3a00*/  HADD2.F32 R0, -RZ, R0.H0_H0 ;  /* 0x20000000ff007230 */ /* 0x001fca0000004100 */
[----:B------:R-:W-:-:S04]  /*3a10*/  FMUL.FTZ R0, R0, 1 ;  /* 0x3f80000000007820 */ /* 0x000fc80000410000 */
[----:B------:R-:W0:Y:S02]  /*3a20*/  F2F.F64.F32 R4, R0 ;  /* 0x0000000000047310 */ /* 0x000e240000201800 */
[----:B0-----:R0:W-:Y:S01]  /*3a30*/  STG.E.128 desc[UR36][R2.64], R4 ;  /* 0x0000000402007986 */ /* 0x0011e2000c101d24 */
[----:B------:R-:W-:Y:S05]  /*3a40*/  BRA `(.L_x_3600) ;  /* 0x0000000800707947 */ /* 0x000fea0003800000 */
.L_x_3608:
        /* <DEDUP_REMOVED lines=21> */
.L_x_3612:
[----:B------:R-:W-:-:S05]  /*3ba0*/  LOP3.LUT R5, R0, R9, RZ, 0xfc, !PT ;  /* 0x0000000900057212 */ /* 0x000fca00078efcff */
[----:B------:R0:W-:Y:S01]  /*3bb0*/  STG.E.U8 desc[UR36][R2.64], R5 ;  /* 0x0000000502007986 */ /* 0x0001e2000c101124 */
[----:B------:R-:W-:Y:S05]  /*3bc0*/  BRA `(.L_x_3600) ;  /* 0x0000000800107947 */ /* 0x000fea0003800000 */
.L_x_3611:
        /* <DEDUP_REMOVED lines=13> */
.L_x_3613:
[----:B------:R-:W-:Y:S01]  /*3ca0*/  ISETP.GT.U32.AND P0, PT, R0, 0x7f800000, PT ;  /* 0x7f8000000000780c */ /* 0x000fe20003f04070 */
[----:B------:R-:W-:-:S05]  /*3cb0*/  IMAD.MOV.U32 R0, RZ, RZ, 0x7f ;  /* 0x0000007fff007424 */ /* 0x000fca00078e00ff */
[----:B------:R-:W-:-:S07]  /*3cc0*/  SEL R0, R0, 0x7c, P0 ;  /* 0x0000007c00007807 */ /* 0x000fce0000000000 */
.L_x_3614:
[----:B------:R-:W-:-:S04]  /*3cd0*/  LOP3.LUT R4, R4, 0x80000000, RZ, 0xc0, !PT ;  /* 0x8000000004047812 */ /* 0x000fc800078ec0ff */
[----:B------:R-:W-:-:S04]  /*3ce0*/  SHF.R.U32.HI R5, RZ, 0x18, R4 ;  /* 0x00000018ff057819 */ /* 0x000fc80000011604 */
[----:B------:R-:W-:-:S05]  /*3cf0*/  LOP3.LUT R5, R0, R5, RZ, 0xfc, !PT ;  /* 0x0000000500057212 */ /* 0x000fca00078efcff */
[----:B------:R0:W-:Y:S01]  /*3d00*/  STG.E.U8 desc[UR36][R2.64], R5 ;  /* 0x0000000502007986 */ /* 0x0001e2000c101124 */
[----:B------:R-:W-:Y:S05]  /*3d10*/  BRA `(.L_x_3600) ;  /* 0x0000000400bc7947 */ /* 0x000fea0003800000 */
.L_x_3610:
[----:B------:R-:W0:Y:S02]  /*3d20*/  LDC.U16 R0, c[0x0][0x3b8] ;  /* 0x0000ee00ff007b82 */ /* 0x000e240000000400 */
[----:B0-----:R-:W-:-:S05]  /*3d30*/  HADD2.F32 R0, -RZ, R0.H0_H0 ;  /* 0x20000000ff007230 */ /* 0x001fca0000004100 */
[----:B------:R-:W-:-:S05]  /*3d40*/  F2FP.BF16.F32.PACK_AB R0, RZ, R0 ;  /* 0x00000000ff00723e */ /* 0x000fca00000010ff */
[----:B------:R0:W-:Y:S01]  /*3d50*/  STG.E.U16 desc[UR36][R2.64], R0 ;  /* 0x0000000002007986 */ /* 0x0001e2000c101524 */
[----:B------:R-:W-:Y:S05]  /*3d60*/  BRA `(.L_x_3600) ;  /* 0x0000000400a87947 */ /* 0x000fea0003800000 */
.L_x_3607:
        /* <DEDUP_REMOVED lines=13> */
.L_x_3617:
        /* <DEDUP_REMOVED lines=18> */
.L_x_3619:
[----:B------:R-:W-:-:S04]  /*3f60*/  LOP3.LUT R4, R4, 0x80000000, RZ, 0xc0, !PT ;  /* 0x8000000004047812 */ /* 0x000fc800078ec0ff */
[----:B------:R-:W-:-:S04]  /*3f70*/  SHF.R.U32.HI R5, RZ, 0x18, R4 ;  /* 0x00000018ff057819 */ /* 0x000fc80000011604 */
[----:B------:R-:W-:-:S07]  /*3f80*/  LOP3.LUT R0, R0, R5, RZ, 0xfc, !PT ;  /* 0x0000000500007212 */ /* 0x000fce00078efcff */
.L_x_3618:
[----:B------:R4:W-:Y:S01]  /*3f90*/  STG.E.U8 desc[UR36][R2.64], R0 ;  /* 0x0000000002007986 */ /* 0x0009e2000c101124 */
[----:B------:R-:W-:Y:S05]  /*3fa0*/  BRA `(.L_x_3600) ;  /* 0x0000000400187947 */ /* 0x000fea0003800000 */
.L_x_3616:
[----:B------:R-:W0:Y:S02]  /*3fb0*/  LDC.U16 R0, c[0x0][0x3b8] ;  /* 0x0000ee00ff007b82 */ /* 0x000e240000000400 */
[----:B0-----:R-:W-:Y:S01]  /*3fc0*/  HADD2.F32 R4, -RZ, R0.H0_H0 ;  /* 0x20000000ff047230 */ /* 0x001fe20000004100 */
        /* <DEDUP_REMOVED lines=16> */
.L_x_3621:
[----:B------:R-:W-:-:S04]  /*40d0*/  LOP3.LUT R4, R4, 0x80000000, RZ, 0xc0, !PT ;  /* 0x8000000004047812 */ /* 0x000fc800078ec0ff */
[----:B------:R-:W-:-:S04]  /*40e0*/  SHF.R.U32.HI R5, RZ, 0x18, R4 ;  /* 0x00000018ff057819 */ /* 0x000fc80000011604 */
[----:B------:R-:W-:-:S07]  /*40f0*/  LOP3.LUT R0, R0, R5, RZ, 0xfc, !PT ;  /* 0x0000000500007212 */ /* 0x000fce00078efcff */
.L_x_3620:
[----:B------:R3:W-:Y:S01]  /*4100*/  STG.E.U8 desc[UR36][R2.64], R0 ;  /* 0x0000000002007986 */ /* 0x0007e2000c101124 */
[----:B------:R-:W-:Y:S05]  /*4110*/  BRA `(.L_x_3600) ;  /* 0x0000000000bc7947 */ /* 0x000fea0003800000 */
.L_x_3615:
[----:B------:R-:W-:-:S13]  /*4120*/  ISETP.NE.AND P0, PT, R4, 0x1c, PT ;  /* 0x0000001c0400780c */ /* 0x000fda0003f05270 */
[----:B------:R-:W-:Y:S05]  /*4130*/  @!P0 BRA `(.L_x_3622) ;  /* 0x0000000000a48947 */ /* 0x000fea0003800000 */
[----:B------:R-:W-:-:S13]  /*4140*/  ISETP.NE.AND P0, PT, R4, 0x1d, PT ;  /* 0x0000001d0400780c */ /* 0x000fda0003f05270 */
[----:B------:R-:W-:Y:S05]  /*4150*/  @!P0 BRA `(.L_x_3623) ;  /* 0x0000000000888947 */ /* 0x000fea0003800000 */
[----:B------:R-:W-:-:S13]  /*4160*/  ISETP.NE.AND P0, PT, R4, 0x2c, PT ;  /* 0x0000002c0400780c */ /* 0x000fda0003f05270 */
[----:B------:R-:W-:Y:S05]  /*4170*/  @P0 BRA `(.L_x_3599) ;  /* 0x00000000003c0947 */ /* 0x000fea0003800000 */
[----:B------:R-:W0:Y:S02]  /*4180*/  LDC.U16 R0, c[0x0][0x3b8] ;  /* 0x0000ee00ff007b82 */ /* 0x000e240000000400 */
[----:B0-----:R-:W-:Y:S02]  /*4190*/  HADD2.F32 R4, -RZ, R0.H0_H0 ;  /* 0x20000000ff047230 */ /* 0x001fe40000004100 */
        /* <DEDUP_REMOVED lines=11> */
.L_x_3624:
[----:B------:R2:W-:Y:S01]  /*4250*/  STG.E.U8 desc[UR36][R2.64], R0 ;  /* 0x0000000002007986 */ /* 0x0005e2000c101124 */
[----:B------:R-:W-:Y:S05]  /*4260*/  BRA `(.L_x_3600) ;  /* 0x0000000000687947 */ /* 0x000fea0003800000 */
.L_x_3599:
[----:B------:R-:W-:Y:S01]  /*4270*/  MOV R0, 0x0 ;  /* 0x0000000000007802 */ /* 0x000fe20000000f00 */
[----:B------:R-:W-:Y:S01]  /*4280*/  ULDC.64 UR4, c[0x4][0x190] ;  /* 0x0100640000047ab9 */ /* 0x000fe20000000a00 */
[----:B------:R-:W-:Y:S01]  /*4290*/  ULDC.64 UR6, c[0x4][0x60] ;  /* 0x0100180000067ab9 */ /* 0x000fe20000000a00 */
[----:B------:R-:W-:Y:S01]  /*42a0*/  MOV R4, UR4 ;  /* 0x0000000400047c02 */ /* 0x000fe20008000f00 */
        /* <DEDUP_REMOVED lines=12> */
.L_x_3625:
[----:B------:R-:W-:Y:S05]  /*4370*/  BRA `(.L_x_3600) ;  /* 0x0000000000247947 */ /* 0x000fea0003800000 */
.L_x_3623:
[----:B------:R-:W0:Y:S02]  /*4380*/  LDC.U16 R0, c[0x0][0x3b8] ;  /* 0x0000ee00ff007b82 */ /* 0x000e240000000400 */
[----:B0-----:R-:W-:-:S04]  /*4390*/  HADD2.F32 R0, -RZ, R0.H0_H0 ;  /* 0x20000000ff007230 */ /* 0x001fc80000004100 */
[----:B------:R-:W0:Y:S02]  /*43a0*/  F2I.U64.TRUNC R4, R0 ;  /* 0x0000000000047311 */ /* 0x000e24000020d800 */
[----:B0-----:R1:W-:Y:S01]  /*43b0*/  STG.E.64 desc[UR36][R2.64], R4 ;  /* 0x0000000402007986 */ /* 0x0013e2000c101b24 */
[----:B------:R-:W-:Y:S05]  /*43c0*/  BRA `(.L_x_3600) ;  /* 0x0000000000107947 */ /* 0x000fea0003800000 */
.L_x_3622:
[----:B------:R-:W0:Y:S02]  /*43d0*/  LDC.U16 R0, c[0x0][0x3b8] ;  /* 0x0000ee00ff007b82 */ /* 0x000e240000000400 */
[----:B0-----:R-:W-:-:S04]  /*43e0*/  HADD2.F32 R0, -RZ, R0.H0_H0 ;  /* 0x20000000ff007230 */ /* 0x001fc80000004100 */
[----:B------:R-:W0:Y:S02]  /*43f0*/  F2I.FTZ.U32.TRUNC.NTZ R5, R0 ;  /* 0x0000000000057305 */ /* 0x000e24000021f000 */
[----:B0-----:R0:W-:Y:S02]  /*4400*/  STG.E desc[UR36][R2.64], R5 ;  /* 0x0000000502007986 */ /* 0x0011e4000c101924 */
.L_x_3600:
[----:B------:R-:W-:-:S07]  /*4410*/  VIADD R17, R17, 0x80 ;  /* 0x0000008011117836 */ /* 0x000fce0000000000 */
.L_x_3593:
[----:B------:R-:W-:Y:S05]  /*4420*/  BSYNC B6 ;  /* 0x0000000000067941 */ /* 0x000fea0003800000 */
.L_x_3592:
[----:B------:R-:W-:Y:S01]  /*4430*/  ULDC UR4, c[0x0][0x210] ;  /* 0x0000840000047ab9 */ /* 0x000fe20000000800 */
[----:B------:R-:W-:Y:S01]  /*4440*/  BSSY B6, `(.L_x_3626) ;  /* 0x000021c000067945 */ /* 0x000fe20003800000 */
[----:B------:R-:W-:-:S13]  /*4450*/  ISETP.GE.AND P0, PT, R17, UR4, PT ;  /* 0x0000000411007c0c */ /* 0x000fda000bf06270 */
[----:B------:R-:W-:Y:S05]  /*4460*/  @P0 BRA `(.L_x_3627) ;  /* 0x0000002000640947 */ /* 0x000fea0003800000 */
[----:B0-----:R-:W0:Y:S01]  /*4470*/  LDC R6, c[0x0][0x218] ;  /* 0x00008600ff067b82 */ /* 0x001e220000000800 */
[----:B--234-:R-:W-:Y:S01]  /*4480*/  HFMA2.MMA R0, -RZ, RZ, 0, 0 ;  /* 0x00000000ff007435 */ /* 0x01cfe200000001ff */
        /* <DEDUP_REMOVED lines=275> */
.L_x_3628:
        /* <DEDUP_REMOVED lines=20> */
.L_x_3632:
[----:B------:R-:W0:Y:S02]  /*5700*/  LDC.U16 R0, c[0x0][0x3b8] ;  /* 0x0000ee00ff007b82 */ /* 0x000e240000000400 */
[----:B0-----:R-:W-:-:S04]  /*5710*/  HADD2.F32 R0, -RZ, R0.H0_H0 ;  /* 0x20000000ff007230 */ /* 0x001fc80000004100 */
[----:B------:R-:W0:Y:S02]  /*5720*/  F2I.S64.TRUNC R4, R0 ;  /* 0x0000000000047311 */ /* 0x000e24000020d900 */
[----:B0-----:R1:W-:Y:S01]  /*5730*/  STG.E.U8 desc[UR36][R2.64], R4 ;  /* 0x0000000402007986 */ /* 0x0013e2000c101124 */
[----:B------:R-:W-:Y:S05]  /*5740*/  BRA `(.L_x_3634) ;  /* 0x0000000c00a87947 */ /* 0x000fea0003800000 */
.L_x_3631:
        /* <DEDUP_REMOVED lines=11> */
.L_x_3636:
[----:B------:R-:W0:Y:S02]  /*5800*/  LDC.U16 R0, c[0x0][0x3b8] ;  /* 0x0000ee00ff007b82 */ /* 0x000e240000000400 */
[----:B0-----:R-:W-:-:S04]  /*5810*/  HADD2.F32 R0, -RZ, R0.H0_H0 ;  /* 0x20000000ff007230 */ /* 0x001fc80000004100 */
[----:B------:R-:W0:Y:S02]  /*5820*/  F2I.FTZ.TRUNC.NTZ R5, R0 ;  /* 0x0000000000057305 */ /* 0x000e24000021f100 */
[----:B0-----:R3:W-:Y:S01]  /*5830*/  STG.E desc[UR36][R2.64], R5 ;  /* 0x0000000502007986 */ /* 0x0017e2000c101924 */
[----:B------:R-:W-:Y:S05]  /*5840*/  BRA `(.L_x_3634) ;  /* 0x0000000c00687947 */ /* 0x000fea0003800000 */
.L_x_3635:
[----:B------:R-:W0:Y:S02]  /*5850*/  LDC.U16 R0, c[0x0][0x3b8] ;  /* 0x0000ee00ff007b82 */ /* 0x000e240000000400 */
[----:B0-----:R-:W-:-:S04]  /*5860*/  HADD2.F32 R0, -RZ, R0.H0_H0 ;  /* 0x20000000ff007230 */ /* 0x001fc80000004100 */
[----:B------:R-:W0:Y:S02]  /*5870*/  F2I.FTZ.TRUNC.NTZ R5, R0 ;  /* 0x0000000000057305 */ /* 0x000e24000021f100 */
[----:B0-----:R2:W-:Y:S01]  /*5880*/  STG.E.U16 desc[UR36][R2.64], R5 ;  /* 0x0000000502007986 */ /* 0x0015e2000c101524 */
[----:B------:R-:W-:Y:S05]  /*5890*/  BRA `(.L_x_3634) ;  /* 0x0000000c00547947 */ /* 0x000fea0003800000 */
.L_x_3630:
        /* <DEDUP_REMOVED lines=10> */
.L_x_3638:
[----:B------:R-:W0:Y:S02]  /*5940*/  LDC.U16 R5, c[0x0][0x3b8] ;  /* 0x0000ee00ff057b82 */ /* 0x000e240000000400 */
[----:B0-----:R0:W-:Y:S01]  /*5950*/  STG.E.U16 desc[UR36][R2.64], R5 ;  /* 0x0000000502007986 */ /* 0x0011e2000c101524 */
[----:B------:R-:W-:Y:S05]  /*5960*/  BRA `(.L_x_3634) ;  /* 0x0000000c00207947 */ /* 0x000fea0003800000 */
.L_x_3637:
        /* <DEDUP_REMOVED lines=11> */
.L_x_3640:
[----:B------:R-:W0:Y:S02]  /*5a20*/  LDC.U16 R0, c[0x0][0x3b8] ;  /* 0x0000ee00ff007b82 */ /* 0x000e240000000400 */
[----:B0-----:R-:W-:-:S05]  /*5a30*/  HADD2.F32 R0, -RZ, R0.H0_H0 ;  /* 0x20000000ff007230 */ /* 0x001fca0000004100 */
[----:B------:R-:W-:-:S04]  /*5a40*/  F2FP.F16.F32.PACK_AB R0, RZ, R0 ;  /* 0x00000000ff00723e */ /* 0x000fc800000000ff */
[----:B------:R-:W-:-:S05]  /*5a50*/  PRMT R0, R0, 0x5410, RZ ;  /* 0x0000541000007816 */ /* 0x000fca00000000ff */
[----:B------:R0:W-:Y:S01]  /*5a60*/  STG.E desc[UR36][R2.64], R0 ;  /* 0x0000000002007986 */ /* 0x0001e2000c101924 */
[----:B------:R-:W-:Y:S05]  /*5a70*/  BRA `(.L_x_3634) ;  /* 0x0000000800dc7947 */ /* 0x000fea0003800000 */
.L_x_3639:
[----:B------:R-:W0:Y:S02]  /*5a80*/  LDC.U16 R0, c[0x0][0x3b8] ;  /* 0x0000ee00ff007b82 */ /* 0x000e240000000400 */
[----:B0-----:R-:W-:-:S05]  /*5a90*/  HADD2.F32 R0, -RZ, R0.H0_H0 ;  /* 0x20000000ff007230 */ /* 0x001fca0000004100 */
[----:B------:R-:W-:-:S04]  /*5aa0*/  FMUL.FTZ R0, R0, 1 ;  /* 0x3f80000000007820 */ /* 0x000fc80000410000 */
[----:B------:R-:W0:Y:S02]  /*5ab0*/  F2F.F64.F32 R4, R0 ;  /* 0x0000000000047310 */ /* 0x000e240000201800 */
[----:B0-----:R0:W-:Y:S01]  /*5ac0*/  STG.E.64 desc[UR36][R2.64], R4 ;  /* 0x0000000402007986 */ /* 0x0011e2000c101b24 */
[----:B------:R-:W-:Y:S05]  /*5ad0*/  BRA `(.L_x_3634) ;  /* 0x0000000800c47947 */ /* 0x000fea0003800000 */
.L_x_3629:
        /* <DEDUP_REMOVED lines=14> */
.L_x_3643:
[----:B------:R-:W0:Y:S01]  /*5bc0*/  LDC.U16 R0, c[0x0][0x3b8] ;  /* 0x0000ee00ff007b82 */ /* 0x000e220000000400 */
[----:B------:R-:W-:Y:S01]  /*5bd0*/  CS2R R6, SRZ ;  /* 0x0000000000067805 */ /* 0x000fe2000001ff00 */
[----:B0-----:R-:W-:-:S05]  /*5be0*/  HADD2.F32 R0, -RZ, R0.H0_H0 ;  /* 0x20000000ff007230 */ /* 0x001fca0000004100 */
[----:B------:R-:W-:-:S04]  /*5bf0*/  FMUL.FTZ R0, R0, 1 ;  /* 0x3f80000000007820 */ /* 0x000fc80000410000 */
[----:B------:R-:W0:Y:S02]  /*5c00*/  F2F.F64.F32 R4, R0 ;  /* 0x0000000000047310 */ /* 0x000e240000201800 */
[----:B0-----:R0:W-:Y:S01]  /*5c10*/  STG.E.128 desc[UR36][R2.64], R4 ;  /* 0x0000000402007986 */ /* 0x0011e2000c101d24 */
[----:B------:R-:W-:Y:S05]  /*5c20*/  BRA `(.L_x_3634) ;  /* 0x0000000800707947 */ /* 0x000fea0003800000 */
.L_x_3642:
        /* <DEDUP_REMOVED lines=21> */
.L_x_3646:
[----:B------:R-:W-:-:S05]  /*5d80*/  LOP3.LUT R5, R0, R9, RZ, 0xfc, !PT ;  /* 0x0000000900057212 */ /* 0x000fca00078efcff */
[----:B------:R0:W-:Y:S01]  /*5d90*/  STG.E.U8 desc[UR36][R2.64], R5 ;  /* 0x0000000502007986 */ /* 0x0001e2000c101124 */
[----:B------:R-:W-:Y:S05]  /*5da0*/  BRA `(.L_x_3634) ;  /* 0x0000000800107947 */ /* 0x000fea0003800000 */
.L_x_3645:
        /* <DEDUP_REMOVED lines=13> */
.L_x_3647:
[----:B------:R-:W-:Y:S01]  /*5e80*/  ISETP.GT.U32.AND P0, PT, R0, 0x7f800000, PT ;  /* 0x7f8000000000780c */ /* 0x000fe20003f04070 */
[----:B------:R-:W-:-:S05]  /*5e90*/  IMAD.MOV.U32 R0, RZ, RZ, 0x7f ;  /* 0x0000007fff007424 */ /* 0x000fca00078e00ff */
[----:B------:R-:W-:-:S07]  /*5ea0*/  SEL R0, R0, 0x7c, P0 ;  /* 0x0000007c00007807 */ /* 0x000fce0000000000 */
.L_x_3648:
[----:B------:R-:W-:-:S04]  /*5eb0*/  LOP3.LUT R4, R4, 0x80000000, RZ, 0xc0, !PT ;  /* 0x8000000004047812 */ /* 0x000fc800078ec0ff */
[----:B------:R-:W-:-:S04]  /*5ec0*/  SHF.R.U32.HI R5, RZ, 0x18, R4 ;  /* 0x00000018ff057819 */ /* 0x000fc80000011604 */
[----:B------:R-:W-:-:S05]  /*5ed0*/  LOP3.LUT R5, R0, R5, RZ, 0xfc, !PT ;  /* 0x0000000500057212 */ /* 0x000fca00078efcff */
[----:B------:R0:W-:Y:S01]  /*5ee0*/  STG.E.U8 desc[UR36][R2.64], R5 ;  /* 0x0000000502007986 */ /* 0x0001e2000c101124 */
[----:B------:R-:W-:Y:S05]  /*5ef0*/  BRA `(.L_x_3634) ;  /* 0x0000000400bc7947 */ /* 0x000fea0003800000 */
.L_x_3644:
[----:B------:R-:W0:Y:S02]  /*5f00*/  LDC.U16 R0, c[0x0][0x3b8] ;  /* 0x0000ee00ff007b82 */ /* 0x000e240000000400 */
[----:B0-----:R-:W-:-:S05]  /*5f10*/  HADD2.F32 R0, -RZ, R0.H0_H0 ;  /* 0x20000000ff007230 */ /* 0x001fca0000004100 */
[----:B------:R-:W-:-:S05]  /*5f20*/  F2FP.BF16.F32.PACK_AB R0, RZ, R0 ;  /* 0x00000000ff00723e */ /* 0x000fca00000010ff */
[----:B------:R0:W-:Y:S01]  /*5f30*/  STG.E.U16 desc[UR36][R2.64], R0 ;  /* 0x0000000002007986 */ /* 0x0001e2000c101524 */
[----:B------:R-:W-:Y:S05]  /*5f40*/  BRA `(.L_x_3634) ;  /* 0x0000000400a87947 */ /* 0x000fea0003800000 */
.L_x_3641:
        /* <DEDUP_REMOVED lines=13> */
.L_x_3651:
        /* <DEDUP_REMOVED lines=18> */
.L_x_3653:
[----:B------:R-:W-:-:S04]  /*6140*/  LOP3.LUT R4, R4, 0x80000000, RZ, 0xc0, !PT ;  /* 0x8000000004047812 */ /* 0x000fc800078ec0ff */
[----:B------:R-:W-:-:S04]  /*6150*/  SHF.R.U32.HI R5, RZ, 0x18, R4 ;  /* 0x00000018ff057819 */ /* 0x000fc80000011604 */
[----:B------:R-:W-:-:S07]  /*6160*/  LOP3.LUT R0, R0, R5, RZ, 0xfc, !PT ;  /* 0x0000000500007212 */ /* 0x000fce00078efcff */
.L_x_3652:
[----:B------:R0:W-:Y:S01]  /*6170*/  STG.E.U8 desc[UR36][R2.64], R0 ;  /* 0x0000000002007986 */ /* 0x0001e2000c101124 */
[----:B------:R-:W-:Y:S05]  /*6180*/  BRA `(.L_x_3634) ;  /* 0x0000000400187947 */ /* 0x000fea0003800000 */
.L_x_3650:
        /* <DEDUP_REMOVED lines=18> */
.L_x_3655:
[----:B------:R-:W-:-:S04]  /*62b0*/  LOP3.LUT R4, R4, 0x80000000, RZ, 0xc0, !PT ;  /* 0x8000000004047812 */ /* 0x000fc800078ec0ff */
[----:B------:R-:W-:-:S04]  /*62c0*/  SHF.R.U32.HI R5, RZ, 0x18, R4 ;  /* 0x00000018ff057819 */ /* 0x000fc80000011604 */
[----:B------:R-:W-:-:S07]  /*62d0*/  LOP3.LUT R0, R0, R5, RZ, 0xfc, !PT ;  /* 0x0000000500007212 */ /* 0x000fce00078efcff */
.L_x_3654:
[----:B------:R0:W-:Y:S01]  /*62e0*/  STG.E.U8 desc[UR36][R2.64], R0 ;  /* 0x0000000002007986 */ /* 0x0001e2000c101124 */
[----:B------:R-:W-:Y:S05]  /*62f0*/  BRA `(.L_x_3634) ;  /* 0x0000000000bc7947 */ /* 0x000fea0003800000 */
.L_x_3649:
        /* <DEDUP_REMOVED lines=19> */
.L_x_3658:
[----:B------:R0:W-:Y:S01]  /*6430*/  STG.E.U8 desc[UR36][R2.64], R0 ;  /* 0x0000000002007986 */ /* 0x0001e2000c101124 */
[----:B------:R-:W-:Y:S05]  /*6440*/  BRA `(.L_x_3634) ;  /* 0x0000000000687947 */ /* 0x000fea0003800000 */
.L_x_3633:
[----:B------:R-:W-:Y:S01]  /*6450*/  MOV R0, 0x0 ;  /* 0x0000000000007802 */ /* 0x000fe20000000f00 */
[----:B------:R-:W-:Y:S01]  /*6460*/  ULDC.64 UR4, c[0x4][0x190] ;  /* 0x0100640000047ab9 */ /* 0x000fe20000000a00 */
[----:B------:R-:W-:Y:S01]  /*6470*/  ULDC.64 UR6, c[0x4][0x60] ;  /* 0x0100180000067ab9 */ /* 0x000fe20000000a00 */
[----:B------:R-:W-:Y:S01]  /*6480*/  IMAD.U32 R4, RZ, RZ, UR4 ;  /* 0x00000004ff047e24 */ /* 0x000fe2000f8e00ff */
[----:B------:R0:W1:Y:S01]  /*6490*/  LDC.64 R2, c[0x4][R0] ;  /* 0x0100000000027b82 */ /* 0x0000620000000a00 */
[----:B------:R-:W-:Y:S01]  /*64a0*/  MOV R5, UR5 ;  /* 0x0000000500057c02 */ /* 0x000fe20008000f00 */
[----:B------:R-:W-:Y:S01]  /*64b0*/  ULDC.64 UR4, c[0x4][0x198] ;  /* 0x0100660000047ab9 */ /* 0x000fe20000000a00 */
[----:B------:R-:W-:Y:S01]  /*64c0*/  HFMA2.MMA R8, -RZ, RZ, 0, 6.020069122314453125e-06 ;  /* 0x00000065ff087435 */ /* 0x000fe200000001ff */
        /* <DEDUP_REMOVED lines=8> */
.L_x_3659:
[----:B------:R-:W-:Y:S05]  /*6550*/  BRA `(.L_x_3634) ;  /* 0x0000000000247947 */ /* 0x000fea0003800000 */
.L_x_3657:
[----:B------:R-:W0:Y:S02]  /*6560*/  LDC.U16 R0, c[0x0][0x3b8] ;  /* 0x0000ee00ff007b82 */ /* 0x000e240000000400 */
[----:B0-----:R-:W-:-:S04]  /*6570*/  HADD2.F32 R0, -RZ, R0.H0_H0 ;  /* 0x20000000ff007230 */ /* 0x001fc80000004100 */
[----:B------:R-:W0:Y:S02]  /*6580*/  F2I.U64.TRUNC R4, R0 ;  /* 0x0000000000047311 */ /* 0x000e24000020d800 */
[----:B0-----:R0:W-:Y:S01]  /*6590*/  STG.E.64 desc[UR36][R2.64], R4 ;  /* 0x0000000402007986 */ /* 0x0011e2000c101b24 */
[----:B------:R-:W-:Y:S05]  /*65a0*/  BRA `(.L_x_3634) ;  /* 0x0000000000107947 */ /* 0x000fea0003800000 */
.L_x_3656:
[----:B------:R-:W0:Y:S02]  /*65b0*/  LDC.U16 R0, c[0x0][0x3b8] ;  /* 0x0000ee00ff007b82 */ /* 0x000e240000000400 */
[----:B0-----:R-:W-:-:S04]  /*65c0*/  HADD2.F32 R0, -RZ, R0.H0_H0 ;  /* 0x20000000ff007230 */ /* 0x001fc80000004100 */
[----:B------:R-:W0:Y:S02]  /*65d0*/  F2I.FTZ.U32.TRUNC.NTZ R5, R0 ;  /* 0x0000000000057305 */ /* 0x000e24000021f000 */
[----:B0-----:R0:W-:Y:S02]  /*65e0*/  STG.E desc[UR36][R2.64], R5 ;  /* 0x0000000502007986 */ /* 0x0011e4000c101924 */
.L_x_3634:
[----:B------:R-:W-:-:S07]  /*65f0*/  VIADD R17, R17, 0x80 ;  /* 0x0000008011117836 */ /* 0x000fce0000000000 */
.L_x_3627:
[----:B------:R-:W-:Y:S05]  /*6600*/  BSYNC B6 ;  /* 0x0000000000067941 */ /* 0x000fea0003800000 */
.L_x_3626:
[----:B------:R-:W-:Y:S02]  /*6610*/  ULDC UR4, c[0x0][0x210] ;  /* 0x0000840000047ab9 */ /* 0x000fe40000000800 */
[----:B------:R-:W-:-:S13]  /*6620*/  ISETP.GE.AND P0, PT, R17, UR4, PT ;  /* 0x0000000411007c0c */ /* 0x000fda000bf06270 */
[----:B------:R-:W-:Y:S05]  /*6630*/  @P0 EXIT ;  /* 0x000000000000094d */ /* 0x000fea0003800000 */
[----:B0-----:R-:W0:Y:S01]  /*6640*/  LDC R6, c[0x0][0x218] ;  /* 0x00008600ff067b82 */ /* 0x001e220000000800 */
[----:B--234-:R-:W-:Y:S01]  /*6650*/  IMAD.MOV.U32 R0, RZ, RZ, RZ ;  /* 0x000000ffff007224 */ /* 0x01cfe200078e00ff */
[----:B0-----:R-:W-:-:S13]  /*6660*/  ISETP.NE.AND P0, PT, R6, RZ, PT ;  /* 0x000000ff0600720c */ /* 0x001fda0003f05270 */
[----:B------:R-:W-:Y:S05]  /*6670*/  @!P0 BRA `(.L_x_3660) ;  /* 0x0000001000448947 */ /* 0x000fea0003800000 */
[----:B------:R-:W-:Y:S01]  /*6680*/  MOV R16, RZ ;  /* 0x000000ff00107202 */ /* 0x000fe20000000f00 */
[----:B------:R-:W-:Y:S01]  /*6690*/  ULDC.64 UR4, c[0x0][0x220] ;  /* 0x0000880000047ab9 */ /* 0x000fe20000000a00 */
[----:B------:R-:W-:-:S03]  /*66a0*/  ISETP.NE.AND P0, PT, R6, 0x1, PT ;  /* 0x000000010600780c */ /* 0x000fc60003f05270 */
        /* <DEDUP_REMOVED lines=270> */
.L_x_3660:
        /* <DEDUP_REMOVED lines=18> */
[----:B0-----:R-:W-:Y:S01]  /*78b0*/  STG.E.U8 desc[UR36][R2.64], R5 ;  /* 0x0000000502007986 */ /* 0x001fe2000c101124 */
[----:B------:R-:W-:Y:S05]  /*78c0*/  EXIT ;  /* 0x000000000000794d */ /* 0x000fea0003800000 */
.L_x_3664:
[----:B------:R-:W0:Y:S02]  /*78d0*/  LDC.U16 R0, c[0x0][0x3b8] ;  /* 0x0000ee00ff007b82 */ /* 0x000e240000000400 */
[----:B0-----:R-:W-:-:S04]  /*78e0*/  HADD2.F32 R0, -RZ, R0.H0_H0 ;  /* 0x20000000ff007230 */ /* 0x001fc80000004100 */
[----:B------:R-:W0:Y:S02]  /*78f0*/  F2I.S64.TRUNC R4, R0 ;  /* 0x0000000000047311 */ /* 0x000e24000020d900 */
[----:B0-----:R-:W-:Y:S01]  /*7900*/  STG.E.U8 desc[UR36][R2.64], R4 ;  /* 0x0000000402007986 */ /* 0x001fe2000c101124 */
[----:B------:R-:W-:Y:S05]  /*7910*/  EXIT ;  /* 0x000000000000794d */ /* 0x000fea0003800000 */
.L_x_3663:
        /* <DEDUP_REMOVED lines=9> */
[----:B0-----:R-:W-:Y:S01]  /*79b0*/  STG.E.64 desc[UR36][R2.64], R4 ;  /* 0x0000000402007986 */ /* 0x001fe2000c101b24 */
[----:B------:R-:W-:Y:S05]  /*79c0*/  EXIT ;  /* 0x000000000000794d */ /* 0x000fea0003800000 */
.L_x_3667:
[----:B------:R-:W0:Y:S02]  /*79d0*/  LDC.U16 R0, c[0x0][0x3b8] ;  /* 0x0000ee00ff007b82 */ /* 0x000e240000000400 */
[----:B0-----:R-:W-:-:S04]  /*79e0*/  HADD2.F32 R0, -RZ, R0.H0_H0 ;  /* 0x20000000ff007230 */ /* 0x001fc80000004100 */
[----:B------:R-:W0:Y:S02]  /*79f0*/  F2I.FTZ.TRUNC.NTZ R5, R0 ;  /* 0x0000000000057305 */ /* 0x000e24000021f100 */
[----:B0-----:R-:W-:Y:S01]  /*7a00*/  STG.E desc[UR36][R2.64], R5 ;  /* 0x0000000502007986 */ /* 0x001fe2000c101924 */
[----:B------:R-:W-:Y:S05]  /*7a10*/  EXIT ;  /* 0x000000000000794d */ /* 0x000fea0003800000 */
.L_x_3666:
[----:B------:R-:W0:Y:S02]  /*7a20*/  LDC.U16 R0, c[0x0][0x3b8] ;  /* 0x0000ee00ff007b82 */ /* 0x000e240000000400 */
[----:B0-----:R-:W-:-:S04]  /*7a30*/  HADD2.F32 R0, -RZ, R0.H0_H0 ;  /* 0x20000000ff007230 */ /* 0x001fc80000004100 */
[----:B------:R-:W0:Y:S02]  /*7a40*/  F2I.FTZ.TRUNC.NTZ R5, R0 ;  /* 0x0000000000057305 */ /* 0x000e24000021f100 */
[----:B0-----:R-:W-:Y:S01]  /*7a50*/  STG.E.U16 desc[UR36][R2.64], R5 ;  /* 0x0000000502007986 */ /* 0x001fe2000c101524 */
[----:B------:R-:W-:Y:S05]  /*7a60*/  EXIT ;  /* 0x000000000000794d */ /* 0x000fea0003800000 */
.L_x_3662:
        /* <DEDUP_REMOVED lines=8> */
[----:B------:R-:W-:Y:S01]  /*7af0*/  STG.E desc[UR36][R2.64], R5 ;  /* 0x0000000502007986 */ /* 0x000fe2000c101924 */
[----:B------:R-:W-:Y:S05]  /*7b00*/  EXIT ;  /* 0x000000000000794d */ /* 0x000fea0003800000 */
.L_x_3669:
[----:B------:R-:W0:Y:S02]  /*7b10*/  LDC.U16 R5, c[0x0][0x3b8] ;  /* 0x0000ee00ff057b82 */ /* 0x000e240000000400 */
[----:B0-----:R-:W-:Y:S01]  /*7b20*/  STG.E.U16 desc[UR36][R2.64], R5 ;  /* 0x0000000502007986 */ /* 0x001fe2000c101524 */
[----:B------:R-:W-:Y:S05]  /*7b30*/  EXIT ;  /* 0x000000000000794d */ /* 0x000fea0003800000 */
.L_x_3668:
        /* <DEDUP_REMOVED lines=9> */
[----:B------:R-:W-:Y:S01]  /*7bd0*/  STG.E.64 desc[UR36][R2.64], R4 ;  /* 0x0000000402007986 */ /* 0x000fe2000c101b24 */
[----:B------:R-:W-:Y:S05]  /*7be0*/  EXIT ;  /* 0x000000000000794d */ /* 0x000fea0003800000 */
.L_x_3671:
[----:B------:R-:W0:Y:S02]  /*7bf0*/  LDC.U16 R0, c[0x0][0x3b8] ;  /* 0x0000ee00ff007b82 */ /* 0x000e240000000400 */
[----:B0-----:R-:W-:-:S05]  /*7c00*/  HADD2.F32 R0, -RZ, R0.H0_H0 ;  /* 0x20000000ff007230 */ /* 0x001fca0000004100 */
[----:B------:R-:W-:-:S04]  /*7c10*/  F2FP.F16.F32.PACK_AB R0, RZ, R0 ;  /* 0x00000000ff00723e */ /* 0x000fc800000000ff */
[----:B------:R-:W-:-:S05]  /*7c20*/  PRMT R0, R0, 0x5410, RZ ;  /* 0x0000541000007816 */ /* 0x000fca00000000ff */
[----:B------:R-:W-:Y:S01]  /*7c30*/  STG.E desc[UR36][R2.64], R0 ;  /* 0x0000000002007986 */ /* 0x000fe2000c101924 */
[----:B------:R-:W-:Y:S05]  /*7c40*/  EXIT ;  /* 0x000000000000794d */ /* 0x000fea0003800000 */
.L_x_3670:
[----:B------:R-:W0:Y:S02]  /*7c50*/  LDC.U16 R0, c[0x0][0x3b8] ;  /* 0x0000ee00ff007b82 */ /* 0x000e240000000400 */
[----:B0-----:R-:W-:-:S05]  /*7c60*/  HADD2.F32 R0, -RZ, R0.H0_H0 ;  /* 0x20000000ff007230 */ /* 0x001fca0000004100 */
[----:B------:R-:W-:-:S04]  /*7c70*/  FMUL.FTZ R0, R0, 1 ;  /* 0x3f80000000007820 */ /* 0x000fc80000410000 */
[----:B------:R-:W0:Y:S02]  /*7c80*/  F2F.F64.F32 R4, R0 ;  /* 0x0000000000047310 */ /* 0x000e240000201800 */
[----:B0-----:R-:W-:Y:S01]  /*7c90*/  STG.E.64 desc[UR36][R2.64], R4 ;  /* 0x0000000402007986 */ /* 0x001fe2000c101b24 */
[----:B------:R-:W-:Y:S05]  /*7ca0*/  EXIT ;  /* 0x000000000000794d */ /* 0x000fea0003800000 */
.L_x_3661:
        /* <DEDUP_REMOVED lines=12> */
[----:B------:R-:W-:Y:S01]  /*7d70*/  STG.E.U8 desc[UR36][R2.64], R5 ;  /* 0x0000000502007986 */ /* 0x000fe2000c101124 */
[----:B------:R-:W-:Y:S05]  /*7d80*/  EXIT ;  /* 0x000000000000794d */ /* 0x000fea0003800000 */
.L_x_3674:
[----:B------:R-:W0:Y:S01]  /*7d90*/  LDC.U16 R0, c[0x0][0x3b8] ;  /* 0x0000ee00ff007b82 */ /* 0x000e220000000400 */
[----:B------:R-:W-:Y:S01]  /*7da0*/  CS2R R6, SRZ ;  /* 0x0000000000067805 */ /* 0x000fe2000001ff00 */
[----:B0-----:R-:W-:-:S05]  /*7db0*/  HADD2.F32 R0, -RZ, R0.H0_H0 ;  /* 0x20000000ff007230 */ /* 0x001fca0000004100 */
[----:B------:R-:W-:-:S04]  /*7dc0*/  FMUL.FTZ R0, R0, 1 ;  /* 0x3f80000000007820 */ /* 0x000fc80000410000 */
[----:B------:R-:W0:Y:S02]  /*7dd0*/  F2F.F64.F32 R4, R0 ;  /* 0x0000000000047310 */ /* 0x000e240000201800 */
[----:B0-----:R-:W-:Y:S01]  /*7de0*/  STG.E.128 desc[UR36][R2.64], R4 ;  /* 0x0000000402007986 */ /* 0x001fe2000c101d24 */
[----:B------:R-:W-:Y:S05]  /*7df0*/  EXIT ;  /* 0x000000000000794d */ /* 0x000fea0003800000 */
.L_x_3673:
        /* <DEDUP_REMOVED lines=21> */
.L_x_3677:
[----:B------:R-:W-:-:S05]  /*7f50*/  LOP3.LUT R5, R0, R9, RZ, 0xfc, !PT ;  /* 0x0000000900057212 */ /* 0x000fca00078efcff */
[----:B------:R-:W-:Y:S01]  /*7f60*/  STG.E.U8 desc[UR36][R2.64], R5 ;  /* 0x0000000502007986 */ /* 0x000fe2000c101124 */
[----:B------:R-:W-:Y:S05]  /*7f70*/  EXIT ;  /* 0x000000000000794d */ /* 0x000fea0003800000 */
.L_x_3676:
        /* <DEDUP_REMOVED lines=13> */
.L_x_3678:
[----:B------:R-:W-:Y:S01]  /*8050*/  ISETP.GT.U32.AND P0, PT, R0, 0x7f800000, PT ;  /* 0x7f8000000000780c */ /* 0x000fe20003f04070 */
[----:B------:R-:W-:-:S05]  /*8060*/  IMAD.MOV.U32 R0, RZ, RZ, 0x7f ;  /* 0x0000007fff007424 */ /* 0x000fca00078e00ff */
[----:B------:R-:W-:-:S07]  /*8070*/  SEL R0, R0, 0x7c, P0 ;  /* 0x0000007c00007807 */ /* 0x000fce0000000000 */
.L_x_3679:
[----:B------:R-:W-:-:S04]  /*8080*/  LOP3.LUT R4, R4, 0x80000000, RZ, 0xc0, !PT ;  /* 0x8000000004047812 */ /* 0x000fc800078ec0ff */
[----:B------:R-:W-:-:S04]  /*8090*/  SHF.R.U32.HI R5, RZ, 0x18, R4 ;  /* 0x00000018ff057819 */ /* 0x000fc80000011604 */
[----:B------:R-:W-:-:S05]  /*80a0*/  LOP3.LUT R5, R0, R5, RZ, 0xfc, !PT ;  /* 0x0000000500057212 */ /* 0x000fca00078efcff */
[----:B------:R-:W-:Y:S01]  /*80b0*/  STG.E.U8 desc[UR36][R2.64], R5 ;  /* 0x0000000502007986 */ /* 0x000fe2000c101124 */
[----:B------:R-:W-:Y:S05]  /*80c0*/  EXIT ;  /* 0x000000000000794d */ /* 0x000fea0003800000 */
.L_x_3675:
[----:B------:R-:W0:Y:S02]  /*80d0*/  LDC.U16 R0, c[0x0][0x3b8] ;  /* 0x0000ee00ff007b82 */ /* 0x000e240000000400 */
[----:B0-----:R-:W-:-:S05]  /*80e0*/  HADD2.F32 R0, -RZ, R0.H0_H0 ;  /* 0x20000000ff007230 */ /* 0x001fca0000004100 */
[----:B------:R-:W-:-:S05]  /*80f0*/  F2FP.BF16.F32.PACK_AB R0, RZ, R0 ;  /* 0x00000000ff00723e */ /* 0x000fca00000010ff */
[----:B------:R-:W-:Y:S01]  /*8100*/  STG.E.U16 desc[UR36][R2.64], R0 ;  /* 0x0000000002007986 */ /* 0x000fe2000c101524 */
[----:B------:R-:W-:Y:S05]  /*8110*/  EXIT ;  /* 0x000000000000794d */ /* 0x000fea0003800000 */
.L_x_3672:
        /* <DEDUP_REMOVED lines=11> */
[----:B0-----:R-:W-:Y:S01]  /*81d0*/  STG.E.U16 desc[UR36][R2.64], R5 ;  /* 0x0000000502007986 */ /* 0x001fe2000c101524 */
[----:B------:R-:W-:Y:S05]  /*81e0*/  EXIT ;  /* 0x000000000000794d */ /* 0x000fea0003800000 */
.L_x_3682:
        /* <DEDUP_REMOVED lines=18> */
.L_x_3684:
[----:B------:R-:W-:-:S04]  /*8310*/  LOP3.LUT R4, R4, 0x80000000, RZ, 0xc0, !PT ;  /* 0x8000000004047812 */ /* 0x000fc800078ec0ff */
[----:B------:R-:W-:-:S04]  /*8320*/  SHF.R.U32.HI R5, RZ, 0x18, R4 ;  /* 0x00000018ff057819 */ /* 0x000fc80000011604 */
[----:B------:R-:W-:-:S07]  /*8330*/  LOP3.LUT R0, R0, R5, RZ, 0xfc, !PT ;  /* 0x0000000500007212 */ /* 0x000fce00078efcff */
.L_x_3683:
[----:B------:R-:W-:Y:S01]  /*8340*/  STG.E.U8 desc[UR36][R2.64], R0 ;  /* 0x0000000002007986 */ /* 0x000fe2000c101124 */
[----:B------:R-:W-:Y:S05]  /*8350*/  EXIT ;  /* 0x000000000000794d */ /* 0x000fea0003800000 */
.L_x_3681:
        /* <DEDUP_REMOVED lines=18> */
.L_x_3686:
[----:B------:R-:W-:-:S04]  /*8480*/  LOP3.LUT R4, R4, 0x80000000, RZ, 0xc0, !PT ;  /* 0x8000000004047812 */ /* 0x000fc800078ec0ff */
[----:B------:R-:W-:-:S04]  /*8490*/  SHF.R.U32.HI R5, RZ, 0x18, R4 ;  /* 0x00000018ff057819 */ /* 0x000fc80000011604 */
[----:B------:R-:W-:-:S07]  /*84a0*/  LOP3.LUT R0, R0, R5, RZ, 0xfc, !PT ;  /* 0x0000000500007212 */ /* 0x000fce00078efcff */
.L_x_3685:
[----:B------:R-:W-:Y:S01]  /*84b0*/  STG.E.U8 desc[UR36][R2.64], R0 ;  /* 0x0000000002007986 */ /* 0x000fe2000c101124 */
[----:B------:R-:W-:Y:S05]  /*84c0*/  EXIT ;  /* 0x000000000000794d */ /* 0x000fea0003800000 */
.L_x_3680:
        /* <DEDUP_REMOVED lines=16> */
[----:B------:R-:W-:Y:S02]  /*85d0*/  ISETP.EQ.U32.AND P0, PT, R0, 0x1, P0 ;  /* 0x000000010000780c */ /* 0x000fe40000702070 */
[----:B------:R-:W-:-:S11]  /*85e0*/  IADD3 R0, R6, 0x1, RZ ;  /* 0x0000000106007810 */ /* 0x000fd60007ffe0ff */
[----:B------:R-:W-:-:S07]  /*85f0*/  @!P0 IMAD.MOV R0, RZ, RZ, R6 ;  /* 0x000000ffff008224 */ /* 0x000fce00078e0206 */
.L_x_3689:
[----:B------:R-:W-:Y:S01]  /*8600*/  STG.E.U8 desc[UR36][R2.64], R0 ;  /* 0x0000000002007986 */ /* 0x000fe2000c101124 */
[----:B------:R-:W-:Y:S05]  /*8610*/  EXIT ;  /* 0x000000000000794d */ /* 0x000fea0003800000 */
.L_x_3665:
[----:B------:R-:W-:Y:S01]  /*8620*/  MOV R0, 0x0 ;  /* 0x0000000000007802 */ /* 0x000fe20000000f00 */
[----:B------:R-:W-:Y:S01]  /*8630*/  ULDC.64 UR4, c[0x4][0x190] ;  /* 0x0100640000047ab9 */ /* 0x000fe20000000a00 */
[----:B------:R-:W-:Y:S01]  /*8640*/  ULDC.64 UR6, c[0x4][0x60] ;  /* 0x0100180000067ab9 */ /* 0x000fe20000000a00 */
[----:B------:R-:W-:Y:S01]  /*8650*/  IMAD.U32 R4, RZ, RZ, UR4 ;  /* 0x00000004ff047e24 */ /* 0x000fe2000f8e00ff */
[----:B------:R0:W1:Y:S01]  /*8660*/  LDC.64 R2, c[0x4][R0] ;  /* 0x0100000000027b82 */ /* 0x0000620000000a00 */
[----:B------:R-:W-:Y:S01]  /*8670*/  IMAD.U32 R5, RZ, RZ, UR5 ;  /* 0x00000005ff057e24 */ /* 0x000fe2000f8e00ff */
[----:B------:R-:W-:Y:S01]  /*8680*/  ULDC.64 UR4, c[0x4][0x198] ;  /* 0x0100660000047ab9 */ /* 0x000fe20000000a00 */
[----:B------:R-:W-:Y:S01]  /*8690*/  HFMA2.MMA R8, -RZ, RZ, 0, 6.020069122314453125e-06 ;  /* 0x00000065ff087435 */ /* 0x000fe200000001ff */
[----:B------:R-:W-:Y:S01]  /*86a0*/  MOV R6, UR4 ;  /* 0x0000000400067c02 */ /* 0x000fe20008000f00 */
[----:B------:R-:W-:Y:S02]  /*86b0*/  IMAD.U32 R7, RZ, RZ, UR5 ;  /* 0x00000005ff077e24 */ /* 0x000fe4000f8e00ff */
[----:B------:R-:W-:-:S02]  /*86c0*/  IMAD.U32 R10, RZ, RZ, UR6 ;  /* 0x00000006ff0a7e24 */ /* 0x000fc4000f8e00ff */
[----:B------:R-:W-:Y:S02]  /*86d0*/  IMAD.U32 R11, RZ, RZ, UR7 ;  /* 0x00000007ff0b7e24 */ /* 0x000fe4000f8e00ff */
[----:B------:R-:W-:Y:S02]  /*86e0*/  IMAD.MOV.U32 R12, RZ, RZ, 0x1 ;  /* 0x00000001ff0c7424 */ /* 0x000fe400078e00ff */
[----:B0-----:R-:W-:-:S07]  /*86f0*/  IMAD.MOV.U32 R13, RZ, RZ, RZ ;  /* 0x000000ffff0d7224 */ /* 0x001fce00078e00ff */
[----:B------:R-:W-:-:S07]  /*8700*/  LEPC R20, `(.L_x_3690) ;  /* 0x000000001014794e */ /* 0x000fce0000000000 */
[----:B-1----:R-:W-:Y:S05]  /*8710*/  CALL.ABS.NOINC R2 ;  /* 0x0000000002007343 */ /* 0x002fea0003c00000 */
.L_x_3690:
[----:B------:R-:W-:Y:S05]  /*8720*/  EXIT ;  /* 0x000000000000794d */ /* 0x000fea0003800000 */
.L_x_3688:
[----:B------:R-:W0:Y:S02]  /*8730*/  LDC.U16 R0, c[0x0][0x3b8] ;  /* 0x0000ee00ff007b82 */ /* 0x000e240000000400 */
[----:B0-----:R-:W-:-:S04]  /*8740*/  HADD2.F32 R0, -RZ, R0.H0_H0 ;  /* 0x20000000ff007230 */ /* 0x001fc80000004100 */
[----:B------:R-:W0:Y:S02]  /*8750*/  F2I.U64.TRUNC R4, R0 ;  /* 0x0000000000047311 */ /* 0x000e24000020d800 */
[----:B0-----:R-:W-:Y:S01]  /*8760*/  STG.E.64 desc[UR36][R2.64], R4 ;  /* 0x0000000402007986 */ /* 0x001fe2000c101b24 */
[----:B------:R-:W-:Y:S05]  /*8770*/  EXIT ;  /* 0x000000000000794d */ /* 0x000fea0003800000 */
.L_x_3687:
[----:B------:R-:W0:Y:S02]  /*8780*/  LDC.U16 R0, c[0x0][0x3b8] ;  /* 0x0000ee00ff007b82 */ /* 0x000e240000000400 */
[----:B0-----:R-:W-:-:S04]  /*8790*/  HADD2.F32 R0, -RZ, R0.H0_H0 ;  /* 0x20000000ff007230 */ /* 0x001fc80000004100 */
[----:B------:R-:W0:Y:S02]  /*87a0*/  F2I.FTZ.U32.TRUNC.NTZ R5, R0 ;  /* 0x0000000000057305 */ /* 0x000e24000021f000 */
[----:B0-----:R-:W-:Y:S01]  /*87b0*/  STG.E desc[UR36][R2.64], R5 ;  /* 0x0000000502007986 */ /* 0x001fe2000c101924 */
[----:B------:R-:W-:Y:S05]  /*87c0*/  EXIT ;  /* 0x000000000000794d */ /* 0x000fea0003800000 */
.L_x_3691:
        /* <DEDUP_REMOVED lines=11> */
.L_x_7325:


//--------------------- .text._ZN2at6native27unrolled_elementwise_kernelINS0_11FillFunctorIN3c104HalfEEESt5arrayIPcLm1EELi4E23TrivialOffsetCalculatorILi0EjES9_ILi1EjENS0_6memory12LoadWithCastILi0EEENSC_13StoreWithCastILi1EEEEEviT_T0_T2_T3_T4_T5_ --------------------------
	.section	.text._ZN2at6native27unrolled_elementwise_kernelINS0_11FillFunctorIN3c104HalfEEESt5arrayIPcLm1EELi4E23TrivialOffsetCalculatorILi0EjES9_ILi1EjENS0_6memory12LoadWithCastILi0EEENSC_13StoreWithCastILi1EEEEEviT_T0_T2_T3_T4_T5_,"ax",@progbits
	.align	128
        .global         _ZN2at6native27unrolled_elementwise_kernelINS0_11FillFunctorIN3c104HalfEEESt5arrayIPcLm1EELi4E23TrivialOffsetCalculatorILi0EjES9_ILi1EjENS0_6memory12LoadWithCastILi0EEENSC_13StoreWithCastILi1EEEEEviT_T0_T2_T3_T4_T5_
        .type           _ZN2at6native27unrolled_elementwise_kernelINS0_11FillFunctorIN3c104HalfEEESt5arrayIPcLm1EELi4E23TrivialOffsetCalculatorILi0EjES9_ILi1EjENS0_6memory12LoadWithCastILi0EEENSC_13StoreWithCastILi1EEEEEviT_T0_T2_T3_T4_T5_,@function
        .size           _ZN2at6native27unrolled_elementwise_kernelINS0_11FillFunctorIN3c104HalfEEESt5arrayIPcLm1EELi4E23TrivialOffsetCalculatorILi0EjES9_ILi1EjENS0_6memory12LoadWithCastILi0EEENSC_13StoreWithCastILi1EEEEEviT_T0_T2_T3_T4_T5_,(.L_x_7326 - _ZN2at6native27unrolled_elementwise_kernelINS0_11FillFunctorIN3c104HalfEEESt5arrayIPcLm1EELi4E23TrivialOffsetCalculatorILi0EjES9_ILi1EjENS0_6memory12LoadWithCastILi0EEENSC_13StoreWithCastILi1EEEEEviT_T0_T2_T3_T4_T5_)
        .other          _ZN2at6native27unrolled_elementwise_kernelINS0_11FillFunctorIN3c104HalfEEESt5arrayIPcLm1EELi4E23TrivialOffsetCalculatorILi0EjES9_ILi1EjENS0_6memory12LoadWithCastILi0EEENSC_13StoreWithCastILi1EEEEEviT_T0_T2_T3_T4_T5_,@"STO_CUDA_ENTRY STV_DEFAULT"
_ZN2at6native27unrolled_elementwise_kernelINS0_11FillFunctorIN3c104HalfEEESt5arrayIPcLm1EELi4E23TrivialOffsetCalculatorILi0EjES9_ILi1EjENS0_6memory12LoadWithCastILi0EEENSC_13StoreWithCastILi1EEEEEviT_T0_T2_T3_T4_T5_:
.text._ZN2at6native27unrolled_elementwise_kernelINS0_11FillFunctorIN3c104HalfEEESt5arrayIPcLm1EELi4E23TrivialOffsetCalculatorILi0EjES9_ILi1EjENS0_6memory12LoadWithCastILi0EEENSC_13StoreWithCastILi1EEEEEviT_T0_T2_T3_T4_T5_:
        /* <DEDUP_REMOVED lines=34> */
.L_x_3697:
[----:B------:R-:W0:Y:S02]  /*0220*/  LDC.U16 R0, c[0x0][0x214] ;  /* 0x00008500ff007b82 */ /* 0x000e240000000400 */
[----:B0-----:R-:W-:-:S04]  /*0230*/  HADD2.F32 R0, -RZ, R0.H0_H0 ;  /* 0x20000000ff007230 */ /* 0x001fc80000004100 */
[----:B------:R-:W0:Y:S02]  /*0240*/  F2I.S64.TRUNC R4, R0 ;  /* 0x0000000000047311 */ /* 0x000e24000020d900 */
[----:B0-----:R3:W-:Y:S01]  /*0250*/  STG.E.U8 desc[UR36][R2.64], R4 ;  /* 0x0000000402007986 */ /* 0x0017e2000c101124 */
[----:B------:R-:W-:Y:S05]  /*0260*/  BRA `(.L_x_3693) ;  /* 0x0000000c00a87947 */ /* 0x000fea0003800000 */
.L_x_3696:
        /* <DEDUP_REMOVED lines=11> */
.L_x_3700:
[----:B------:R-:W0:Y:S02]  /*0320*/  LDC.U16 R0, c[0x0][0x214] ;  /* 0x00008500ff007b82 */ /* 0x000e240000000400 */
[----:B0-----:R-:W-:-:S04]  /*0330*/  HADD2.F32 R0, -RZ, R0.H0_H0 ;  /* 0x20000000ff007230 */ /* 0x001fc80000004100 */
[----:B------:R-:W0:Y:S02]  /*0340*/  F2I.FTZ.TRUNC.NTZ R5, R0 ;  /* 0x0000000000057305 */ /* 0x000e24000021f100 */
[----:B0-----:R1:W-:Y:S01]  /*0350*/  STG.E desc[UR36][R2.64], R5 ;  /* 0x0000000502007986 */ /* 0x0013e2000c101924 */
[----:B------:R-:W-:Y:S05]  /*0360*/  BRA `(.L_x_3693) ;  /* 0x0000000c00687947 */ /* 0x000fea0003800000 */
.L_x_3699:
[----:B------:R-:W0:Y:S02]  /*0370*/  LDC.U16 R0, c[0x0][0x214] ;  /* 0x00008500ff007b82 */ /* 0x000e240000000400 */
[----:B0-----:R-:W-:-:S04]  /*0380*/  HADD2.F32 R0, -RZ, R0.H0_H0 ;  /* 0x20000000ff007230 */ /* 0x001fc80000004100 */
[----:B------:R-:W0:Y:S02]  /*0390*/  F2I.FTZ.TRUNC.NTZ R5, R0 ;  /* 0x0000000000057305 */ /* 0x000e24000021f100 */
[----:B0-----:R2:W-:Y:S01]  /*03a0*/  STG.E.U16 desc[UR36][R2.64], R5 ;  /* 0x0000000502007986 */ /* 0x0015e2000c101524 */
[----:B------:R-:W-:Y:S05]  /*03b0*/  BRA `(.L_x_3693) ;  /* 0x0000000c00547947 */ /* 0x000fea0003800000 */
.L_x_3695:
        /* <DEDUP_REMOVED lines=10> */
.L_x_3702:
[----:B------:R-:W0:Y:S02]  /*0460*/  LDC.U16 R5, c[0x0][0x214] ;  /* 0x00008500ff057b82 */ /* 0x000e240000000400 */
[----:B0-----:R0:W-:Y:S01]  /*0470*/  STG.E.U16 desc[UR36][R2.64], R5 ;  /* 0x0000000502007986 */ /* 0x0011e2000c101524 */
[----:B------:R-:W-:Y:S05]  /*0480*/  BRA `(.L_x_3693) ;  /* 0x0000000c00207947 */ /* 0x000fea0003800000 */
.L_x_3701:
        /* <DEDUP_REMOVED lines=11> */
.L_x_3704:
[----:B------:R-:W0:Y:S02]  /*0540*/  LDC.U16 R0, c[0x0][0x214] ;  /* 0x00008500ff007b82 */ /* 0x000e240000000400 */
[----:B0-----:R-:W-:-:S05]  /*0550*/  HADD2.F32 R0, -RZ, R0.H0_H0 ;  /* 0x20000000ff007230 */ /* 0x001fca0000004100 */
[----:B------:R-:W-:-:S04]  /*0560*/  F2FP.F16.F32.PACK_AB R0, RZ, R0 ;  /* 0x00000000ff00723e */ /* 0x000fc800000000ff */
[----:B------:R-:W-:-:S05]  /*0570*/  PRMT R0, R0, 0x5410, RZ ;  /* 0x0000541000007816 */ /* 0x000fca00000000ff */
[----:B------:R0:W-:Y:S01]  /*0580*/  STG.E desc[UR36][R2.64], R0 ;  /* 0x0000000002007986 */ /* 0x0001e2000c101924 */
[----:B------:R-:W-:Y:S05]  /*0590*/  BRA `(.L_x_3693) ;  /* 0x0000000800dc7947 */ /* 0x000fea0003800000 */
.L_x_3703:
[----:B------:R-:W0:Y:S02]  /*05a0*/  LDC.U16 R0, c[0x0][0x214] ;  /* 0x00008500ff007b82 */ /* 0x000e240000000400 */
[----:B0-----:R-:W-:-:S05]  /*05b0*/  HADD2.F32 R0, -RZ, R0.H0_H0 ;  /* 0x20000000ff007230 */ /* 0x001fca0000004100 */
[----:B------:R-:W-:-:S06]  /*05c0*/  FMUL.FTZ R4, R0, 1 ;  /* 0x3f80000000047820 */ /* 0x000fcc0000410000 */
[----:B------:R-:W0:Y:S02]  /*05d0*/  F2F.F64.F32 R4, R4 ;  /* 0x0000000400047310 */ /* 0x000e240000201800 */
[----:B0-----:R5:W-:Y:S01]  /*05e0*/  STG.E.64 desc[UR36][R2.64], R4 ;  /* 0x0000000402007986 */ /* 0x001be2000c101b24 */
[----:B------:R-:W-:Y:S05]  /*05f0*/  BRA `(.L_x_3693) ;  /* 0x0000000800c47947 */ /* 0x000fea0003800000 */
.L_x_3694:
        /* <DEDUP_REMOVED lines=14> */
.L_x_3707:
[----:B------:R-:W0:Y:S01]  /*06e0*/  LDC.U16 R0, c[0x0][0x214] ;  /* 0x00008500ff007b82 */ /* 0x000e220000000400 */
[----:B------:R-:W-:Y:S01]  /*06f0*/  CS2R R6, SRZ ;  /* 0x0000000000067805 */ /* 0x000fe2000001ff00 */
[----:B0-----:R-:W-:-:S05]  /*0700*/  HADD2.F32 R0, -RZ, R0.H0_H0 ;  /* 0x20000000ff007230 */ /* 0x001fca0000004100 */
[----:B------:R-:W-:-:S04]  /*0710*/  FMUL.FTZ R0, R0, 1 ;  /* 0x3f80000000007820 */ /* 0x000fc80000410000 */
[----:B------:R-:W0:Y:S02]  /*0720*/  F2F.F64.F32 R4, R0 ;  /* 0x0000000000047310 */ /* 0x000e240000201800 */
[----:B0-----:R0:W-:Y:S01]  /*0730*/  STG.E.128 desc[UR36][R2.64], R4 ;  /* 0x0000000402007986 */ /* 0x0011e2000c101d24 */
[----:B------:R-:W-:Y:S05]  /*0740*/  BRA `(.L_x_3693) ;  /* 0x0000000800707947 */ /* 0x000fea0003800000 */
.L_x_3706:
        /* <DEDUP_REMOVED lines=21> */
.L_x_3710:
[----:B------:R-:W-:-:S05]  /*08a0*/  LOP3.LUT R5, R4, R5, RZ, 0xfc, !PT ;  /* 0x0000000504057212 */ /* 0x000fca00078efcff */
[----:B------:R0:W-:Y:S01]  /*08b0*/  STG.E.U8 desc[UR36][R2.64], R5 ;  /* 0x0000000502007986 */ /* 0x0001e2000c101124 */
[----:B------:R-:W-:Y:S05]  /*08c0*/  BRA `(.L_x_3693) ;  /* 0x0000000800107947 */ /* 0x000fea0003800000 */
.L_x_3709:
        /* <DEDUP_REMOVED lines=13> */
.L_x_3711:
[----:B------:R-:W-:Y:S01]  /*09a0*/  IMAD.MOV.U32 R0, RZ, RZ, 0x7f ;  /* 0x0000007fff007424 */ /* 0x000fe200078e00ff */
[----:B------:R-:W-:-:S04]  /*09b0*/  ISETP.GT.U32.AND P0, PT, R4, 0x7f800000, PT ;  /* 0x7f8000000400780c */ /* 0x000fc80003f04070 */
[----:B------:R-:W-:-:S09]  /*09c0*/  SEL R0, R0, 0x7c, P0 ;  /* 0x0000007c00007807 */ /* 0x000fd20000000000 */
.L_x_3712:
[----:B------:R-:W-:-:S04]  /*09d0*/  LOP3.LUT R5, R5, 0x80000000, RZ, 0xc0, !PT ;  /* 0x8000000005057812 */ /* 0x000fc800078ec0ff */
[----:B------:R-:W-:-:S04]  /*09e0*/  SHF.R.U32.HI R5, RZ, 0x18, R5 ;  /* 0x00000018ff057819 */ /* 0x000fc80000011605 */
[----:B------:R-:W-:-:S05]  /*09f0*/  LOP3.LUT R5, R0, R5, RZ, 0xfc, !PT ;  /* 0x0000000500057212 */ /* 0x000fca00078efcff */
[----:B------:R0:W-:Y:S01]  /*0a00*/  STG.E.U8 desc[UR36][R2.64], R5 ;  /* 0x0000000502007986 */ /* 0x0001e2000c101124 */
[----:B------:R-:W-:Y:S05]  /*0a10*/  BRA `(.L_x_3693) ;  /* 0x0000000400bc7947 */ /* 0x000fea0003800000 */
.L_x_3708:
[----:B------:R-:W0:Y:S02]  /*0a20*/  LDC.U16 R0, c[0x0][0x214] ;  /* 0x00008500ff007b82 */ /* 0x000e240000000400 */
[----:B0-----:R-:W-:-:S05]  /*0a30*/  HADD2.F32 R0, -RZ, R0.H0_H0 ;  /* 0x20000000ff007230 */ /* 0x001fca0000004100 */
[----:B------:R-:W-:-:S05]  /*0a40*/  F2FP.BF16.F32.PACK_AB R0, RZ, R0 ;  /* 0x00000000ff00723e */ /* 0x000fca00000010ff */
[----:B------:R0:W-:Y:S01]  /*0a50*/  STG.E.U16 desc[UR36][R2.64], R0 ;  /* 0x0000000002007986 */ /* 0x0001e2000c101524 */
[----:B------:R-:W-:Y:S05]  /*0a60*/  BRA `(.L_x_3693) ;  /* 0x0000000400a87947 */ /* 0x000fea0003800000 */
.L_x_3705:
        /* <DEDUP_REMOVED lines=13> */
.L_x_3715:
        /* <DEDUP_REMOVED lines=17> */
.L_x_3717:
[----:B------:R-:W-:-:S04]  /*0c50*/  LOP3.LUT R5, R5, 0x80000000, RZ, 0xc0, !PT ;  /* 0x8000000005057812 */ /* 0x000fc800078ec0ff */
[----:B------:R-:W-:-:S04]  /*0c60*/  SHF.R.U32.HI R5, RZ, 0x18, R5 ;  /* 0x00000018ff057819 */ /* 0x000fc80000011605 */
[----:B------:R-:W-:-:S04]  /*0c70*/  LOP3.LUT R4, R4, R5, RZ, 0xfc, !PT ;  /* 0x0000000504047212 */ /* 0x000fc800078efcff */
[----:B------:R-:W-:-:S07]  /*0c80*/  PRMT R0, R4, 0x7610, R0 ;  /* 0x0000761004007816 */ /* 0x000fce0000000000 */
.L_x_3716:
[----:B------:R0:W-:Y:S01]  /*0c90*/  STG.E.U8 desc[UR36][R2.64], R0 ;  /* 0x0000000002007986 */ /* 0x0001e2000c101124 */
[----:B------:R-:W-:Y:S05]  /*0ca0*/  BRA `(.L_x_3693) ;  /* 0x0000000400187947 */ /* 0x000fea0003800000 */
.L_x_3714:
        /* <DEDUP_REMOVED lines=17> */
.L_x_3719:
[----:B------:R-:W-:-:S04]  /*0dc0*/  LOP3.LUT R5, R5, 0x80000000, RZ, 0xc0, !PT ;  /* 0x8000000005057812 */ /* 0x000fc800078ec0ff */
[----:B------:R-:W-:-:S04]  /*0dd0*/  SHF.R.U32.HI R5, RZ, 0x18, R5 ;  /* 0x00000018ff057819 */ /* 0x000fc80000011605 */
[----:B------:R-:W-:-:S04]  /*0de0*/  LOP3.LUT R4, R4, R5, RZ, 0xfc, !PT ;  /* 0x0000000504047212 */ /* 0x000fc800078efcff */
[----:B------:R-:W-:-:S07]  /*0df0*/  PRMT R0, R4, 0x7610, R0 ;  /* 0x0000761004007816 */ /* 0x000fce0000000000 */
.L_x_3718:
[----:B------:R0:W-:Y:S01]  /*0e00*/  STG.E.U8 desc[UR36][R2.64], R0 ;  /* 0x0000000002007986 */ /* 0x0001e2000c101124 */
[----:B------:R-:W-:Y:S05]  /*0e10*/  BRA `(.L_x_3693) ;  /* 0x0000000000bc7947 */ /* 0x000fea0003800000 */
.L_x_3713:
        /* <DEDUP_REMOVED lines=19> */
.L_x_3722:
[----:B------:R0:W-:Y:S01]  /*0f50*/  STG.E.U8 desc[UR36][R2.64], R4 ;  /* 0x0000000402007986 */ /* 0x0001e2000c101124 */
[----:B------:R-:W-:Y:S05]  /*0f60*/  BRA `(.L_x_3693) ;  /* 0x0000000000687947 */ /* 0x000fea0003800000 */
.L_x_3698:
        /* <DEDUP_REMOVED lines=16> */
.L_x_3723:
[----:B------:R-:W-:Y:S05]  /*1070*/  BRA `(.L_x_3693) ;  /* 0x0000000000247947 */ /* 0x000fea0003800000 */
.L_x_3721:
[----:B------:R-:W0:Y:S02]  /*1080*/  LDC.U16 R0, c[0x0][0x214] ;  /* 0x00008500ff007b82 */ /* 0x000e240000000400 */
[----:B0-----:R-:W-:-:S04]  /*1090*/  HADD2.F32 R0, -RZ, R0.H0_H0 ;  /* 0x20000000ff007230 */ /* 0x001fc80000004100 */
[----:B------:R-:W0:Y:S02]  /*10a0*/  F2I.U64.TRUNC R4, R0 ;  /* 0x0000000000047311 */ /* 0x000e24000020d800 */
[----:B0-----:R0:W-:Y:S01]  /*10b0*/  STG.E.64 desc[UR36][R2.64], R4 ;  /* 0x0000000402007986 */ /* 0x0011e2000c101b24 */
[----:B------:R-:W-:Y:S05]  /*10c0*/  BRA `(.L_x_3693) ;  /* 0x0000000000107947 */ /* 0x000fea0003800000 */
.L_x_3720:
[----:B------:R-:W0:Y:S02]  /*10d0*/  LDC.U16 R0, c[0x0][0x214] ;  /* 0x00008500ff007b82 */ /* 0x000e240000000400 */
[----:B0-----:R-:W-:-:S04]  /*10e0*/  HADD2.F32 R0, -RZ, R0.H0_H0 ;  /* 0x20000000ff007230 */ /* 0x001fc80000004100 */
[----:B------:R-:W0:Y:S02]  /*10f0*/  F2I.FTZ.U32.TRUNC.NTZ R5, R0 ;  /* 0x0000000000057305 */ /* 0x000e24000021f000 */
[----:B0-----:R0:W-:Y:S02]  /*1100*/  STG.E desc[UR36][R2.64], R5 ;  /* 0x0000000502007986 */ /* 0x0011e4000c101924 */
.L_x_3693:
[----:B------:R-:W-:Y:S05]  /*1110*/  BSYNC B6 ;  /* 0x0000000000067941 */ /* 0x000fea0003800000 */
.L_x_3692:
        /* <DEDUP_REMOVED lines=26> */
.L_x_3729:
[----:B------:R-:W0:Y:S02]  /*12c0*/  LDC.U16 R0, c[0x0][0x214] ;  /* 0x00008500ff007b82 */ /* 0x000e240000000400 */
[----:B0-----:R-:W-:-:S04]  /*12d0*/  HADD2.F32 R0, -RZ, R0.H0_H0 ;  /* 0x20000000ff007230 */ /* 0x001fc80000004100 */
[----:B------:R-:W0:Y:S02]  /*12e0*/  F2I.S64.TRUNC R4, R0 ;  /* 0x0000000000047311 */ /* 0x000e24000020d900 */
[----:B0-----:R1:W-:Y:S01]  /*12f0*/  STG.E.U8 desc[UR36][R2.64], R4 ;  /* 0x0000000402007986 */ /* 0x0013e2000c101124 */
[----:B------:R-:W-:Y:S05]  /*1300*/  BRA `(.L_x_3731) ;  /* 0x0000000c00a87947 */ /* 0x000fea0003800000 */
.L_x_3728:
        /* <DEDUP_REMOVED lines=11> */
.L_x_3733:
[----:B------:R-:W0:Y:S02]  /*13c0*/  LDC.U16 R0, c[0x0][0x214] ;  /* 0x00008500ff007b82 */ /* 0x000e240000000400 */
[----:B0-----:R-:W-:-:S04]  /*13d0*/  HADD2.F32 R0, -RZ, R0.H0_H0 ;  /* 0x20000000ff007230 */ /* 0x001fc80000004100 */
[----:B------:R-:W0:Y:S02]  /*13e0*/  F2I.FTZ.TRUNC.NTZ R5, R0 ;  /* 0x0000000000057305 */ /* 0x000e24000021f100 */
[----:B0-----:R3:W-:Y:S01]  /*13f0*/  STG.E desc[UR36][R2.64], R5 ;  /* 0x0000000502007986 */ /* 0x0017e2000c101924 */
[----:B------:R-:W-:Y:S05]  /*1400*/  BRA `(.L_x_3731) ;  /* 0x0000000c00687947 */ /* 0x000fea0003800000 */
.L_x_3732:
[----:B------:R-:W0:Y:S02]  /*1410*/  LDC.U16 R0, c[0x0][0x214] ;  /* 0x00008500ff007b82 */ /* 0x000e240000000400 */
[----:B0-----:R-:W-:-:S04]  /*1420*/  HADD2.F32 R0, -RZ, R0.H0_H0 ;  /* 0x20000000ff007230 */ /* 0x001fc80000004100 */
[----:B------:R-:W0:Y:S02]  /*1430*/  F2I.FTZ.TRUNC.NTZ R5, R0 ;  /* 0x0000000000057305 */ /* 0x000e24000021f100 */
[----:B0-----:R2:W-:Y:S01]  /*1440*/  STG.E.U16 desc[UR36][R2.64], R5 ;  /* 0x0000000502007986 */ /* 0x0015e2000c101524 */
[----:B------:R-:W-:Y:S05]  /*1450*/  BRA `(.L_x_3731) ;  /* 0x0000000c00547947 */ /* 0x000fea0003800000 */
.L_x_3727:
        /* <DEDUP_REMOVED lines=10> */
.L_x_3735:
[----:B------:R-:W0:Y:S02]  /*1500*/  LDC.U16 R5, c[0x0][0x214] ;  /* 0x00008500ff057b82 */ /* 0x000e240000000400 */
[----:B0-----:R0:W-:Y:S01]  /*1510*/  STG.E.U16 desc[UR36][R2.64], R5 ;  /* 0x0000000502007986 */ /* 0x0011e2000c101524 */
[----:B------:R-:W-:Y:S05]  /*1520*/  BRA `(.L_x_3731) ;  /* 0x0000000c00207947 */ /* 0x000fea0003800000 */
.L_x_3734:
        /* <DEDUP_REMOVED lines=11> */
.L_x_3737:
[----:B------:R-:W0:Y:S02]  /*15e0*/  LDC.U16 R0, c[0x0][0x214] ;  /* 0x00008500ff007b82 */ /* 0x000e240000000400 */
[----:B0-----:R-:W-:-:S05]  /*15f0*/  HADD2.F32 R0, -RZ, R0.H0_H0 ;  /* 0x20000000ff007230 */ /* 0x001fca0000004100 */
[----:B------:R-:W-:-:S04]  /*1600*/  F2FP.F16.F32.PACK_AB R0, RZ, R0 ;  /* 0x00000000ff00723e */ /* 0x000fc800000000ff */
[----:B------:R-:W-:-:S05]  /*1610*/  PRMT R0, R0, 0x5410, RZ ;  /* 0x0000541000007816 */ /* 0x000fca00000000ff */
[----:B------:R0:W-:Y:S01]  /*1620*/  STG.E desc[UR36][R2.64], R0 ;  /* 0x0000000002007986 */ /* 0x0001e2000c101924 */
[----:B------:R-:W-:Y:S05]  /*1630*/  BRA `(.L_x_3731) ;  /* 0x0000000800dc7947 */ /* 0x000fea0003800000 */
.L_x_3736:
[----:B------:R-:W0:Y:S02]  /*1640*/  LDC.U16 R0, c[0x0][0x214] ;  /* 0x00008500ff007b82 */ /* 0x000e240000000400 */
[----:B0-----:R-:W-:-:S05]  /*1650*/  HADD2.F32 R0, -RZ, R0.H0_H0 ;  /* 0x20000000ff007230 */ /* 0x001fca0000004100 */
[----:B------:R-:W-:-:S04]  /*1660*/  FMUL.FTZ R0, R0, 1 ;  /* 0x3f80000000007820 */ /* 0x000fc80000410000 */
[----:B------:R-:W0:Y:S02]  /*1670*/  F2F.F64.F32 R4, R0 ;  /* 0x0000000000047310 */ /* 0x000e240000201800 */
[----:B0-----:R0:W-:Y:S01]  /*1680*/  STG.E.64 desc[UR36][R2.64], R4 ;  /* 0x0000000402007986 */ /* 0x0011e2000c101b24 */
[----:B------:R-:W-:Y:S05]  /*1690*/  BRA `(.L_x_3731) ;  /* 0x0000000800c47947 */ /* 0x000fea0003800000 */
.L_x_3726:
        /* <DEDUP_REMOVED lines=14> */
.L_x_3740:
[----:B------:R-:W0:Y:S01]  /*1780*/  LDC.U16 R0, c[0x0][0x214] ;  /* 0x00008500ff007b82 */ /* 0x000e220000000400 */
[----:B------:R-:W-:Y:S01]  /*1790*/  CS2R R6, SRZ ;  /* 0x0000000000067805 */ /* 0x000fe2000001ff00 */
[----:B0-----:R-:W-:-:S05]  /*17a0*/  HADD2.F32 R0, -RZ, R0.H0_H0 ;  /* 0x20000000ff007230 */ /* 0x001fca0000004100 */
[----:B------:R-:W-:-:S04]  /*17b0*/  FMUL.FTZ R0, R0, 1 ;  /* 0x3f80000000007820 */ /* 0x000fc80000410000 */
[----:B------:R-:W0:Y:S02]  /*17c0*/  F2F.F64.F32 R4, R0 ;  /* 0x0000000000047310 */ /* 0x000e240000201800 */
[----:B0-----:R0:W-:Y:S01]  /*17d0*/  STG.E.128 desc[UR36][R2.64], R4 ;  /* 0x0000000402007986 */ /* 0x0011e2000c101d24 */
[----:B------:R-:W-:Y:S05]  /*17e0*/  BRA `(.L_x_3731) ;  /* 0x0000000800707947 */ /* 0x000fea0003800000 */
.L_x_3739:
        /* <DEDUP_REMOVED lines=21> */
.L_x_3743:
[----:B------:R-:W-:-:S05]  /*1940*/  LOP3.LUT R5, R0, R9, RZ, 0xfc, !PT ;  /* 0x0000000900057212 */ /* 0x000fca00078efcff */
[----:B------:R0:W-:Y:S01]  /*1950*/  STG.E.U8 desc[UR36][R2.64], R5 ;  /* 0x0000000502007986 */ /* 0x0001e2000c101124 */
[----:B------:R-:W-:Y:S05]  /*1960*/  BRA `(.L_x_3731) ;  /* 0x0000000800107947 */ /* 0x000fea0003800000 */
.L_x_3742:
        /* <DEDUP_REMOVED lines=13> */
.L_x_3744:
[----:B------:R-:W-:Y:S01]  /*1a40*/  ISETP.GT.U32.AND P0, PT, R0, 0x7f800000, PT ;  /* 0x7f8000000000780c */ /* 0x000fe20003f04070 */
[----:B------:R-:W-:-:S05]  /*1a50*/  IMAD.MOV.U32 R0, RZ, RZ, 0x7f ;  /* 0x0000007fff007424 */ /* 0x000fca00078e00ff */
[----:B------:R-:W-:-:S07]  /*1a60*/  SEL R0, R0, 0x7c, P0 ;  /* 0x0000007c00007807 */ /* 0x000fce0000000000 */
.L_x_3745:
[----:B------:R-:W-:-:S04]  /*1a70*/  LOP3.LUT R4, R4, 0x80000000, RZ, 0xc0, !PT ;  /* 0x8000000004047812 */ /* 0x000fc800078ec0ff */
[----:B------:R-:W-:-:S04]  /*1a80*/  SHF.R.U32.HI R5, RZ, 0x18, R4 ;  /* 0x00000018ff057819 */ /* 0x000fc80000011604 */
[----:B------:R-:W-:-:S05]  /*1a90*/  LOP3.LUT R5, R0, R5, RZ, 0xfc, !PT ;  /* 0x0000000500057212 */ /* 0x000fca00078efcff */
[----:B------:R0:W-:Y:S01]  /*1aa0*/  STG.E.U8 desc[UR36][R2.64], R5 ;  /* 0x0000000502007986 */ /* 0x0001e2000c101124 */
[----:B------:R-:W-:Y:S05]  /*1ab0*/  BRA `(.L_x_3731) ;  /* 0x0000000400bc7947 */ /* 0x000fea0003800000 */
.L_x_3741:
[----:B------:R-:W0:Y:S02]  /*1ac0*/  LDC.U16 R0, c[0x0][0x214] ;  /* 0x00008500ff007b82 */ /* 0x000e240000000400 */
[----:B0-----:R-:W-:-:S05]  /*1ad0*/  HADD2.F32 R0, -RZ, R0.H0_H0 ;  /* 0x20000000ff007230 */ /* 0x001fca0000004100 */
[----:B------:R-:W-:-:S05]  /*1ae0*/  F2FP.BF16.F32.PACK_AB R0, RZ, R0 ;  /* 0x00000000ff00723e */ /* 0x000fca00000010ff */
[----:B------:R0:W-:Y:S01]  /*1af0*/  STG.E.U16 desc[UR36][R2.64], R0 ;  /* 0x0000000002007986 */ /* 0x0001e2000c101524 */
[----:B------:R-:W-:Y:S05]  /*1b00*/  BRA `(.L_x_3731) ;  /* 0x0000000400a87947 */ /* 0x000fea0003800000 */
.L_x_3738:
        /* <DEDUP_REMOVED lines=13> */
.L_x_3748:
        /* <DEDUP_REMOVED lines=18> */
.L_x_3750:
[----:B------:R-:W-:-:S04]  /*1d00*/  LOP3.LUT R4, R4, 0x80000000, RZ, 0xc0, !PT ;  /* 0x8000000004047812 */ /* 0x000fc800078ec0ff */
[----:B------:R-:W-:-:S04]  /*1d10*/  SHF.R.U32.HI R5, RZ, 0x18, R4 ;  /* 0x00000018ff057819 */ /* 0x000fc80000011604 */
[----:B------:R-:W-:-:S07]  /*1d20*/  LOP3.LUT R0, R0, R5, RZ, 0xfc, !PT ;  /* 0x0000000500007212 */ /* 0x000fce00078efcff */
.L_x_3749:
[----:B------:R0:W-:Y:S01]  /*1d30*/  STG.E.U8 desc[UR36][R2.64], R0 ;  /* 0x0000000002007986 */ /* 0x0001e2000c101124 */
[----:B------:R-:W-:Y:S05]  /*1d40*/  BRA `(.L_x_3731) ;  /* 0x0000000400187947 */ /* 0x000fea0003800000 */
.L_x_3747:
        /* <DEDUP_REMOVED lines=18> */
.L_x_3752:
[----:B------:R-:W-:-:S04]  /*1e70*/  LOP3.LUT R4, R4, 0x80000000, RZ, 0xc0, !PT ;  /* 0x8000000004047812 */ /* 0x000fc800078ec0ff */
[----:B------:R-:W-:-:S04]  /*1e80*/  SHF.R.U32.HI R5, RZ, 0x18, R4 ;  /* 0x00000018ff057819 */ /* 0x000fc80000011604 */
[----:B------:R-:W-:-:S07]  /*1e90*/  LOP3.LUT R0, R0, R5, RZ, 0xfc, !PT ;  /* 0x0000000500007212 */ /* 0x000fce00078efcff */
.L_x_3751:
[----:B------:R0:W-:Y:S01]  /*1ea0*/  STG.E.U8 desc[UR36][R2.64], R0 ;  /* 0x0000000002007986 */ /* 0x0001e2000c101124 */
[----:B------:R-:W-:Y:S05]  /*1eb0*/  BRA `(.L_x_3731) ;  /* 0x0000000000bc7947 */ /* 0x000fea0003800000 */
.L_x_3746:
        /* <DEDUP_REMOVED lines=19> */
.L_x_3755:
[----:B------:R0:W-:Y:S01]  /*1ff0*/  STG.E.U8 desc[UR36][R2.64], R0 ;  /* 0x0000000002007986 */ /* 0x0001e2000c101124 */
[----:B------:R-:W-:Y:S05]  /*2000*/  BRA `(.L_x_3731) ;  /* 0x0000000000687947 */ /* 0x000fea0003800000 */
.L_x_3730:
        /* <DEDUP_REMOVED lines=16> */
.L_x_3756:
[----:B------:R-:W-:Y:S05]  /*2110*/  BRA `(.L_x_3731) ;  /* 0x0000000000247947 */ /* 0x000fea0003800000 */
.L_x_3754:
[----:B------:R-:W0:Y:S02]  /*2120*/  LDC.U16 R0, c[0x0][0x214] ;  /* 0x00008500ff007b82 */ /* 0x000e240000000400 */
[----:B0-----:R-:W-:-:S04]  /*2130*/  HADD2.F32 R0, -RZ, R0.H0_H0 ;  /* 0x20000000ff007230 */ /* 0x001fc80000004100 */
[----:B------:R-:W0:Y:S02]  /*2140*/  F2I.U64.TRUNC R4, R0 ;  /* 0x0000000000047311 */ /* 0x000e24000020d800 */
[----:B0-----:R0:W-:Y:S01]  /*2150*/  STG.E.64 desc[UR36][R2.64], R4 ;  /* 0x0000000402007986 */ /* 0x0011e2000c101b24 */
[----:B------:R-:W-:Y:S05]  /*2160*/  BRA `(.L_x_3731) ;  /* 0x0000000000107947 */ /* 0x000fea0003800000 */
.L_x_3753:
[----:B------:R-:W0:Y:S02]  /*2170*/  LDC.U16 R0, c[0x0][0x214] ;  /* 0x00008500ff007b82 */ /* 0x000e240000000400 */
[----:B0-----:R-:W-:-:S04]  /*2180*/  HADD2.F32 R0, -RZ, R0.H0_H0 ;  /* 0x20000000ff007230 */ /* 0x001fc80000004100 */
[----:B------:R-:W0:Y:S02]  /*2190*/  F2I.FTZ.U32.TRUNC.NTZ R5, R0 ;  /* 0x0000000000057305 */ /* 0x000e24000021f000 */
[----:B0-----:R0:W-:Y:S02]  /*21a0*/  STG.E desc[UR36][R2.64], R5 ;  /* 0x0000000502007986 */ /* 0x0011e4000c101924 */
.L_x_3731:
        /* <DEDUP_REMOVED lines=26> */
.L_x_3760:
[----:B------:R-:W0:Y:S02]  /*2350*/  LDC.U16 R0, c[0x0][0x214] ;  /* 0x00008500ff007b82 */ /* 0x000e240000000400 */
[----:B0-----:R-:W-:-:S04]  /*2360*/  HADD2.F32 R0, -RZ, R0.H0_H0 ;  /* 0x20000000ff007230 */ /* 0x001fc80000004100 */
[----:B------:R-:W0:Y:S02]  /*2370*/  F2I.S64.TRUNC R4, R0 ;  /* 0x0000000000047311 */ /* 0x000e24000020d900 */
[----:B0-----:R0:W-:Y:S01]  /*2380*/  STG.E.U8 desc[UR36][R2.64], R4 ;  /* 0x0000000402007986 */ /* 0x0011e2000c101124 */
[----:B------:R-:W-:Y:S05]  /*2390*/  BRA `(.L_x_3762) ;  /* 0x0000000c00a87947 */ /* 0x000fea0003800000 */
.L_x_3759:
        /* <DEDUP_REMOVED lines=11> */
.L_x_3764:
[----:B------:R-:W0:Y:S02]  /*2450*/  LDC.U16 R0, c[0x0][0x214] ;  /* 0x00008500ff007b82 */ /* 0x000e240000000400 */
[----:B0-----:R-:W-:-:S04]  /*2460*/  HADD2.F32 R0, -RZ, R0.H0_H0 ;  /* 0x20000000ff007230 */ /* 0x001fc80000004100 */
[----:B------:R-:W0:Y:S02]  /*2470*/  F2I.FTZ.TRUNC.NTZ R5, R0 ;  /* 0x0000000000057305 */ /* 0x000e24000021f100 */
[----:B0-----:R0:W-:Y:S01]  /*2480*/  STG.E desc[UR36][R2.64], R5 ;  /* 0x0000000502007986 */ /* 0x0011e2000c101924 */
[----:B------:R-:W-:Y:S05]  /*2490*/  BRA `(.L_x_3762) ;  /* 0x0000000c00687947 */ /* 0x000fea0003800000 */
.L_x_3763:
[----:B------:R-:W0:Y:S02]  /*24a0*/  LDC.U16 R0, c[0x0][0x214] ;  /* 0x00008500ff007b82 */ /* 0x000e240000000400 */
[----:B0-----:R-:W-:-:S04]  /*24b0*/  HADD2.F32 R0, -RZ, R0.H0_H0 ;  /* 0x20000000ff007230 */ /* 0x001fc80000004100 */
[----:B------:R-:W0:Y:S02]  /*24c0*/  F2I.FTZ.TRUNC.NTZ R5, R0 ;  /* 0x0000000000057305 */ /* 0x000e24000021f100 */
[----:B0-----:R0:W-:Y:S01]  /*24d0*/  STG.E.U16 desc[UR36][R2.64], R5 ;  /* 0x0000000502007986 */ /* 0x0011e2000c101524 */
[----:B------:R-:W-:Y:S05]  /*24e0*/  BRA `(.L_x_3762) ;  /* 0x0000000c00547947 */ /* 0x000fea0003800000 */
.L_x_3758:
        /* <DEDUP_REMOVED lines=10> */
.L_x_3766:
[----:B------:R-:W0:Y:S02]  /*2590*/  LDC.U16 R5, c[0x0][0x214] ;  /* 0x00008500ff057b82 */ /* 0x000e240000000400 */
[----:B0-----:R0:W-:Y:S01]  /*25a0*/  STG.E.U16 desc[UR36][R2.64], R5 ;  /* 0x0000000502007986 */ /* 0x0011e2000c101524 */
[----:B------:R-:W-:Y:S05]  /*25b0*/  BRA `(.L_x_3762) ;  /* 0x0000000c00207947 */ /* 0x000fea0003800000 */
.L_x_3765:
        /* <DEDUP_REMOVED lines=11> */
.L_x_3768:
[----:B------:R-:W0:Y:S02]  /*2670*/  LDC.U16 R0, c[0x0][0x214] ;  /* 0x00008500ff007b82 */ /* 0x000e240000000400 */
[----:B0-----:R-:W-:-:S05]  /*2680*/  HADD2.F32 R0, -RZ, R0.H0_H0 ;  /* 0x20000000ff007230 */ /* 0x001fca0000004100 */
[----:B------:R-:W-:-:S04]  /*2690*/  F2FP.F16.F32.PACK_AB R0, RZ, R0 ;  /* 0x00000000ff00723e */ /* 0x000fc800000000ff */
[----:B------:R-:W-:-:S05]  /*26a0*/  PRMT R0, R0, 0x5410, RZ ;  /* 0x0000541000007816 */ /* 0x000fca00000000ff */
[----:B------:R0:W-:Y:S01]  /*26b0*/  STG.E desc[UR36][R2.64], R0 ;  /* 0x0000000002007986 */ /* 0x0001e2000c101924 */
[----:B------:R-:W-:Y:S05]  /*26c0*/  BRA `(.L_x_3762) ;  /* 0x0000000800dc7947 */ /* 0x000fea0003800000 */
.L_x_3767:
[----:B------:R-:W0:Y:S02]  /*26d0*/  LDC.U16 R0, c[0x0][0x214] ;  /* 0x00008500ff007b82 */ /* 0x000e240000000400 */
[----:B0-----:R-:W-:-:S05]  /*26e0*/  HADD2.F32 R0, -RZ, R0.H0_H0 ;  /* 0x20000000ff007230 */ /* 0x001fca0000004100 */
[----:B------:R-:W-:-:S04]  /*26f0*/  FMUL.FTZ R0, R0, 1 ;  /* 0x3f80000000007820 */ /* 0x000fc80000410000 */
[----:B------:R-:W0:Y:S02]  /*2700*/  F2F.F64.F32 R4, R0 ;  /* 0x0000000000047310 */ /* 0x000e240000201800 */
[----:B0-----:R0:W-:Y:S01]  /*2710*/  STG.E.64 desc[UR36][R2.64], R4 ;  /* 0x0000000402007986 */ /* 0x0011e2000c101b24 */
[----:B------:R-:W-:Y:S05]  /*2720*/  BRA `(.L_x_3762) ;  /* 0x0000000800c47947 */ /* 0x000fea0003800000 */
.L_x_3757:
        /* <DEDUP_REMOVED lines=14> */
.L_x_3771:
[----:B------:R-:W0:Y:S01]  /*2810*/  LDC.U16 R0, c[0x0][0x214] ;  /* 0x00008500ff007b82 */ /* 0x000e220000000400 */
[----:B------:R-:W-:Y:S01]  /*2820*/  CS2R R6, SRZ ;  /* 0x0000000000067805 */ /* 0x000fe2000001ff00 */
[----:B0-----:R-:W-:-:S05]  /*2830*/  HADD2.F32 R0, -RZ, R0.H0_H0 ;  /* 0x20000000ff007230 */ /* 0x001fca0000004100 */
[----:B------:R-:W-:-:S04]  /*2840*/  FMUL.FTZ R0, R0, 1 ;  /* 0x3f80000000007820 */ /* 0x000fc80000410000 */
[----:B------:R-:W0:Y:S02]  /*2850*/  F2F.F64.F32 R4, R0 ;  /* 0x0000000000047310 */ /* 0x000e240000201800 */
[----:B0-----:R0:W-:Y:S01]  /*2860*/  STG.E.128 desc[UR36][R2.64], R4 ;  /* 0x0000000402007986 */ /* 0x0011e2000c101d24 */
[----:B------:R-:W-:Y:S05]  /*2870*/  BRA `(.L_x_3762) ;  /* 0x0000000800707947 */ /* 0x000fea0003800000 */
.L_x_3770:
        /* <DEDUP_REMOVED lines=21> */
.L_x_3774:
[----:B------:R-:W-:-:S05]  /*29d0*/  LOP3.LUT R5, R0, R9, RZ, 0xfc, !PT ;  /* 0x0000000900057212 */ /* 0x000fca00078efcff */
[----:B------:R0:W-:Y:S01]  /*29e0*/  STG.E.U8 desc[UR36][R2.64], R5 ;  /* 0x0000000502007986 */ /* 0x0001e2000c101124 */
[----:B------:R-:W-:Y:S05]  /*29f0*/  BRA `(.L_x_3762) ;  /* 0x0000000800107947 */ /* 0x000fea0003800000 */
.L_x_3773:
        /* <DEDUP_REMOVED lines=13> */
.L_x_3775:
[----:B------:R-:W-:Y:S01]  /*2ad0*/  ISETP.GT.U32.AND P0, PT, R0, 0x7f800000, PT ;  /* 0x7f8000000000780c */ /* 0x000fe20003f04070 */
[----:B------:R-:W-:-:S05]  /*2ae0*/  IMAD.MOV.U32 R0, RZ, RZ, 0x7f ;  /* 0x0000007fff007424 */ /* 0x000fca00078e00ff */
[----:B------:R-:W-:-:S07]  /*2af0*/  SEL R0, R0, 0x7c, P0 ;  /* 0x0000007c00007807 */ /* 0x000fce0000000000 */
.L_x_3776:
[----:B------:R-:W-:-:S04]  /*2b00*/  LOP3.LUT R4, R4, 0x80000000, RZ, 0xc0, !PT ;  /* 0x8000000004047812 */ /* 0x000fc800078ec0ff */
[----:B------:R-:W-:-:S04]  /*2b10*/  SHF.R.U32.HI R5, RZ, 0x18, R4 ;  /* 0x00000018ff057819 */ /* 0x000fc80000011604 */
[----:B------:R-:W-:-:S05]  /*2b20*/  LOP3.LUT R5, R0, R5, RZ, 0xfc, !PT ;  /* 0x0000000500057212 */ /* 0x000fca00078efcff */
[----:B------:R0:W-:Y:S01]  /*2b30*/  STG.E.U8 desc[UR36][R2.64], R5 ;  /* 0x0000000502007986 */ /* 0x0001e2000c101124 */
[----:B------:R-:W-:Y:S05]  /*2b40*/  BRA `(.L_x_3762) ;  /* 0x0000000400bc7947 */ /* 0x000fea0003800000 */
.L_x_3772:
[----:B------:R-:W0:Y:S02]  /*2b50*/  LDC.U16 R0, c[0x0][0x214] ;  /* 0x00008500ff007b82 */ /* 0x000e240000000400 */
[----:B0-----:R-:W-:-:S05]  /*2b60*/  HADD2.F32 R0, -RZ, R0.H0_H0 ;  /* 0x20000000ff007230 */ /* 0x001fca0000004100 */
[----:B------:R-:W-:-:S05]  /*2b70*/  F2FP.BF16.F32.PACK_AB R0, RZ, R0 ;  /* 0x00000000ff00723e */ /* 0x000fca00000010ff */
[----:B------:R0:W-:Y:S01]  /*2b80*/  STG.E.U16 desc[UR36][R2.64], R0 ;  /* 0x0000000002007986 */ /* 0x0001e2000c101524 */
[----:B------:R-:W-:Y:S05]  /*2b90*/  BRA `(.L_x_3762) ;  /* 0x0000000400a87947 */ /* 0x000fea0003800000 */
.L_x_3769:
        /* <DEDUP_REMOVED lines=13> */
.L_x_3779:
        /* <DEDUP_REMOVED lines=18> */
.L_x_3781:
[----:B------:R-:W-:-:S04]  /*2d90*/  LOP3.LUT R4, R4, 0x80000000, RZ, 0xc0, !PT ;  /* 0x8000000004047812 */ /* 0x000fc800078ec0ff */
[----:B------:R-:W-:-:S04]  /*2da0*/  SHF.R.U32.HI R5, RZ, 0x18, R4 ;  /* 0x00000018ff057819 */ /* 0x000fc80000011604 */
[----:B------:R-:W-:-:S07]  /*2db0*/  LOP3.LUT R0, R0, R5, RZ, 0xfc, !PT ;  /* 0x0000000500007212 */ /* 0x000fce00078efcff */
.L_x_3780:
[----:B------:R5:W-:Y:S01]  /*2dc0*/  STG.E.U8 desc[UR36][R2.64], R0 ;  /* 0x0000000002007986 */ /* 0x000be2000c101124 */
[----:B------:R-:W-:Y:S05]  /*2dd0*/  BRA `(.L_x_3762) ;  /* 0x0000000400187947 */ /* 0x000fea0003800000 */
.L_x_3778:
        /* <DEDUP_REMOVED lines=18> */
.L_x_3783:
[----:B------:R-:W-:-:S04]  /*2f00*/  LOP3.LUT R4, R4, 0x80000000, RZ, 0xc0, !PT ;  /* 0x8000000004047812 */ /* 0x000fc800078ec0ff */
[----:B------:R-:W-:-:S04]  /*2f10*/  SHF.R.U32.HI R5, RZ, 0x18, R4 ;  /* 0x00000018ff057819 */ /* 0x000fc80000011604 */
[----:B------:R-:W-:-:S07]  /*2f20*/  LOP3.LUT R0, R0, R5, RZ, 0xfc, !PT ;  /* 0x0000000500007212 */ /* 0x000fce00078efcff */
.L_x_3782:
[----:B------:R3:W-:Y:S01]  /*2f30*/  STG.E.U8 desc[UR36][R2.64], R0 ;  /* 0x0000000002007986 */ /* 0x0007e2000c101124 */
[----:B------:R-:W-:Y:S05]  /*2f40*/  BRA `(.L_x_3762) ;  /* 0x0000000000bc7947 */ /* 0x000fea0003800000 */
.L_x_3777:
        /* <DEDUP_REMOVED lines=19> */
.L_x_3786:
[----:B------:R2:W-:Y:S01]  /*3080*/  STG.E.U8 desc[UR36][R2.64], R0 ;  /* 0x0000000002007986 */ /* 0x0005e2000c101124 */
[----:B------:R-:W-:Y:S05]  /*3090*/  BRA `(.L_x_3762) ;  /* 0x0000000000687947 */ /* 0x000fea0003800000 */
.L_x_3761:
        /* <DEDUP_REMOVED lines=16> */
.L_x_3787:
[----:B------:R-:W-:Y:S05]  /*31a0*/  BRA `(.L_x_3762) ;  /* 0x0000000000247947 */ /* 0x000fea0003800000 */
.L_x_3785:
[----:B------:R-:W0:Y:S02]  /*31b0*/  LDC.U16 R0, c[0x0][0x214] ;  /* 0x00008500ff007b82 */ /* 0x000e240000000400 */
[----:B0-----:R-:W-:-:S04]  /*31c0*/  HADD2.F32 R0, -RZ, R0.H0_H0 ;  /* 0x20000000ff007230 */ /* 0x001fc80000004100 */
[----:B------:R-:W0:Y:S02]  /*31d0*/  F2I.U64.TRUNC R4, R0 ;  /* 0x0000000000047311 */ /* 0x000e24000020d800 */
[----:B0-----:R1:W-:Y:S01]  /*31e0*/  STG.E.64 desc[UR36][R2.64], R4 ;  /* 0x0000000402007986 */ /* 0x0013e2000c101b24 */
[----:B------:R-:W-:Y:S05]  /*31f0*/  BRA `(.L_x_3762) ;  /* 0x0000000000107947 */ /* 0x000fea0003800000 */
.L_x_3784:
[----:B------:R-:W0:Y:S02]  /*3200*/  LDC.U16 R0, c[0x0][0x214] ;  /* 0x00008500ff007b82 */ /* 0x000e240000000400 */
[----:B0-----:R-:W-:-:S04]  /*3210*/  HADD2.F32 R0, -RZ, R0.H0_H0 ;  /* 0x20000000ff007230 */ /* 0x001fc80000004100 */
[----:B------:R-:W0:Y:S02]  /*3220*/  F2I.FTZ.U32.TRUNC.NTZ R5, R0 ;  /* 0x0000000000057305 */ /* 0x000e24000021f000 */
[----:B0-----:R0:W-:Y:S02]  /*3230*/  STG.E desc[UR36][R2.64], R5 ;  /* 0x0000000502007986 */ /* 0x0011e4000c101924 */
.L_x_3762:
[----:B------:R-:W-:-:S07]  /*3240*/  VIADD R19, R19, 0x80 ;  /* 0x0000008013137836 */ /* 0x000fce0000000000 */
.L_x_3725:
[----:B------:R-:W-:Y:S05]  /*3250*/  BSYNC B6 ;  /* 0x0000000000067941 */ /* 0x000fea0003800000 */
.L_x_3724:
        /* <DEDUP_REMOVED lines=24> */
.L_x_3791:
[----:B------:R-:W0:Y:S02]  /*33e0*/  LDC.U16 R0, c[0x0][0x214] ;  /* 0x00008500ff007b82 */ /* 0x000e240000000400 */
[----:B0-----:R-:W-:-:S04]  /*33f0*/  HADD2.F32 R0, -RZ, R0.H0_H0 ;  /* 0x20000000ff007230 */ /* 0x001fc80000004100 */
[----:B------:R-:W0:Y:S02]  /*3400*/  F2I.S64.TRUNC R4, R0 ;  /* 0x0000000000047311 */ /* 0x000e24000020d900 */
[----:B0-----:R-:W-:Y:S01]  /*3410*/  STG.E.U8 desc[UR36][R2.64], R4 ;  /* 0x0000000402007986 */ /* 0x001fe2000c101124 */
[----:B------:R-:W-:Y:S05]  /*3420*/  EXIT ;  /* 0x000000000000794d */ /* 0x000fea0003800000 */
.L_x_3790:
        /* <DEDUP_REMOVED lines=11> */
.L_x_3794:
[----:B------:R-:W0:Y:S02]  /*34e0*/  LDC.U16 R0, c[0x0][0x214] ;  /* 0x00008500ff007b82 */ /* 0x000e240000000400 */
[----:B0-----:R-:W-:-:S04]  /*34f0*/  HADD2.F32 R0, -RZ, R0.H0_H0 ;  /* 0x20000000ff007230 */ /* 0x001fc80000004100 */
[----:B------:R-:W0:Y:S02]  /*3500*/  F2I.FTZ.TRUNC.NTZ R5, R0 ;  /* 0x0000000000057305 */ /* 0x000e24000021f100 */
[----:B0-----:R-:W-:Y:S01]  /*3510*/  STG.E desc[UR36][R2.64], R5 ;  /* 0x0000000502007986 */ /* 0x001fe2000c101924 */
[----:B------:R-:W-:Y:S05]  /*3520*/  EXIT ;  /* 0x000000000000794d */ /* 0x000fea0003800000 */
.L_x_3793:
[----:B------:R-:W0:Y:S02]  /*3530*/  LDC.U16 R0, c[0x0][0x214] ;  /* 0x00008500ff007b82 */ /* 0x000e240000000400 */
[----:B0-----:R-:W-:-:S04]  /*3540*/  HADD2.F32 R0, -RZ, R0.H0_H0 ;  /* 0x20000000ff007230 */ /* 0x001fc80000004100 */
[----:B------:R-:W0:Y:S02]  /*3550*/  F2I.FTZ.TRUNC.NTZ R5, R0 ;  /* 0x0000000000057305 */ /* 0x000e24000021f100 */
[----:B0-----:R-:W-:Y:S01]  /*3560*/  STG.E.U16 desc[UR36][R2.64], R5 ;  /* 0x0000000502007986 */ /* 0x001fe2000c101524 */
[----:B------:R-:W-:Y:S05]  /*3570*/  EXIT ;  /* 0x000000000000794d */ /* 0x000fea0003800000 */
.L_x_3789:
        /* <DEDUP_REMOVED lines=10> */
.L_x_3796:
[----:B------:R-:W0:Y:S02]  /*3620*/  LDC.U16 R5, c[0x0][0x214] ;  /* 0x00008500ff057b82 */ /* 0x000e240000000400 */
[----:B0-----:R-:W-:Y:S01]  /*3630*/  STG.E.U16 desc[UR36][R2.64], R5 ;  /* 0x0000000502007986 */ /* 0x001fe2000c101524 */
[----:B------:R-:W-:Y:S05]  /*3640*/  EXIT ;  /* 0x000000000000794d */ /* 0x000fea0003800000 */
.L_x_3795:
        /* <DEDUP_REMOVED lines=11> */
.L_x_3798:
[----:B------:R-:W0:Y:S02]  /*3700*/  LDC.U16 R0, c[0x0][0x214] ;  /* 0x00008500ff007b82 */ /* 0x000e240000000400 */
[----:B0-----:R-:W-:-:S05]  /*3710*/  HADD2.F32 R0, -RZ, R0.H0_H0 ;  /* 0x20000000ff007230 */ /* 0x001fca0000004100 */
[----:B------:R-:W-:-:S04]  /*3720*/  F2FP.F16.F32.PACK_AB R0, RZ, R0 ;  /* 0x00000000ff00723e */ /* 0x000fc800000000ff */
[----:B------:R-:W-:-:S05]  /*3730*/  PRMT R0, R0, 0x5410, RZ ;  /* 0x0000541000007816 */ /* 0x000fca00000000ff */
[----:B------:R-:W-:Y:S01]  /*3740*/  STG.E desc[UR36][R2.64], R0 ;  /* 0x0000000002007986 */ /* 0x000fe2000c101924 */
[----:B------:R-:W-:Y:S05]  /*3750*/  EXIT ;  /* 0x000000000000794d */ /* 0x000fea0003800000 */
.L_x_3797:
[----:B------:R-:W0:Y:S02]  /*3760*/  LDC.U16 R0, c[0x0][0x214] ;  /* 0x00008500ff007b82 */ /* 0x000e240000000400 */
[----:B0-----:R-:W-:-:S05]  /*3770*/  HADD2.F32 R0, -RZ, R0.H0_H0 ;  /* 0x20000000ff007230 */ /* 0x001fca0000004100 */
[----:B------:R-:W-:-:S04]  /*3780*/  FMUL.FTZ R0, R0, 1 ;  /* 0x3f80000000007820 */ /* 0x000fc80000410000 */
[----:B------:R-:W0:Y:S02]  /*3790*/  F2F.F64.F32 R4, R0 ;  /* 0x0000000000047310 */ /* 0x000e240000201800 */
[----:B0-----:R-:W-:Y:S01]  /*37a0*/  STG.E.64 desc[UR36][R2.64], R4 ;  /* 0x0000000402007986 */ /* 0x001fe2000c101b24 */
[----:B------:R-:W-:Y:S05]  /*37b0*/  EXIT ;  /* 0x000000000000794d */ /* 0x000fea0003800000 */
.L_x_3788:
        /* <DEDUP_REMOVED lines=14> */
.L_x_3801:
[----:B------:R-:W0:Y:S01]  /*38a0*/  LDC.U16 R0, c[0x0][0x214] ;  /* 0x00008500ff007b82 */ /* 0x000e220000000400 */
[----:B------:R-:W-:Y:S01]  /*38b0*/  CS2R R6, SRZ ;  /* 0x0000000000067805 */ /* 0x000fe2000001ff00 */
[----:B0-----:R-:W-:-:S05]  /*38c0*/  HADD2.F32 R0, -RZ, R0.H0_H0 ;  /* 0x20000000ff007230 */ /* 0x001fca0000004100 */
[----:B------:R-:W-:-:S04]  /*38d0*/  FMUL.FTZ R0, R0, 1 ;  /* 0x3f80000000007820 */ /* 0x000fc80000410000 */
[----:B------:R-:W0:Y:S02]  /*38e0*/  F2F.F64.F32 R4, R0 ;  /* 0x0000000000047310 */ /* 0x000e240000201800 */
[----:B0-----:R-:W-:Y:S01]  /*38f0*/  STG.E.128 desc[UR36][R2.64], R4 ;  /* 0x0000000402007986 */ /* 0x001fe2000c101d24 */
[----:B------:R-:W-:Y:S05]  /*3900*/  EXIT ;  /* 0x000000000000794d */ /* 0x000fea0003800000 */
.L_x_3800:
        /* <DEDUP_REMOVED lines=21> */
.L_x_3804:
[----:B------:R-:W-:-:S05]  /*3a60*/  LOP3.LUT R5, R0, R9, RZ, 0xfc, !PT ;  /* 0x0000000900057212 */ /* 0x000fca00078efcff */
[----:B------:R-:W-:Y:S01]  /*3a70*/  STG.E.U8 desc[UR36][R2.64], R5 ;  /* 0x0000000502007986 */ /* 0x000fe2000c101124 */
[----:B------:R-:W-:Y:S05]  /*3a80*/  EXIT ;  /* 0x000000000000794d */ /* 0x000fea0003800000 */
.L_x_3803:
        /* <DEDUP_REMOVED lines=13> */
.L_x_3805:
[----:B------:R-:W-:Y:S01]  /*3b60*/  ISETP.GT.U32.AND P0, PT, R0, 0x7f800000, PT ;  /* 0x7f8000000000780c */ /* 0x000fe20003f04070 */
[----:B------:R-:W-:-:S05]  /*3b70*/  IMAD.MOV.U32 R0, RZ, RZ, 0x7f ;  /* 0x0000007fff007424 */ /* 0x000fca00078e00ff */
[----:B------:R-:W-:-:S07]  /*3b80*/  SEL R0, R0, 0x7c, P0 ;  /* 0x0000007c00007807 */ /* 0x000fce0000000000 */
.L_x_3806:
[----:B------:R-:W-:-:S04]  /*3b90*/  LOP3.LUT R4, R4, 0x80000000, RZ, 0xc0, !PT ;  /* 0x8000000004047812 */ /* 0x000fc800078ec0ff */
[----:B------:R-:W-:-:S04]  /*3ba0*/  SHF.R.U32.HI R5, RZ, 0x18, R4 ;  /* 0x00000018ff057819 */ /* 0x000fc80000011604 */
[----:B------:R-:W-:-:S05]  /*3bb0*/  LOP3.LUT R5, R0, R5, RZ, 0xfc, !PT ;  /* 0x0000000500057212 */ /* 0x000fca00078efcff */
[----:B------:R-:W-:Y:S01]  /*3bc0*/  STG.E.U8 desc[UR36][R2.64], R5 ;  /* 0x0000000502007986 */ /* 0x000fe2000c101124 */
[----:B------:R-:W-:Y:S05]  /*3bd0*/  EXIT ;  /* 0x000000000000794d */ /* 0x000fea0003800000 */
.L_x_3802:
[----:B------:R-:W0:Y:S02]  /*3be0*/  LDC.U16 R0, c[0x0][0x214] ;  /* 0x00008500ff007b82 */ /* 0x000e240000000400 */
[----:B0-----:R-:W-:-:S05]  /*3bf0*/  HADD2.F32 R0, -RZ, R0.H0_H0 ;  /* 0x20000000ff007230 */ /* 0x001fca0000004100 */
[----:B------:R-:W-:-:S05]  /*3c00*/  F2FP.BF16.F32.PACK_AB R0, RZ, R0 ;  /* 0x00000000ff00723e */ /* 0x000fca00000010ff */
[----:B------:R-:W-:Y:S01]  /*3c10*/  STG.E.U16 desc[UR36][R2.64], R0 ;  /* 0x0000000002007986 */ /* 0x000fe2000c101524 */
[----:B------:R-:W-:Y:S05]  /*3c20*/  EXIT ;  /* 0x000000000000794d */ /* 0x000fea0003800000 */
.L_x_3799:
        /* <DEDUP_REMOVED lines=13> */
.L_x_3809:
        /* <DEDUP_REMOVED lines=18> */
.L_x_3811:
[----:B------:R-:W-:-:S04]  /*3e20*/  LOP3.LUT R4, R4, 0x80000000, RZ, 0xc0, !PT ;  /* 0x8000000004047812 */ /* 0x000fc800078ec0ff */
[----:B------:R-:W-:-:S04]  /*3e30*/  SHF.R.U32.HI R5, RZ, 0x18, R4 ;  /* 0x00000018ff057819 */ /* 0x000fc80000011604 */
[----:B------:R-:W-:-:S07]  /*3e40*/  LOP3.LUT R0, R0, R5, RZ, 0xfc, !PT ;  /* 0x0000000500007212 */ /* 0x000fce00078efcff */
.L_x_3810:
[----:B------:R-:W-:Y:S01]  /*3e50*/  STG.E.U8 desc[UR36][R2.64], R0 ;  /* 0x0000000002007986 */ /* 0x000fe2000c101124 */
[----:B------:R-:W-:Y:S05]  /*3e60*/  EXIT ;  /* 0x000000000000794d */ /* 0x000fea0003800000 */
.L_x_3808:
        /* <DEDUP_REMOVED lines=18> */
.L_x_3813:
[----:B------:R-:W-:-:S04]  /*3f90*/  LOP3.LUT R4, R4, 0x80000000, RZ, 0xc0, !PT ;  /* 0x8000000004047812 */ /* 0x000fc800078ec0ff */
[----:B------:R-:W-:-:S04]  /*3fa0*/  SHF.R.U32.HI R5, RZ, 0x18, R4 ;  /* 0x00000018ff057819 */ /* 0x000fc80000011604 */
[----:B------:R-:W-:-:S07]  /*3fb0*/  LOP3.LUT R0, R0, R5, RZ, 0xfc, !PT ;  /* 0x0000000500007212 */ /* 0x000fce00078efcff */
.L_x_3812:
[----:B------:R-:W-:Y:S01]  /*3fc0*/  STG.E.U8 desc[UR36][R2.64], R0 ;  /* 0x0000000002007986 */ /* 0x000fe2000c101124 */
[----:B------:R-:W-:Y:S05]  /*3fd0*/  EXIT ;  /* 0x000000000000794d */ /* 0x000fea0003800000 */
.L_x_3807:
        /* <DEDUP_REMOVED lines=19> */
.L_x_3816:
[----:B------:R-:W-:Y:S01]  /*4110*/  STG.E.U8 desc[UR36][R2.64], R0 ;  /* 0x0000000002007986 */ /* 0x000fe2000c101124 */
[----:B------:R-:W-:Y:S05]  /*4120*/  EXIT ;  /* 0x000000000000794d */ /* 0x000fea0003800000 */
.L_x_3792:
        /* <DEDUP_REMOVED lines=16> */
.L_x_3817:
[----:B------:R-:W-:Y:S05]  /*4230*/  EXIT ;  /* 0x000000000000794d */ /* 0x000fea0003800000 */
.L_x_3815:
[----:B------:R-:W0:Y:S02]  /*4240*/  LDC.U16 R0, c[0x0][0x214] ;  /* 0x00008500ff007b82 */ /* 0x000e240000000400 */
[----:B0-----:R-:W-:-:S04]  /*4250*/  HADD2.F32 R0, -RZ, R0.H0_H0 ;  /* 0x20000000ff007230 */ /* 0x001fc80000004100 */
[----:B------:R-:W0:Y:S02]  /*4260*/  F2I.U64.TRUNC R4, R0 ;  /* 0x0000000000047311 */ /* 0x000e24000020d800 */
[----:B0-----:R-:W-:Y:S01]  /*4270*/  STG.E.64 desc[UR36][R2.64], R4 ;  /* 0x0000000402007986 */ /* 0x001fe2000c101b24 */
[----:B------:R-:W-:Y:S05]  /*4280*/  EXIT ;  /* 0x000000000000794d */ /* 0x000fea0003800000 */
.L_x_3814:
[----:B------:R-:W0:Y:S02]  /*4290*/  LDC.U16 R0, c[0x0][0x214] ;  /* 0x00008500ff007b82 */ /* 0x000e240000000400 */
[----:B0-----:R-:W-:-:S04]  /*42a0*/  HADD2.F32 R0, -RZ, R0.H0_H0 ;  /* 0x20000000ff007230 */ /* 0x001fc80000004100 */
[----:B------:R-:W0:Y:S02]  /*42b0*/  F2I.FTZ.U32.TRUNC.NTZ R5, R0 ;  /* 0x0000000000057305 */ /* 0x000e24000021f000 */
[----:B0-----:R-:W-:Y:S01]  /*42c0*/  STG.E desc[UR36][R2.64], R5 ;  /* 0x0000000502007986 */ /* 0x001fe2000c101924 */
[----:B------:R-:W-:Y:S05]  /*42d0*/  EXIT ;  /* 0x000000000000794d */ /* 0x000fea0003800000 */
.L_x_3818:
        /* <DEDUP_REMOVED lines=10> */
.L_x_7326:


//--------------------- .text._ZN2at6native18elementwise_kernelILi128ELi4EZNS0_22gpu_kernel_impl_nocastINS0_11FillFunctorIN3c104HalfEEEEEvRNS_18TensorIteratorBaseERKT_EUliE_EEviT1_ --------------------------
	.section	.text._ZN2at6native18elementwise_kernelILi128ELi4EZNS0_22gpu_kernel_impl_nocastINS0_11FillFunctorIN3c104HalfEEEEEvRNS_18TensorIteratorBaseERKT_EUliE_EEviT1_,"ax",@progbits
	.align	128
        .global         _ZN2at6native18elementwise_kernelILi128ELi4EZNS0_22gpu_kernel_impl_nocastINS0_11FillFunctorIN3c104HalfEEEEEvRNS_18TensorIteratorBaseERKT_EUliE_EEviT1_
        .type           _ZN2at6native18elementwise_kernelILi128ELi4EZNS0_22gpu_kernel_impl_nocastINS0_11FillFunctorIN3c104HalfEEEEEvRNS_18TensorIteratorBaseERKT_EUliE_EEviT1_,@function
        .size           _ZN2at6native18elementwise_kernelILi128ELi4EZNS0_22gpu_kernel_impl_nocastINS0_11FillFunctorIN3c104HalfEEEEEvRNS_18TensorIteratorBaseERKT_EUliE_EEviT1_,(.L_x_7327 - _ZN2at6native18elementwise_kernelILi128ELi4EZNS0_22gpu_kernel_impl_nocastINS0_11FillFunctorIN3c104HalfEEEEEvRNS_18TensorIteratorBaseERKT_EUliE_EEviT1_)
        .other          _ZN2at6native18elementwise_kernelILi128ELi4EZNS0_22gpu_kernel_impl_nocastINS0_11FillFunctorIN3c104HalfEEEEEvRNS_18TensorIteratorBaseERKT_EUliE_EEviT1_,@"STO_CUDA_ENTRY STV_DEFAULT"
_ZN2at6native18elementwise_kernelILi128ELi4EZNS0_22gpu_kernel_impl_nocastINS0_11FillFunctorIN3c104HalfEEEEEvRNS_18TensorIteratorBaseERKT_EUliE_EEviT1_:
.text._ZN2at6native18elementwise_kernelILi128ELi4EZNS0_22gpu_kernel_impl_nocastINS0_11FillFunctorIN3c104HalfEEEEEvRNS_18TensorIteratorBaseERKT_EUliE_EEviT1_:
        /* <DEDUP_REMOVED lines=287> */
.L_x_3823:
        /* <DEDUP_REMOVED lines=283> */
.L_x_3825:
[----:B------:R-:W0:Y:S01]  /*23a0*/  LDC.U16 R5, c[0x0][0x3b8] ;  /* 0x0000ee00ff057b82 */ /* 0x000e220000000400 */
[----:B------:R-:W-:Y:S01]  /*23b0*/  ULDC.64 UR8, c[0x0][0x3b0] ;  /* 0x0000ec0000087ab9 */ /* 0x000fe20000000a00 */
[----:B------:R-:W-:Y:S02]  /*23c0*/  IADD3 R0, R0, 0x80, RZ ;  /* 0x0000008000007810 */ /* 0x000fe40007ffe0ff */
[----:B------:R-:W-:-:S04]  /*23d0*/  IADD3 R2, P0, R2, UR8, RZ ;  /* 0x0000000802027c10 */ /* 0x000fc8000ff1e0ff */
[----:B------:R-:W-:-:S05]  /*23e0*/  IADD3.X R3, RZ, UR9, RZ, P0, !PT ;  /* 0x00000009ff037c10 */ /* 0x000fca00087fe4ff */
[----:B0-----:R0:W-:Y:S04]  /*23f0*/  STG.E.U16 desc[UR4][R2.64], R5 ;  /* 0x0000000502007986 */ /* 0x0011e8000c101504 */
.L_x_3822:
[----:B------:R-:W-:-:S13]  /*2400*/  ISETP.GE.AND P0, PT, R0, UR6, PT ;  /* 0x0000000600007c0c */ /* 0x000fda000bf06270 */
[----:B------:R-:W-:Y:S05]  /*2410*/  @P0 BREAK B1 ;  /* 0x0000000000010942 */ /* 0x000fea0003800000 */
[----:B------:R-:W-:Y:S05]  /*2420*/  @P0 BRA `(.L_x_3824) ;  /* 0x0000001000640947 */ /* 0x000fea0003800000 */
[----:B------:R-:W-:Y:S05]  /*2430*/  BSYNC B1 ;  /* 0x0000000000017941 */ /* 0x000fea0003800000 */
.L_x_3821:
        /* <DEDUP_REMOVED lines=274> */
.L_x_3826:
[----:B------:R-:W0:Y:S01]  /*3560*/  LDC.U16 R5, c[0x0][0x3b8] ;  /* 0x0000ee00ff057b82 */ /* 0x000e220000000400 */
[----:B------:R-:W-:Y:S01]  /*3570*/  ULDC.64 UR8, c[0x0][0x3b0] ;  /* 0x0000ec0000087ab9 */ /* 0x000fe20000000a00 */
[----:B------:R-:W-:Y:S01]  /*3580*/  VIADD R0, R0, 0x80 ;  /* 0x0000008000007836 */ /* 0x000fe20000000000 */
[----:B------:R-:W-:-:S04]  /*3590*/  IADD3 R2, P0, R2, UR8, RZ ;  /* 0x0000000802027c10 */ /* 0x000fc8000ff1e0ff */
[----:B------:R-:W-:-:S05]  /*35a0*/  IADD3.X R3, RZ, UR9, RZ, P0, !PT ;  /* 0x00000009ff037c10 */ /* 0x000fca00087fe4ff */
[----:B0-----:R1:W-:Y:S04]  /*35b0*/  STG.E.U16 desc[UR4][R2.64], R5 ;  /* 0x0000000502007986 */ /* 0x0013e8000c101504 */
.L_x_3824:
[----:B------:R-:W-:Y:S05]  /*35c0*/  BSYNC B0 ;  /* 0x0000000000007941 */ /* 0x000fea0003800000 */
.L_x_3820:
        /* <DEDUP_REMOVED lines=277> */
.L_x_3827:
[----:B------:R-:W0:Y:S01]  /*4720*/  LDC.U16 R5, c[0x0][0x3b8] ;  /* 0x0000ee00ff057b82 */ /* 0x000e220000000400 */
[----:B------:R-:W-:Y:S02]  /*4730*/  ULDC.64 UR6, c[0x0][0x3b0] ;  /* 0x0000ec0000067ab9 */ /* 0x000fe40000000a00 */
[----:B------:R-:W-:-:S05]  /*4740*/  IADD3 R2, P0, R0, UR6, RZ ;  /* 0x0000000600027c10 */ /* 0x000fca000ff1e0ff */
[----:B------:R-:W-:-:S05]  /*4750*/  IMAD.X R3, RZ, RZ, UR7, P0 ;  /* 0x00000007ff037e24 */ /* 0x000fca00080e06ff */
[----:B0-----:R-:W-:Y:S01]  /*4760*/  STG.E.U16 desc[UR4][R2.64], R5 ;  /* 0x0000000502007986 */ /* 0x001fe2000c101504 */
[----:B------:R-:W-:Y:S05]  /*4770*/  EXIT ;  /* 0x000000000000794d */ /* 0x000fea0003800000 */
.L_x_3819:
        /* <DEDUP_REMOVED lines=16> */
.L_x_3830:
[----:B------:R-:W-:Y:S05]  /*4880*/  BSYNC B1 ;  /* 0x0000000000017941 */ /* 0x000fea0003800000 */
.L_x_3829:
[----:B------:R-:W-:-:S13]  /*4890*/  ISETP.GE.AND P0, PT, R0, UR6, PT ;  /* 0x0000000600007c0c */ /* 0x000fda000bf06270 */
[----:B0-----:R-:W0:Y:S01]  /*48a0*/  @!P0 LDC.U16 R5, c[0x0][0x3b8] ;  /* 0x0000ee00ff058b82 */ /* 0x001e220000000400 */
[----:B------:R-:W-:-:S07]  /*48b0*/  @!P0 IADD3 R0, R0, 0x80, RZ ;  /* 0x0000008000008810 */ /* 0x000fce0007ffe0ff */
[----:B------:R-:W0:Y:S02]  /*48c0*/  @!P0 LDC.64 R2, c[0x0][0x3b0] ;  /* 0x0000ec00ff028b82 */ /* 0x000e240000000a00 */
[----:B0-----:R1:W-:Y:S02]  /*48d0*/  @!P0 STG.E.U16 desc[UR4][R2.64], R5 ;  /* 0x0000000502008986 */ /* 0x0013e4000c101504 */
.L_x_3831:
[----:B------:R-:W-:Y:S05]  /*48e0*/  BSYNC B0 ;  /* 0x0000000000007941 */ /* 0x000fea0003800000 */
.L_x_3828:
[----:B------:R-:W-:Y:S05]  /*48f0*/  WARPSYNC.ALL ;  /* 0x0000000000007948 */ /* 0x000fea0003800000 */
[----:B------:R-:W-:-:S13]  /*4900*/  ISETP.GE.AND P0, PT, R0, UR6, PT ;  /* 0x0000000600007c0c */ /* 0x000fda000bf06270 */
[----:B------:R-:W-:Y:S05]  /*4910*/  @P0 EXIT ;  /* 0x000000000000094d */ /* 0x000fea0003800000 */
[----:B01----:R-:W0:Y:S08]  /*4920*/  LDC.U16 R5, c[0x0][0x3b8] ;  /* 0x0000ee00ff057b82 */ /* 0x003e300000000400 */
[----:B------:R-:W0:Y:S02]  /*4930*/  LDC.64 R2, c[0x0][0x3b0] ;  /* 0x0000ec00ff027b82 */ /* 0x000e240000000a00 */
[----:B0-----:R-:W-:Y:S01]  /*4940*/  STG.E.U16 desc[UR4][R2.64], R5 ;  /* 0x0000000502007986 */ /* 0x001fe2000c101504 */
[----:B------:R-:W-:Y:S05]  /*4950*/  EXIT ;  /* 0x000000000000794d */ /* 0x000fea0003800000 */
.L_x_3832:
        /* <DEDUP_REMOVED lines=10> */
.L_x_7327:


//--------------------- .text._ZN2at6native27unrolled_elementwise_kernelINS0_11FillFunctorIN3c104HalfEEESt5arrayIPcLm1EELi4E23TrivialOffsetCalculatorILi0EjES9_ILi1EjENS0_6memory15LoadWithoutCastENSC_16StoreWithoutCastEEEviT_T0_T2_T3_T4_T5_ --------------------------
	.section	.text._ZN2at6native27unrolled_elementwise_kernelINS0_11FillFunctorIN3c104HalfEEESt5arrayIPcLm1EELi4E23TrivialOffsetCalculatorILi0EjES9_ILi1EjENS0_6memory15LoadWithoutCastENSC_16StoreWithoutCastEEEviT_T0_T2_T3_T4_T5_,"ax",@progbits
	.align	128
        .global         _ZN2at6native27unrolled_elementwise_kernelINS0_11FillFunctorIN3c104HalfEEESt5arrayIPcLm1EELi4E23TrivialOffsetCalculatorILi0EjES9_ILi1EjENS0_6memory15LoadWithoutCastENSC_16StoreWithoutCastEEEviT_T0_T2_T3_T4_T5_
        .type           _ZN2at6native27unrolled_elementwise_kernelINS0_11FillFunctorIN3c104HalfEEESt5arrayIPcLm1EELi4E23TrivialOffsetCalculatorILi0EjES9_ILi1EjENS0_6memory15LoadWithoutCastENSC_16StoreWithoutCastEEEviT_T0_T2_T3_T4_T5_,@function
        .size           _ZN2at6native27unrolled_elementwise_kernelINS0_11FillFunctorIN3c104HalfEEESt5arrayIPcLm1EELi4E23TrivialOffsetCalculatorILi0EjES9_ILi1EjENS0_6memory15LoadWithoutCastENSC_16StoreWithoutCastEEEviT_T0_T2_T3_T4_T5_,(.L_x_7328 - _ZN2at6native27unrolled_elementwise_kernelINS0_11FillFunctorIN3c104HalfEEESt5arrayIPcLm1EELi4E23TrivialOffsetCalculatorILi0EjES9_ILi1EjENS0_6memory15LoadWithoutCastENSC_16StoreWithoutCastEEEviT_T0_T2_T3_T4_T5_)
        .other          _ZN2at6native27unrolled_elementwise_kernelINS0_11FillFunctorIN3c104HalfEEESt5arrayIPcLm1EELi4E23TrivialOffsetCalculatorILi0EjES9_ILi1EjENS0_6memory15LoadWithoutCastENSC_16StoreWithoutCastEEEviT_T0_T2_T3_T4_T5_,@"STO_CUDA_ENTRY STV_DEFAULT"
_ZN2at6native27unrolled_elementwise_kernelINS0_11FillFunctorIN3c104HalfEEESt5arrayIPcLm1EELi4E23TrivialOffsetCalculatorILi0EjES9_ILi1EjENS0_6memory15LoadWithoutCastENSC_16StoreWithoutCastEEEviT_T0_T2_T3_T4_T5_:
.text._ZN2at6native27unrolled_elementwise_kernelINS0_11FillFunctorIN3c104HalfEEESt5arrayIPcLm1EELi4E23TrivialOffsetCalculatorILi0EjES9_ILi1EjENS0_6memory15LoadWithoutCastENSC_16StoreWithoutCastEEEviT_T0_T2_T3_T4_T5_:
        /* <DEDUP_REMOVED lines=28> */
.L_x_3834:
[----:B------:R-:W-:Y:S05]  /*01c0*/  BSYNC B0 ;  /* 0x0000000000007941 */ /* 0x000fea0003800000 */
.L_x_3833:
        /* <DEDUP_REMOVED lines=8> */
.L_x_3835:
        /* <DEDUP_REMOVED lines=11> */
.L_x_7328:


//--------------------- .text._ZN2at6native29vectorized_elementwise_kernelILi2ENS0_11FillFunctorIN3c104HalfEEESt5arrayIPcLm1EEEEviT0_T1_ --------------------------
	.section	.text._ZN2at6native29vectorized_elementwise_kernelILi2ENS0_11FillFunctorIN3c104HalfEEESt5arrayIPcLm1EEEEviT0_T1_,"ax",@progbits
	.align	128
        .global         _ZN2at6native29vectorized_elementwise_kernelILi2ENS0_11FillFunctorIN3c104HalfEEESt5arrayIPcLm1EEEEviT0_T1_
        .type           _ZN2at6native29vectorized_elementwise_kernelILi2ENS0_11FillFunctorIN3c104HalfEEESt5arrayIPcLm1EEEEviT0_T1_,@function
        .size           _ZN2at6native29vectorized_elementwise_kernelILi2ENS0_11FillFunctorIN3c104HalfEEESt5arrayIPcLm1EEEEviT0_T1_,(.L_x_7329 - _ZN2at6native29vectorized_elementwise_kernelILi2ENS0_11FillFunctorIN3c104HalfEEESt5arrayIPcLm1EEEEviT0_T1_)
        .other          _ZN2at6native29vectorized_elementwise_kernelILi2ENS0_11FillFunctorIN3c104HalfEEESt5arrayIPcLm1EEEEviT0_T1_,@"STO_CUDA_ENTRY STV_DEFAULT"
_ZN2at6native29vectorized_elementwise_kernelILi2ENS0_11FillFunctorIN3c104HalfEEESt5arrayIPcLm1EEEEviT0_T1_:
.text._ZN2at6native29vectorized_elementwise_kernelILi2ENS0_11FillFunctorIN3c104HalfEEESt5arrayIPcLm1EEEEviT0_T1_:
        /* <DEDUP_REMOVED lines=21> */
.L_x_3836:
        /* <DEDUP_REMOVED lines=27> */
.L_x_3839:
        /* <DEDUP_REMOVED lines=8> */
.L_x_3840:
        /* <DEDUP_REMOVED lines=8> */
.L_x_3841:
        /* <DEDUP_REMOVED lines=9> */
.L_x_3842:
[----:B------:R-:W-:Y:S05]  /*0490*/  BSYNC B1 ;  /* 0x0000000000017941 */ /* 0x000fea0003800000 */
.L_x_3838:
[----:B------:R-:W-:-:S13]  /*04a0*/  ISETP.GE.AND P0, PT, R3, R2, PT ;  /* 0x000000020300720c */ /* 0x000fda0003f06270 */
[----:B012---:R-:W0:Y:S01]  /*04b0*/  @!P0 LDC.64 R4, c[0x0][0x218] ;  /* 0x00008600ff048b82 */ /* 0x007e220000000a00 */
[----:B------:R-:W-:Y:S01]  /*04c0*/  @!P0 IMAD.IADD R7, R0, 0x1, R3 ;  /* 0x0000000100078824 */ /* 0x000fe200078e0203 */
[----:B------:R-:W-:-:S06]  /*04d0*/  @!P0 IADD3 R3, R3, 0x80, RZ ;  /* 0x0000008003038810 */ /* 0x000fcc0007ffe0ff */
[----:B------:R-:W1:Y:S01]  /*04e0*/  @!P0 LDC.U16 R9, c[0x0][0x214] ;  /* 0x00008500ff098b82 */ /* 0x000e620000000400 */
[----:B0-----:R-:W-:-:S05]  /*04f0*/  @!P0 IMAD.WIDE.U32 R4, R7, 0x2, R4 ;  /* 0x0000000207048825 */ /* 0x001fca00078e0004 */
[----:B-1----:R2:W-:Y:S02]  /*0500*/  @!P0 STG.E.U16 desc[UR4][R4.64], R9 ;  /* 0x0000000904008986 */ /* 0x0025e4000c101504 */
.L_x_3843:
[----:B------:R-:W-:Y:S05]  /*0510*/  BSYNC B0 ;  /* 0x0000000000007941 */ /* 0x000fea0003800000 */
.L_x_3837:
        /* <DEDUP_REMOVED lines=9> */
.L_x_3844:
        /* <DEDUP_REMOVED lines=13> */
.L_x_7329:


//--------------------- .text._ZN2at6native29vectorized_elementwise_kernelILi4ENS0_11FillFunctorIN3c104HalfEEESt5arrayIPcLm1EEEEviT0_T1_ --------------------------
	.section	.text._ZN2at6native29vectorized_elementwise_kernelILi4ENS0_11FillFunctorIN3c104HalfEEESt5arrayIPcLm1EEEEviT0_T1_,"ax",@progbits
	.align	128
        .global         _ZN2at6native29vectorized_elementwise_kernelILi4ENS0_11FillFunctorIN3c104HalfEEESt5arrayIPcLm1EEEEviT0_T1_
        .type           _ZN2at6native29vectorized_elementwise_kernelILi4ENS0_11FillFunctorIN3c104HalfEEESt5arrayIPcLm1EEEEviT0_T1_,@function
        .size           _ZN2at6native29vectorized_elementwise_kernelILi4ENS0_11FillFunctorIN3c104HalfEEESt5arrayIPcLm1EEEEviT0_T1_,(.L_x_7330 - _ZN2at6native29vectorized_elementwise_kernelILi4ENS0_11FillFunctorIN3c104HalfEEESt5arrayIPcLm1EEEEviT0_T1_)
        .other          _ZN2at6native29vectorized_elementwise_kernelILi4ENS0_11FillFunctorIN3c104HalfEEESt5arrayIPcLm1EEEEviT0_T1_,@"STO_CUDA_ENTRY STV_DEFAULT"
_ZN2at6native29vectorized_elementwise_kernelILi4ENS0_11FillFunctorIN3c104HalfEEESt5arrayIPcLm1EEEEviT0_T1_:
.text._ZN2at6native29vectorized_elementwise_kernelILi4ENS0_11FillFunctorIN3c104HalfEEESt5arrayIPcLm1EEEEviT0_T1_:
        /* <DEDUP_REMOVED lines=22> */
.L_x_3845:
        /* <DEDUP_REMOVED lines=27> */
.L_x_3848:
        /* <DEDUP_REMOVED lines=8> */
.L_x_3849:
        /* <DEDUP_REMOVED lines=8> */
.L_x_3850:
        /* <DEDUP_REMOVED lines=9> */
.L_x_3851:
[----:B------:R-:W-:Y:S05]  /*04a0*/  BSYNC B1 ;  /* 0x0000000000017941 */ /* 0x000fea0003800000 */
.L_x_3847:
[----:B------:R-:W-:-:S13]  /*04b0*/  ISETP.GE.AND P0, PT, R3, R2, PT ;  /* 0x000000020300720c */ /* 0x000fda0003f06270 */
[----:B012---:R-:W0:Y:S01]  /*04c0*/  @!P0 LDC.64 R4, c[0x0][0x218] ;  /* 0x00008600ff048b82 */ /* 0x007e220000000a00 */
[----:B------:R-:W-:Y:S01]  /*04d0*/  @!P0 IMAD.IADD R7, R0, 0x1, R3 ;  /* 0x0000000100078824 */ /* 0x000fe200078e0203 */
[----:B------:R-:W-:-:S06]  /*04e0*/  @!P0 IADD3 R3, R3, 0x80, RZ ;  /* 0x0000008003038810 */ /* 0x000fcc0007ffe0ff */
[----:B------:R-:W1:Y:S01]  /*04f0*/  @!P0 LDC.U16 R9, c[0x0][0x214] ;  /* 0x00008500ff098b82 */ /* 0x000e620000000400 */
[----:B0-----:R-:W-:-:S05]  /*0500*/  @!P0 IMAD.WIDE.U32 R4, R7, 0x2, R4 ;  /* 0x0000000207048825 */ /* 0x001fca00078e0004 */
[----:B-1----:R2:W-:Y:S02]  /*0510*/  @!P0 STG.E.U16 desc[UR4][R4.64], R9 ;  /* 0x0000000904008986 */ /* 0x0025e4000c101504 */
.L_x_3852:
[----:B------:R-:W-:Y:S05]  /*0520*/  BSYNC B0 ;  /* 0x0000000000007941 */ /* 0x000fea0003800000 */
.L_x_3846:
        /* <DEDUP_REMOVED lines=9> */
.L_x_3853:
        /* <DEDUP_REMOVED lines=12> */
.L_x_7330:


//--------------------- .text._ZN2at6native29vectorized_elementwise_kernelILi8ENS0_11FillFunctorIN3c104HalfEEESt5arrayIPcLm1EEEEviT0_T1_ --------------------------
	.section	.text._ZN2at6native29vectorized_elementwise_kernelILi8ENS0_11FillFunctorIN3c104HalfEEESt5arrayIPcLm1EEEEviT0_T1_,"ax",@progbits
	.align	128
        .global         _ZN2at6native29vectorized_elementwise_kernelILi8ENS0_11FillFunctorIN3c104HalfEEESt5arrayIPcLm1EEEEviT0_T1_
        .type           _ZN2at6native29vectorized_elementwise_kernelILi8ENS0_11FillFunctorIN3c104HalfEEESt5arrayIPcLm1EEEEviT0_T1_,@function
        .size           _ZN2at6native29vectorized_elementwise_kernelILi8ENS0_11FillFunctorIN3c104HalfEEESt5arrayIPcLm1EEEEviT0_T1_,(.L_x_7331 - _ZN2at6native29vectorized_elementwise_kernelILi8ENS0_11FillFunctorIN3c104HalfEEESt5arrayIPcLm1EEEEviT0_T1_)
        .other          _ZN2at6native29vectorized_elementwise_kernelILi8ENS0_11FillFunctorIN3c104HalfEEESt5arrayIPcLm1EEEEviT0_T1_,@"STO_CUDA_ENTRY STV_DEFAULT"
_ZN2at6native29vectorized_elementwise_kernelILi8ENS0_11FillFunctorIN3c104HalfEEESt5arrayIPcLm1EEEEviT0_T1_:
.text._ZN2at6native29vectorized_elementwise_kernelILi8ENS0_11FillFunctorIN3c104HalfEEESt5arrayIPcLm1EEEEviT0_T1_:
        /* <DEDUP_REMOVED lines=21> */
.L_x_3854:
        /* <DEDUP_REMOVED lines=27> */
.L_x_3857:
        /* <DEDUP_REMOVED lines=8> */
.L_x_3858:
        /* <DEDUP_REMOVED lines=8> */
.L_x_3859:
        /* <DEDUP_REMOVED lines=9> */
.L_x_3860:
[----:B------:R-:W-:Y:S05]  /*0490*/  BSYNC B1 ;  /* 0x0000000000017941 */ /* 0x000fea0003800000 */
.L_x_3856:
[----:B------:R-:W-:-:S13]  /*04a0*/  ISETP.GE.AND P0, PT, R3, R2, PT ;  /* 0x000000020300720c */ /* 0x000fda0003f06270 */
[----:B012---:R-:W0:Y:S01]  /*04b0*/  @!P0 LDC.64 R4, c[0x0][0x218] ;  /* 0x00008600ff048b82 */ /* 0x007e220000000a00 */
[----:B------:R-:W-:Y:S01]  /*04c0*/  @!P0 IMAD.IADD R7, R0, 0x1, R3 ;  /* 0x0000000100078824 */ /* 0x000fe200078e0203 */
[----:B------:R-:W-:-:S06]  /*04d0*/  @!P0 IADD3 R3, R3, 0x80, RZ ;  /* 0x0000008003038810 */ /* 0x000fcc0007ffe0ff */
[----:B------:R-:W1:Y:S01]  /*04e0*/  @!P0 LDC.U16 R9, c[0x0][0x214] ;  /* 0x00008500ff098b82 */ /* 0x000e620000000400 */
[----:B0-----:R-:W-:-:S05]  /*04f0*/  @!P0 IMAD.WIDE.U32 R4, R7, 0x2, R4 ;  /* 0x0000000207048825 */ /* 0x001fca00078e0004 */
[----:B-1----:R2:W-:Y:S02]  /*0500*/  @!P0 STG.E.U16 desc[UR4][R4.64], R9 ;  /* 0x0000000904008986 */ /* 0x0025e4000c101504 */
.L_x_3861:
[----:B------:R-:W-:Y:S05]  /*0510*/  BSYNC B0 ;  /* 0x0000000000007941 */ /* 0x000fea0003800000 */
.L_x_3855:
        /* <DEDUP_REMOVED lines=9> */
.L_x_3862:
        /* <DEDUP_REMOVED lines=13> */
.L_x_7331:


//--------------------- .text._ZN2at6native18elementwise_kernelILi128ELi4EZNS0_15gpu_kernel_implINS0_11FillFunctorIbEEEEvRNS_18TensorIteratorBaseERKT_EUliE_EEviT1_ --------------------------
	.section	.text._ZN2at6native18elementwise_kernelILi128ELi4EZNS0_15gpu_kernel_implINS0_11FillFunctorIbEEEEvRNS_18TensorIteratorBaseERKT_EUliE_EEviT1_,"ax",@progbits
	.align	128
        .global         _ZN2at6native18elementwise_kernelILi128ELi4EZNS0_15gpu_kernel_implINS0_11FillFunctorIbEEEEvRNS_18TensorIteratorBaseERKT_EUliE_EEviT1_
        .type           _ZN2at6native18elementwise_kernelILi128ELi4EZNS0_15gpu_kernel_implINS0_11FillFunctorIbEEEEvRNS_18TensorIteratorBaseERKT_EUliE_EEviT1_,@function
        .size           _ZN2at6native18elementwise_kernelILi128ELi4EZNS0_15gpu_kernel_implINS0_11FillFunctorIbEEEEvRNS_18TensorIteratorBaseERKT_EUliE_EEviT1_,(.L_x_7332 - _ZN2at6native18elementwise_kernelILi128ELi4EZNS0_15gpu_kernel_implINS0_11FillFunctorIbEEEEvRNS_18TensorIteratorBaseERKT_EUliE_EEviT1_)
        .other          _ZN2at6native18elementwise_kernelILi128ELi4EZNS0_15gpu_kernel_implINS0_11FillFunctorIbEEEEvRNS_18TensorIteratorBaseERKT_EUliE_EEviT1_,@"STO_CUDA_ENTRY STV_DEFAULT"
_ZN2at6native18elementwise_kernelILi128ELi4EZNS0_15gpu_kernel_implINS0_11FillFunctorIbEEEEvRNS_18TensorIteratorBaseERKT_EUliE_EEviT1_:
.text._ZN2at6native18elementwise_kernelILi128ELi4EZNS0_15gpu_kernel_implINS0_11FillFunctorIbEEEEvRNS_18TensorIteratorBaseERKT_EUliE_EEviT1_:
        /* <DEDUP_REMOVED lines=287> */
.L_x_3865:
        /* <DEDUP_REMOVED lines=16> */
[----:B------:R0:W-:Y:S01]  /*12f0*/  STG.E.U8 desc[UR36][R2.64], R7 ;  /* 0x0000000702007986 */ /* 0x0001e2000c101124 */
[----:B------:R-:W-:Y:S05]  /*1300*/  BRA `(.L_x_3871) ;  /* 0x0000000c00607947 */ /* 0x000fea0003800000 */
.L_x_3869:
[----:B------:R0:W-:Y:S01]  /*1310*/  STG.E.U8 desc[UR36][R2.64], R7 ;  /* 0x0000000702007986 */ /* 0x0001e2000c101124 */
[----:B------:R-:W-:Y:S05]  /*1320*/  BRA `(.L_x_3871) ;  /* 0x0000000c00587947 */ /* 0x000fea0003800000 */
.L_x_3868:
[----:B------:R-:W-:-:S13]  /*1330*/  ISETP.NE.AND P0, PT, R4, 0x2, PT ;  /* 0x000000020400780c */ /* 0x000fda0003f05270 */
[----:B------:R-:W-:Y:S05]  /*1340*/  @!P0 BRA `(.L_x_3872) ;  /* 0x00000000002c8947 */ /* 0x000fea0003800000 */
[----:B------:R-:W-:-:S13]  /*1350*/  ISETP.NE.AND P0, PT, R4, 0x3, PT ;  /* 0x000000030400780c */ /* 0x000fda0003f05270 */
[----:B------:R-:W-:Y:S05]  /*1360*/  @!P0 BRA `(.L_x_3873) ;  /* 0x0000000000188947 */ /* 0x000fea0003800000 */
[----:B------:R-:W-:-:S13]  /*1370*/  ISETP.NE.AND P0, PT, R4, 0x4, PT ;  /* 0x000000040400780c */ /* 0x000fda0003f05270 */
[----:B------:R-:W-:Y:S05]  /*1380*/  @P0 BRA `(.L_x_3870) ;  /* 0x0000000800e40947 */ /* 0x000fea0003800000 */
[----:B------:R-:W-:-:S04]  /*1390*/  PRMT R4, R7, 0x8880, RZ ;  /* 0x0000888007047816 */ /* 0x000fc800000000ff */
[----:B------:R-:W-:-:S05]  /*13a0*/  SHF.R.S32.HI R5, RZ, 0x1f, R4 ;  /* 0x0000001fff057819 */ /* 0x000fca0000011404 */
[----:B------:R0:W-:Y:S01]  /*13b0*/  STG.E.64 desc[UR36][R2.64], R4 ;  /* 0x0000000402007986 */ /* 0x0001e2000c101b24 */
[----:B------:R-:W-:Y:S05]  /*13c0*/  BRA `(.L_x_3871) ;  /* 0x0000000c00307947 */ /* 0x000fea0003800000 */
.L_x_3873:
[----:B------:R-:W-:-:S05]  /*13d0*/  PRMT R5, R7, 0x8880, RZ ;  /* 0x0000888007057816 */ /* 0x000fca00000000ff */
[----:B------:R0:W-:Y:S01]  /*13e0*/  STG.E desc[UR36][R2.64], R5 ;  /* 0x0000000502007986 */ /* 0x0001e2000c101924 */
[----:B------:R-:W-:Y:S05]  /*13f0*/  BRA `(.L_x_3871) ;  /* 0x0000000c00247947 */ /* 0x000fea0003800000 */
.L_x_3872:
[----:B------:R-:W-:-:S04]  /*1400*/  PRMT R5, R7, 0x8880, RZ ;  /* 0x0000888007057816 */ /* 0x000fc800000000ff */
[----:B------:R-:W-:-:S05]  /*1410*/  PRMT R5, R5, 0x7710, RZ ;  /* 0x0000771005057816 */ /* 0x000fca00000000ff */
[----:B------:R0:W-:Y:S01]  /*1420*/  STG.E.U16 desc[UR36][R2.64], R5 ;  /* 0x0000000502007986 */ /* 0x0001e2000c101524 */
[----:B------:R-:W-:Y:S05]  /*1430*/  BRA `(.L_x_3871) ;  /* 0x0000000c00147947 */ /* 0x000fea0003800000 */
.L_x_3867:
[----:B------:R-:W-:-:S13]  /*1440*/  ISETP.GT.AND P0, PT, R4, 0x6, PT ;  /* 0x000000060400780c */ /* 0x000fda0003f04270 */
[----:B------:R-:W-:Y:S05]  /*1450*/  @P0 BRA `(.L_x_3874) ;  /* 0x00000000002c0947 */ /* 0x000fea0003800000 */
[----:B------:R-:W-:-:S13]  /*1460*/  ISETP.NE.AND P0, PT, R4, 0x5, PT ;  /* 0x000000050400780c */ /* 0x000fda0003f05270 */
[----:B------:R-:W-:Y:S05]  /*1470*/  @!P0 BRA `(.L_x_3875) ;  /* 0x0000000000148947 */ /* 0x000fea0003800000 */
[----:B------:R-:W-:-:S13]  /*1480*/  ISETP.NE.AND P0, PT, R4, 0x6, PT ;  /* 0x000000060400780c */ /* 0x000fda0003f05270 */
[----:B------:R-:W-:Y:S05]  /*1490*/  @P0 BRA `(.L_x_3870) ;  /* 0x0000000800a00947 */ /* 0x000fea0003800000 */
[----:B------:R-:W0:Y:S02]  /*14a0*/  I2F.S8 R5, R7 ;  /* 0x0000000700057306 */ /* 0x000e240000001400 */
[----:B0-----:R0:W-:Y:S01]  /*14b0*/  STG.E desc[UR36][R2.64], R5 ;  /* 0x0000000502007986 */ /* 0x0011e2000c101924 */
[----:B------:R-:W-:Y:S05]  /*14c0*/  BRA `(.L_x_3871) ;  /* 0x0000000800f07947 */ /* 0x000fea0003800000 */
.L_x_3875:
[----:B------:R-:W0:Y:S02]  /*14d0*/  I2F.S8 R0, R7 ;  /* 0x0000000700007306 */ /* 0x000e240000001400 */
[----:B0-----:R-:W-:-:S05]  /*14e0*/  F2FP.F16.F32.PACK_AB R0, RZ, R0 ;  /* 0x00000000ff00723e */ /* 0x001fca00000000ff */
[----:B------:R0:W-:Y:S01]  /*14f0*/  STG.E.U16 desc[UR36][R2.64], R0 ;  /* 0x0000000002007986 */ /* 0x0001e2000c101524 */
[----:B------:R-:W-:Y:S05]  /*1500*/  BRA `(.L_x_3871) ;  /* 0x0000000800e07947 */ /* 0x000fea0003800000 */
.L_x_3874:
[----:B------:R-:W-:-:S13]  /*1510*/  ISETP.NE.AND P0, PT, R4, 0x7, PT ;  /* 0x000000070400780c */ /* 0x000fda0003f05270 */
[----:B------:R-:W-:Y:S05]  /*1520*/  @!P0 BRA `(.L_x_3876) ;  /* 0x0000000000348947 */ /* 0x000fea0003800000 */
[----:B------:R-:W-:-:S13]  /*1530*/  ISETP.NE.AND P0, PT, R4, 0x8, PT ;  /* 0x000000080400780c */ /* 0x000fda0003f05270 */
[----:B------:R-:W-:Y:S05]  /*1540*/  @!P0 BRA `(.L_x_3877) ;  /* 0x0000000000188947 */ /* 0x000fea0003800000 */
[----:B------:R-:W-:-:S13]  /*1550*/  ISETP.NE.AND P0, PT, R4, 0x9, PT ;  /* 0x000000090400780c */ /* 0x000fda0003f05270 */
[----:B------:R-:W-:Y:S05]  /*1560*/  @P0 BRA `(.L_x_3870) ;  /* 0x00000008006c0947 */ /* 0x000fea0003800000 */
[----:B------:R-:W0:Y:S01]  /*1570*/  I2F.S8 R4, R7 ;  /* 0x0000000700047306 */ /* 0x000e220000001400 */
[----:B------:R-:W-:-:S05]  /*1580*/  IMAD.MOV.U32 R5, RZ, RZ, RZ ;  /* 0x000000ffff057224 */ /* 0x000fca00078e00ff */
[----:B0-----:R0:W-:Y:S01]  /*1590*/  STG.E.64 desc[UR36][R2.64], R4 ;  /* 0x0000000402007986 */ /* 0x0011e2000c101b24 */
[----:B------:R-:W-:Y:S05]  /*15a0*/  BRA `(.L_x_3871) ;  /* 0x0000000800b87947 */ /* 0x000fea0003800000 */
.L_x_3877:
[----:B------:R-:W0:Y:S02]  /*15b0*/  I2F.S8 R7, R7 ;  /* 0x0000000700077306 */ /* 0x000e240000001400 */
[----:B0-----:R-:W-:-:S04]  /*15c0*/  F2FP.F16.F32.PACK_AB R5, RZ, R7 ;  /* 0x00000007ff05723e */ /* 0x001fc800000000ff */
[----:B------:R-:W-:-:S05]  /*15d0*/  PRMT R5, R5, 0x5410, RZ ;  /* 0x0000541005057816 */ /* 0x000fca00000000ff */
[----:B------:R0:W-:Y:S01]  /*15e0*/  STG.E desc[UR36][R2.64], R5 ;  /* 0x0000000502007986 */ /* 0x0001e2000c101924 */
[----:B------:R-:W-:Y:S05]  /*15f0*/  BRA `(.L_x_3871) ;  /* 0x0000000800a47947 */ /* 0x000fea0003800000 */
.L_x_3876:
[----:B------:R-:W-:-:S04]  /*1600*/  PRMT R4, R7, 0x8880, RZ ;  /* 0x0000888007047816 */ /* 0x000fc800000000ff */
[----:B------:R-:W-:-:S06]  /*1610*/  PRMT R4, R4, 0x7710, RZ ;  /* 0x0000771004047816 */ /* 0x000fcc00000000ff */
[----:B------:R-:W0:Y:S02]  /*1620*/  I2F.F64.S16 R4, R4 ;  /* 0x0000000400047312 */ /* 0x000e240000101c00 */
[----:B0-----:R0:W-:Y:S01]  /*1630*/  STG.E.64 desc[UR36][R2.64], R4 ;  /* 0x0000000402007986 */ /* 0x0011e2000c101b24 */
[----:B------:R-:W-:Y:S05]  /*1640*/  BRA `(.L_x_3871) ;  /* 0x0000000800907947 */ /* 0x000fea0003800000 */
.L_x_3866:
        /* <DEDUP_REMOVED lines=8> */
[----:B------:R-:W-:-:S04]  /*16d0*/  ISETP.NE.AND P0, PT, R7, RZ, PT ;  /* 0x000000ff0700720c */ /* 0x000fc80003f05270 */
[----:B------:R-:W-:-:S05]  /*16e0*/  SEL R5, RZ, 0x1, !P0 ;  /* 0x00000001ff057807 */ /* 0x000fca0004000000 */
[----:B------:R0:W-:Y:S01]  /*16f0*/  STG.E.U8 desc[UR36][R2.64], R5 ;  /* 0x0000000502007986 */ /* 0x0001e2000c101124 */
[----:B------:R-:W-:Y:S05]  /*1700*/  BRA `(.L_x_3871) ;  /* 0x0000000800607947 */ /* 0x000fea0003800000 */
.L_x_3880:
[----:B------:R-:W-:Y:S02]  /*1710*/  PRMT R4, R7, 0x8880, RZ ;  /* 0x0000888007047816 */ /* 0x000fe400000000ff */
[----:B------:R-:W-:Y:S02]  /*1720*/  CS2R R6, SRZ ;  /* 0x0000000000067805 */ /* 0x000fe4000001ff00 */
[----:B------:R-:W-:-:S06]  /*1730*/  PRMT R4, R4, 0x7710, RZ ;  /* 0x0000771004047816 */ /* 0x000fcc00000000ff */
[----:B------:R-:W0:Y:S02]  /*1740*/  I2F.F64.S16 R4, R4 ;  /* 0x0000000400047312 */ /* 0x000e240000101c00 */
[----:B0-----:R0:W-:Y:S01]  /*1750*/  STG.E.128 desc[UR36][R2.64], R4 ;  /* 0x0000000402007986 */ /* 0x0011e2000c101d24 */
[----:B------:R-:W-:Y:S05]  /*1760*/  BRA `(.L_x_3871) ;  /* 0x0000000800487947 */ /* 0x000fea0003800000 */
.L_x_3879:
[----:B------:R-:W-:-:S13]  /*1770*/  ISETP.NE.AND P0, PT, R4, 0xf, PT ;  /* 0x0000000f0400780c */ /* 0x000fda0003f05270 */
[----:B------:R-:W-:Y:S05]  /*1780*/  @!P0 BRA `(.L_x_3881) ;  /* 0x0000000000a48947 */ /* 0x000fea0003800000 */
[----:B------:R-:W-:-:S13]  /*1790*/  ISETP.NE.AND P0, PT, R4, 0x17, PT ;  /* 0x000000170400780c */ /* 0x000fda0003f05270 */
[----:B------:R-:W-:Y:S05]  /*17a0*/  @!P0 BRA `(.L_x_3882) ;  /* 0x00000000004c8947 */ /* 0x000fea0003800000 */
[----:B------:R-:W-:-:S13]  /*17b0*/  ISETP.NE.AND P0, PT, R4, 0x18, PT ;  /* 0x000000180400780c */ /* 0x000fda0003f05270 */
[----:B------:R-:W-:Y:S05]  /*17c0*/  @P0 BRA `(.L_x_3870) ;  /* 0x0000000400d40947 */ /* 0x000fea0003800000 */
[----:B------:R-:W0:Y:S02]  /*17d0*/  I2F.S8 R7, R7 ;  /* 0x0000000700077306 */ /* 0x000e240000001400 */
        /* <DEDUP_REMOVED lines=13> */
.L_x_3883:
[----:B------:R-:W-:-:S05]  /*18b0*/  LOP3.LUT R5, R4, R5, RZ, 0xfc, !PT ;  /* 0x0000000504057212 */ /* 0x000fca00078efcff */
[----:B------:R0:W-:Y:S01]  /*18c0*/  STG.E.U8 desc[UR36][R2.64], R5 ;  /* 0x0000000502007986 */ /* 0x0001e2000c101124 */
[----:B------:R-:W-:Y:S05]  /*18d0*/  BRA `(.L_x_3871) ;  /* 0x0000000400ec7947 */ /* 0x000fea0003800000 */
.L_x_3882:
[----:B------:R-:W0:Y:S02]  /*18e0*/  I2F.S8 R7, R7 ;  /* 0x0000000700077306 */ /* 0x000e240000001400 */
        /* <DEDUP_REMOVED lines=11> */
.L_x_3884:
[----:B------:R-:W-:Y:S01]  /*19a0*/  IMAD.MOV.U32 R0, RZ, RZ, 0x7f ;  /* 0x0000007fff007424 */ /* 0x000fe200078e00ff */
[----:B------:R-:W-:-:S04]  /*19b0*/  ISETP.GT.U32.AND P0, PT, R4, 0x7f800000, PT ;  /* 0x7f8000000400780c */ /* 0x000fc80003f04070 */
[----:B------:R-:W-:-:S09]  /*19c0*/  SEL R0, R0, 0x7c, P0 ;  /* 0x0000007c00007807 */ /* 0x000fd20000000000 */
.L_x_3885:
[----:B------:R-:W-:-:S04]  /*19d0*/  LOP3.LUT R7, R7, 0x80000000, RZ, 0xc0, !PT ;  /* 0x8000000007077812 */ /* 0x000fc800078ec0ff */
[----:B------:R-:W-:-:S04]  /*19e0*/  SHF.R.U32.HI R5, RZ, 0x18, R7 ;  /* 0x00000018ff057819 */ /* 0x000fc80000011607 */
[----:B------:R-:W-:-:S05]  /*19f0*/  LOP3.LUT R5, R0, R5, RZ, 0xfc, !PT ;  /* 0x0000000500057212 */ /* 0x000fca00078efcff */
[----:B------:R0:W-:Y:S01]  /*1a00*/  STG.E.U8 desc[UR36][R2.64], R5 ;  /* 0x0000000502007986 */ /* 0x0001e2000c101124 */
[----:B------:R-:W-:Y:S05]  /*1a10*/  BRA `(.L_x_3871) ;  /* 0x00000004009c7947 */ /* 0x000fea0003800000 */
.L_x_3881:
[----:B------:R-:W0:Y:S02]  /*1a20*/  I2F.S8 R0, R7 ;  /* 0x0000000700007306 */ /* 0x000e240000001400 */
[----:B0-----:R-:W-:-:S05]  /*1a30*/  F2FP.BF16.F32.PACK_AB R0, RZ, R0 ;  /* 0x00000000ff00723e */ /* 0x001fca00000010ff */
[----:B------:R0:W-:Y:S01]  /*1a40*/  STG.E.U16 desc[UR36][R2.64], R0 ;  /* 0x0000000002007986 */ /* 0x0001e2000c101524 */
[----:B------:R-:W-:Y:S05]  /*1a50*/  BRA `(.L_x_3871) ;  /* 0x00000004008c7947 */ /* 0x000fea0003800000 */
.L_x_3878:
        /* <DEDUP_REMOVED lines=8> */
[----:B------:R-:W-:-:S04]  /*1ae0*/  PRMT R5, R7, 0x8880, RZ ;  /* 0x0000888007057816 */ /* 0x000fc800000000ff */
[----:B------:R-:W-:-:S05]  /*1af0*/  PRMT R5, R5, 0x7710, RZ ;  /* 0x0000771005057816 */ /* 0x000fca00000000ff */
[----:B------:R5:W-:Y:S01]  /*1b00*/  STG.E.U16 desc[UR36][R2.64], R5 ;  /* 0x0000000502007986 */ /* 0x000be2000c101524 */
[----:B------:R-:W-:Y:S05]  /*1b10*/  BRA `(.L_x_3871) ;  /* 0x00000004005c7947 */ /* 0x000fea0003800000 */
.L_x_3888:
[----:B------:R-:W0:Y:S01]  /*1b20*/  I2F.S8 R7, R7 ;  /* 0x0000000700077306 */ /* 0x000e220000001400 */
[----:B------:R-:W-:Y:S01]  /*1b30*/  IMAD.MOV.U32 R0, RZ, RZ, 0x80 ;  /* 0x00000080ff007424 */ /* 0x000fe200078e00ff */
        /* <DEDUP_REMOVED lines=14> */
.L_x_3890:
[----:B------:R-:W-:-:S04]  /*1c20*/  LOP3.LUT R7, R7, 0x80000000, RZ, 0xc0, !PT ;  /* 0x8000000007077812 */ /* 0x000fc800078ec0ff */
[----:B------:R-:W-:-:S04]  /*1c30*/  SHF.R.U32.HI R7, RZ, 0x18, R7 ;  /* 0x00000018ff077819 */ /* 0x000fc80000011607 */
[----:B------:R-:W-:-:S04]  /*1c40*/  LOP3.LUT R4, R4, R7, RZ, 0xfc, !PT ;  /* 0x0000000704047212 */ /* 0x000fc800078efcff */
[----:B------:R-:W-:-:S07]  /*1c50*/  PRMT R0, R4, 0x7610, R0 ;  /* 0x0000761004007816 */ /* 0x000fce0000000000 */
.L_x_3889:
[----:B------:R4:W-:Y:S01]  /*1c60*/  STG.E.U8 desc[UR36][R2.64], R0 ;  /* 0x0000000002007986 */ /* 0x0009e2000c101124 */
[----:B------:R-:W-:Y:S05]  /*1c70*/  BRA `(.L_x_3871) ;  /* 0x0000000400047947 */ /* 0x000fea0003800000 */
.L_x_3887:
        /* <DEDUP_REMOVED lines=16> */
.L_x_3892:
[----:B------:R-:W-:-:S04]  /*1d80*/  LOP3.LUT R7, R7, 0x80000000, RZ, 0xc0, !PT ;  /* 0x8000000007077812 */ /* 0x000fc800078ec0ff */
[----:B------:R-:W-:-:S04]  /*1d90*/  SHF.R.U32.HI R7, RZ, 0x18, R7 ;  /* 0x00000018ff077819 */ /* 0x000fc80000011607 */
[----:B------:R-:W-:-:S04]  /*1da0*/  LOP3.LUT R4, R4, R7, RZ, 0xfc, !PT ;  /* 0x0000000704047212 */ /* 0x000fc800078efcff */
[----:B------:R-:W-:-:S07]  /*1db0*/  PRMT R0, R4, 0x7610, R0 ;  /* 0x0000761004007816 */ /* 0x000fce0000000000 */
.L_x_3891:
[----:B------:R3:W-:Y:S01]  /*1dc0*/  STG.E.U8 desc[UR36][R2.64], R0 ;  /* 0x0000000002007986 */ /* 0x0007e2000c101124 */
[----:B------:R-:W-:Y:S05]  /*1dd0*/  BRA `(.L_x_3871) ;  /* 0x0000000000ac7947 */ /* 0x000fea0003800000 */
.L_x_3886:
[----:B------:R-:W-:-:S13]  /*1de0*/  ISETP.NE.AND P0, PT, R4, 0x1c, PT ;  /* 0x0000001c0400780c */ /* 0x000fda0003f05270 */
[----:B------:R-:W-:Y:S05]  /*1df0*/  @!P0 BRA `(.L_x_3893) ;  /* 0x00000000009c8947 */ /* 0x000fea0003800000 */
[----:B------:R-:W-:-:S13]  /*1e00*/  ISETP.NE.AND P0, PT, R4, 0x1d, PT ;  /* 0x0000001d0400780c */ /* 0x000fda0003f05270 */
[----:B------:R-:W-:Y:S05]  /*1e10*/  @!P0 BRA `(.L_x_3894) ;  /* 0x0000000000848947 */ /* 0x000fea0003800000 */
[----:B------:R-:W-:-:S13]  /*1e20*/  ISETP.NE.AND P0, PT, R4, 0x2c, PT ;  /* 0x0000002c0400780c */ /* 0x000fda0003f05270 */
[----:B------:R-:W-:Y:S05]  /*1e30*/  @P0 BRA `(.L_x_3870) ;  /* 0x0000000000380947 */ /* 0x000fea0003800000 */
[----:B------:R-:W0:Y:S01]  /*1e40*/  I2F.S8 R7, R7 ;  /* 0x0000000700077306 */ /* 0x000e220000001400 */
[----:B------:R-:W-:Y:S01]  /*1e50*/  IMAD.MOV.U32 R5, RZ, RZ, 0xff ;  /* 0x000000ffff057424 */ /* 0x000fe200078e00ff */
        /* <DEDUP_REMOVED lines=10> */
.L_x_3895:
[----:B------:R2:W-:Y:S01]  /*1f00*/  STG.E.U8 desc[UR36][R2.64], R5 ;  /* 0x0000000502007986 */ /* 0x0005e2000c101124 */
[----:B------:R-:W-:Y:S05]  /*1f10*/  BRA `(.L_x_3871) ;  /* 0x00000000005c7947 */ /* 0x000fea0003800000 */
.L_x_3870:
        /* <DEDUP_REMOVED lines=16> */
.L_x_3896:
[----:B------:R-:W-:Y:S05]  /*2020*/  BRA `(.L_x_3871) ;  /* 0x0000000000187947 */ /* 0x000fea0003800000 */
.L_x_3894:
[----:B------:R-:W-:-:S04]  /*2030*/  PRMT R4, R7, 0x8880, RZ ;  /* 0x0000888007047816 */ /* 0x000fc800000000ff */
[----:B------:R-:W-:-:S05]  /*2040*/  SHF.R.S32.HI R5, RZ, 0x1f, R4 ;  /* 0x0000001fff057819 */ /* 0x000fca0000011404 */
[----:B------:R1:W-:Y:S01]  /*2050*/  STG.E.64 desc[UR36][R2.64], R4 ;  /* 0x0000000402007986 */ /* 0x0003e2000c101b24 */
[----:B------:R-:W-:Y:S05]  /*2060*/  BRA `(.L_x_3871) ;  /* 0x0000000000087947 */ /* 0x000fea0003800000 */
.L_x_3893:
[----:B------:R-:W-:-:S05]  /*2070*/  PRMT R5, R7, 0x8880, RZ ;  /* 0x0000888007057816 */ /* 0x000fca00000000ff */
[----:B------:R0:W-:Y:S02]  /*2080*/  STG.E desc[UR36][R2.64], R5 ;  /* 0x0000000502007986 */ /* 0x0001e4000c101924 */
.L_x_3871:
[----:B------:R-:W-:-:S04]  /*2090*/  IMAD R16, R16, 0x200, R19 ;  /* 0x0000020010107824 */ /* 0x000fc800078e0213 */
[----:B------:R-:W-:-:S07]  /*20a0*/  VIADD R17, R16, 0x80 ;  /* 0x0000008010117836 */ /* 0x000fce0000000000 */
.L_x_3864:
[----:B------:R-:W-:Y:S05]  /*20b0*/  BSYNC B6 ;  /* 0x0000000000067941 */ /* 0x000fea0003800000 */
.L_x_3863:
        /* <DEDUP_REMOVED lines=281> */
.L_x_3899:
[----:B------:R-:W0:Y:S01]  /*3250*/  LDC.U8 R6, c[0x0][0x3b9] ;  /* 0x0000ee40ff067b82 */ /* 0x000e220000000000 */
[----:B------:R-:W-:Y:S02]  /*3260*/  ULDC.64 UR4, c[0x0][0x3b0] ;  /* 0x0000ec0000047ab9 */ /* 0x000fe40000000a00 */
[----:B-12--5:R-:W-:-:S05]  /*3270*/  IADD3 R2, P0, R0, UR4, RZ ;  /* 0x0000000400027c10 */ /* 0x026fca000ff1e0ff */
        /* <DEDUP_REMOVED lines=15> */
.L_x_3903:
[----:B------:R0:W-:Y:S01]  /*3370*/  STG.E.U8 desc[UR36][R2.64], R5 ;  /* 0x0000000502007986 */ /* 0x0001e2000c101124 */
[----:B------:R-:W-:Y:S05]  /*3380*/  BRA `(.L_x_3905) ;  /* 0x0000000c00607947 */ /* 0x000fea0003800000 */
.L_x_3902:
[----:B------:R-:W-:-:S13]  /*3390*/  ISETP.NE.AND P0, PT, R4, 0x2, PT ;  /* 0x000000020400780c */ /* 0x000fda0003f05270 */
[----:B------:R-:W-:Y:S05]  /*33a0*/  @!P0 BRA `(.L_x_3906) ;  /* 0x0000000000308947 */ /* 0x000fea0003800000 */
[----:B------:R-:W-:-:S13]  /*33b0*/  ISETP.NE.AND P0, PT, R4, 0x3, PT ;  /* 0x000000030400780c */ /* 0x000fda0003f05270 */
[----:B------:R-:W-:Y:S05]  /*33c0*/  @!P0 BRA `(.L_x_3907) ;  /* 0x00000000001c8947 */ /* 0x000fea0003800000 */
[----:B------:R-:W-:-:S13]  /*33d0*/  ISETP.NE.AND P0, PT, R4, 0x4, PT ;  /* 0x000000040400780c */ /* 0x000fda0003f05270 */
[----:B------:R-:W-:Y:S05]  /*33e0*/  @P0 BRA `(.L_x_3904) ;  /* 0x0000000800e80947 */ /* 0x000fea0003800000 */
[----:B------:R-:W-:-:S05]  /*33f0*/  PRMT R5, R5, 0x8880, RZ ;  /* 0x0000888005057816 */ /* 0x000fca00000000ff */
[----:B------:R-:W-:-:S05]  /*3400*/  IMAD.MOV.U32 R4, RZ, RZ, R5 ;  /* 0x000000ffff047224 */ /* 0x000fca00078e0005 */
[----:B------:R-:W-:-:S05]  /*3410*/  SHF.R.S32.HI R5, RZ, 0x1f, R4 ;  /* 0x0000001fff057819 */ /* 0x000fca0000011404 */
[----:B------:R0:W-:Y:S01]  /*3420*/  STG.E.64 desc[UR36][R2.64], R4 ;  /* 0x0000000402007986 */ /* 0x0001e2000c101b24 */
[----:B------:R-:W-:Y:S05]  /*3430*/  BRA `(.L_x_3905) ;  /* 0x0000000c00347947 */ /* 0x000fea0003800000 */
.L_x_3907:
[----:B------:R-:W-:-:S05]  /*3440*/  PRMT R5, R5, 0x8880, RZ ;  /* 0x0000888005057816 */ /* 0x000fca00000000ff */
[----:B------:R0:W-:Y:S01]  /*3450*/  STG.E desc[UR36][R2.64], R5 ;  /* 0x0000000502007986 */ /* 0x0001e2000c101924 */
[----:B------:R-:W-:Y:S05]  /*3460*/  BRA `(.L_x_3905) ;  /* 0x0000000c00287947 */ /* 0x000fea0003800000 */
.L_x_3906:
[----:B------:R-:W-:-:S04]  /*3470*/  PRMT R5, R5, 0x8880, RZ ;  /* 0x0000888005057816 */ /* 0x000fc800000000ff */
[----:B------:R-:W-:-:S05]  /*3480*/  PRMT R5, R5, 0x7710, RZ ;  /* 0x0000771005057816 */ /* 0x000fca00000000ff */
[----:B------:R0:W-:Y:S01]  /*3490*/  STG.E.U16 desc[UR36][R2.64], R5 ;  /* 0x0000000502007986 */ /* 0x0001e2000c101524 */
[----:B------:R-:W-:Y:S05]  /*34a0*/  BRA `(.L_x_3905) ;  /* 0x0000000c00187947 */ /* 0x000fea0003800000 */
.L_x_3901:
        /* <DEDUP_REMOVED lines=9> */
.L_x_3909:
[----:B------:R-:W0:Y:S02]  /*3540*/  I2F.S8 R5, R5 ;  /* 0x0000000500057306 */ /* 0x000e240000001400 */
[----:B0-----:R-:W-:-:S05]  /*3550*/  F2FP.F16.F32.PACK_AB R0, RZ, R5 ;  /* 0x00000005ff00723e */ /* 0x001fca00000000ff */
[----:B------:R0:W-:Y:S01]  /*3560*/  STG.E.U16 desc[UR36][R2.64], R0 ;  /* 0x0000000002007986 */ /* 0x0001e2000c101524 */
[----:B------:R-:W-:Y:S05]  /*3570*/  BRA `(.L_x_3905) ;  /* 0x0000000800e47947 */ /* 0x000fea0003800000 */
.L_x_3908:
        /* <DEDUP_REMOVED lines=10> */
.L_x_3911:
[----:B------:R-:W0:Y:S02]  /*3620*/  I2F.S8 R5, R5 ;  /* 0x0000000500057306 */ /* 0x000e240000001400 */
[----:B0-----:R-:W-:-:S04]  /*3630*/  F2FP.F16.F32.PACK_AB R0, RZ, R5 ;  /* 0x00000005ff00723e */ /* 0x001fc800000000ff */
[----:B------:R-:W-:-:S05]  /*3640*/  PRMT R0, R0, 0x5410, RZ ;  /* 0x0000541000007816 */ /* 0x000fca00000000ff */
[----:B------:R0:W-:Y:S01]  /*3650*/  STG.E desc[UR36][R2.64], R0 ;  /* 0x0000000002007986 */ /* 0x0001e2000c101924 */
[----:B------:R-:W-:Y:S05]  /*3660*/  BRA `(.L_x_3905) ;  /* 0x0000000800a87947 */ /* 0x000fea0003800000 */
.L_x_3910:
[----:B------:R-:W-:-:S04]  /*3670*/  PRMT R4, R5, 0x8880, RZ ;  /* 0x0000888005047816 */ /* 0x000fc800000000ff */
[----:B------:R-:W-:-:S06]  /*3680*/  PRMT R4, R4, 0x7710, RZ ;  /* 0x0000771004047816 */ /* 0x000fcc00000000ff */
[----:B------:R-:W0:Y:S02]  /*3690*/  I2F.F64.S16 R4, R4 ;  /* 0x0000000400047312 */ /* 0x000e240000101c00 */
[----:B0-----:R0:W-:Y:S01]  /*36a0*/  STG.E.64 desc[UR36][R2.64], R4 ;  /* 0x0000000402007986 */ /* 0x0011e2000c101b24 */
[----:B------:R-:W-:Y:S05]  /*36b0*/  BRA `(.L_x_3905) ;  /* 0x0000000800947947 */ /* 0x000fea0003800000 */
.L_x_3900:
        /* <DEDUP_REMOVED lines=12> */
.L_x_3914:
[----:B------:R-:W-:Y:S02]  /*3780*/  PRMT R4, R5, 0x8880, RZ ;  /* 0x0000888005047816 */ /* 0x000fe400000000ff */
[----:B------:R-:W-:Y:S02]  /*3790*/  CS2R R6, SRZ ;  /* 0x0000000000067805 */ /* 0x000fe4000001ff00 */
[----:B------:R-:W-:-:S06]  /*37a0*/  PRMT R4, R4, 0x7710, RZ ;  /* 0x0000771004047816 */ /* 0x000fcc00000000ff */
[----:B------:R-:W0:Y:S02]  /*37b0*/  I2F.F64.S16 R4, R4 ;  /* 0x0000000400047312 */ /* 0x000e240000101c00 */
[----:B0-----:R0:W-:Y:S01]  /*37c0*/  STG.E.128 desc[UR36][R2.64], R4 ;  /* 0x0000000402007986 */ /* 0x0011e2000c101d24 */
[----:B------:R-:W-:Y:S05]  /*37d0*/  BRA `(.L_x_3905) ;  /* 0x00000008004c7947 */ /* 0x000fea0003800000 */
.L_x_3913:
        /* <DEDUP_REMOVED lines=20> */
.L_x_3917:
[----:B------:R-:W-:-:S05]  /*3920*/  LOP3.LUT R5, R0, R7, RZ, 0xfc, !PT ;  /* 0x0000000700057212 */ /* 0x000fca00078efcff */
[----:B------:R0:W-:Y:S01]  /*3930*/  STG.E.U8 desc[UR36][R2.64], R5 ;  /* 0x0000000502007986 */ /* 0x0001e2000c101124 */
[----:B------:R-:W-:Y:S05]  /*3940*/  BRA `(.L_x_3905) ;  /* 0x0000000400f07947 */ /* 0x000fea0003800000 */
.L_x_3916:
        /* <DEDUP_REMOVED lines=12> */
.L_x_3918:
[----:B------:R-:W-:Y:S01]  /*3a10*/  ISETP.GT.U32.AND P0, PT, R0, 0x7f800000, PT ;  /* 0x7f8000000000780c */ /* 0x000fe20003f04070 */
[----:B------:R-:W-:-:S05]  /*3a20*/  IMAD.MOV.U32 R0, RZ, RZ, 0x7f ;  /* 0x0000007fff007424 */ /* 0x000fca00078e00ff */
[----:B------:R-:W-:-:S07]  /*3a30*/  SEL R0, R0, 0x7c, P0 ;  /* 0x0000007c00007807 */ /* 0x000fce0000000000 */
.L_x_3919:
[----:B------:R-:W-:-:S04]  /*3a40*/  LOP3.LUT R5, R5, 0x80000000, RZ, 0xc0, !PT ;  /* 0x8000000005057812 */ /* 0x000fc800078ec0ff */
[----:B------:R-:W-:-:S04]  /*3a50*/  SHF.R.U32.HI R5, RZ, 0x18, R5 ;  /* 0x00000018ff057819 */ /* 0x000fc80000011605 */
[----:B------:R-:W-:-:S05]  /*3a60*/  LOP3.LUT R5, R0, R5, RZ, 0xfc, !PT ;  /* 0x0000000500057212 */ /* 0x000fca00078efcff */
[----:B------:R0:W-:Y:S01]  /*3a70*/  STG.E.U8 desc[UR36][R2.64], R5 ;  /* 0x0000000502007986 */ /* 0x0001e2000c101124 */
[----:B------:R-:W-:Y:S05]  /*3a80*/  BRA `(.L_x_3905) ;  /* 0x0000000400a07947 */ /* 0x000fea0003800000 */
.L_x_3915:
[----:B------:R-:W0:Y:S02]  /*3a90*/  I2F.S8 R5, R5 ;  /* 0x0000000500057306 */ /* 0x000e240000001400 */
[----:B0-----:R-:W-:-:S05]  /*3aa0*/  F2FP.BF16.F32.PACK_AB R0, RZ, R5 ;  /* 0x00000005ff00723e */ /* 0x001fca00000010ff */
[----:B------:R0:W-:Y:S01]  /*3ab0*/  STG.E.U16 desc[UR36][R2.64], R0 ;  /* 0x0000000002007986 */ /* 0x0001e2000c101524 */
[----:B------:R-:W-:Y:S05]  /*3ac0*/  BRA `(.L_x_3905) ;  /* 0x0000000400907947 */ /* 0x000fea0003800000 */
.L_x_3912:
        /* <DEDUP_REMOVED lines=12> */
.L_x_3922:
        /* <DEDUP_REMOVED lines=17> */
.L_x_3924:
[----:B------:R-:W-:-:S04]  /*3ca0*/  LOP3.LUT R5, R5, 0x80000000, RZ, 0xc0, !PT ;  /* 0x8000000005057812 */ /* 0x000fc800078ec0ff */
[----:B------:R-:W-:-:S04]  /*3cb0*/  SHF.R.U32.HI R5, RZ, 0x18, R5 ;  /* 0x00000018ff057819 */ /* 0x000fc80000011605 */
[----:B------:R-:W-:-:S07]  /*3cc0*/  LOP3.LUT R0, R0, R5, RZ, 0xfc, !PT ;  /* 0x0000000500007212 */ /* 0x000fce00078efcff */
.L_x_3923:
[----:B------:R4:W-:Y:S01]  /*3cd0*/  STG.E.U8 desc[UR36][R2.64], R0 ;  /* 0x0000000002007986 */ /* 0x0009e2000c101124 */
[----:B------:R-:W-:Y:S05]  /*3ce0*/  BRA `(.L_x_3905) ;  /* 0x0000000400087947 */ /* 0x000fea0003800000 */
.L_x_3921:
        /* <DEDUP_REMOVED lines=17> */
.L_x_3926:
[----:B------:R-:W-:-:S04]  /*3e00*/  LOP3.LUT R5, R5, 0x80000000, RZ, 0xc0, !PT ;  /* 0x8000000005057812 */ /* 0x000fc800078ec0ff */
[----:B------:R-:W-:-:S04]  /*3e10*/  SHF.R.U32.HI R5, RZ, 0x18, R5 ;  /* 0x00000018ff057819 */ /* 0x000fc80000011605 */
[----:B------:R-:W-:-:S07]  /*3e20*/  LOP3.LUT R0, R0, R5, RZ, 0xfc, !PT ;  /* 0x0000000500007212 */ /* 0x000fce00078efcff */
.L_x_3925:
[----:B------:R3:W-:Y:S01]  /*3e30*/  STG.E.U8 desc[UR36][R2.64], R0 ;  /* 0x0000000002007986 */ /* 0x0007e2000c101124 */
[----:B------:R-:W-:Y:S05]  /*3e40*/  BRA `(.L_x_3905) ;  /* 0x0000000000b07947 */ /* 0x000fea0003800000 */
.L_x_3920:
        /* <DEDUP_REMOVED lines=18> */
.L_x_3929:
[----:B------:R2:W-:Y:S01]  /*3f70*/  STG.E.U8 desc[UR36][R2.64], R0 ;  /* 0x0000000002007986 */ /* 0x0005e2000c101124 */
[----:B------:R-:W-:Y:S05]  /*3f80*/  BRA `(.L_x_3905) ;  /* 0x0000000000607947 */ /* 0x000fea0003800000 */
.L_x_3904:
        /* <DEDUP_REMOVED lines=16> */
.L_x_3930:
[----:B------:R-:W-:Y:S05]  /*4090*/  BRA `(.L_x_3905) ;  /* 0x00000000001c7947 */ /* 0x000fea0003800000 */
.L_x_3928:
[----:B------:R-:W-:-:S05]  /*40a0*/  PRMT R5, R5, 0x8880, RZ ;  /* 0x0000888005057816 */ /* 0x000fca00000000ff */
[----:B------:R-:W-:-:S05]  /*40b0*/  IMAD.MOV.U32 R4, RZ, RZ, R5 ;  /* 0x000000ffff047224 */ /* 0x000fca00078e0005 */
[----:B------:R-:W-:-:S05]  /*40c0*/  SHF.R.S32.HI R5, RZ, 0x1f, R4 ;  /* 0x0000001fff057819 */ /* 0x000fca0000011404 */
[----:B------:R1:W-:Y:S01]  /*40d0*/  STG.E.64 desc[UR36][R2.64], R4 ;  /* 0x0000000402007986 */ /* 0x0003e2000c101b24 */
[----:B------:R-:W-:Y:S05]  /*40e0*/  BRA `(.L_x_3905) ;  /* 0x0000000000087947 */ /* 0x000fea0003800000 */
.L_x_3927:
[----:B------:R-:W-:-:S05]  /*40f0*/  PRMT R5, R5, 0x8880, RZ ;  /* 0x0000888005057816 */ /* 0x000fca00000000ff */
[----:B------:R0:W-:Y:S02]  /*4100*/  STG.E desc[UR36][R2.64], R5 ;  /* 0x0000000502007986 */ /* 0x0001e4000c101924 */
.L_x_3905:
[----:B------:R-:W-:-:S07]  /*4110*/  VIADD R17, R17, 0x80 ;  /* 0x0000008011117836 */ /* 0x000fce0000000000 */
.L_x_3898:
[----:B------:R-:W-:Y:S05]  /*4120*/  BSYNC B6 ;  /* 0x0000000000067941 */ /* 0x000fea0003800000 */
.L_x_3897:
        /* <DEDUP_REMOVED lines=281> */
.L_x_3933:
[----:B------:R-:W0:Y:S01]  /*52c0*/  LDC.U8 R6, c[0x0][0x3b9] ;  /* 0x0000ee40ff067b82 */ /* 0x000e220000000000 */
[----:B------:R-:W-:Y:S02]  /*52d0*/  ULDC.64 UR4, c[0x0][0x3b0] ;  /* 0x0000ec0000047ab9 */ /* 0x000fe40000000a00 */
[----:B-1---5:R-:W-:-:S05]  /*52e0*/  IADD3 R2, P0, R0, UR4, RZ ;  /* 0x0000000400027c10 */ /* 0x022fca000ff1e0ff */
        /* <DEDUP_REMOVED lines=15> */
.L_x_3937:
[----:B------:R1:W-:Y:S01]  /*53e0*/  STG.E.U8 desc[UR36][R2.64], R5 ;  /* 0x0000000502007986 */ /* 0x0003e2000c101124 */
[----:B------:R-:W-:Y:S05]  /*53f0*/  BRA `(.L_x_3939) ;  /* 0x0000000c00607947 */ /* 0x000fea0003800000 */
.L_x_3936:
        /* <DEDUP_REMOVED lines=11> */
.L_x_3941:
[----:B------:R-:W-:-:S05]  /*54b0*/  PRMT R5, R5, 0x8880, RZ ;  /* 0x0000888005057816 */ /* 0x000fca00000000ff */
[----:B------:R3:W-:Y:S01]  /*54c0*/  STG.E desc[UR36][R2.64], R5 ;  /* 0x0000000502007986 */ /* 0x0007e2000c101924 */
[----:B------:R-:W-:Y:S05]  /*54d0*/  BRA `(.L_x_3939) ;  /* 0x0000000c00287947 */ /* 0x000fea0003800000 */
.L_x_3940:
[----:B------:R-:W-:-:S04]  /*54e0*/  PRMT R5, R5, 0x8880, RZ ;  /* 0x0000888005057816 */ /* 0x000fc800000000ff */
[----:B------:R-:W-:-:S05]  /*54f0*/  PRMT R5, R5, 0x7710, RZ ;  /* 0x0000771005057816 */ /* 0x000fca00000000ff */
[----:B------:R2:W-:Y:S01]  /*5500*/  STG.E.U16 desc[UR36][R2.64], R5 ;  /* 0x0000000502007986 */ /* 0x0005e2000c101524 */
[----:B------:R-:W-:Y:S05]  /*5510*/  BRA `(.L_x_3939) ;  /* 0x0000000c00187947 */ /* 0x000fea0003800000 */
.L_x_3935:
        /* <DEDUP_REMOVED lines=9> */
.L_x_3943:
[----:B------:R-:W0:Y:S02]  /*55b0*/  I2F.S8 R5, R5 ;  /* 0x0000000500057306 */ /* 0x000e240000001400 */
[----:B0-----:R-:W-:-:S05]  /*55c0*/  F2FP.F16.F32.PACK_AB R0, RZ, R5 ;  /* 0x00000005ff00723e */ /* 0x001fca00000000ff */
[----:B------:R0:W-:Y:S01]  /*55d0*/  STG.E.U16 desc[UR36][R2.64], R0 ;  /* 0x0000000002007986 */ /* 0x0001e2000c101524 */
[----:B------:R-:W-:Y:S05]  /*55e0*/  BRA `(.L_x_3939) ;  /* 0x0000000800e47947 */ /* 0x000fea0003800000 */
.L_x_3942:
        /* <DEDUP_REMOVED lines=10> */
.L_x_3945:
[----:B------:R-:W0:Y:S02]  /*5690*/  I2F.S8 R5, R5 ;  /* 0x0000000500057306 */ /* 0x000e240000001400 */
[----:B0-----:R-:W-:-:S04]  /*56a0*/  F2FP.F16.F32.PACK_AB R0, RZ, R5 ;  /* 0x00000005ff00723e */ /* 0x001fc800000000ff */
[----:B------:R-:W-:-:S05]  /*56b0*/  PRMT R0, R0, 0x5410, RZ ;  /* 0x0000541000007816 */ /* 0x000fca00000000ff */
[----:B------:R0:W-:Y:S01]  /*56c0*/  STG.E desc[UR36][R2.64], R0 ;  /* 0x0000000002007986 */ /* 0x0001e2000c101924 */
[----:B------:R-:W-:Y:S05]  /*56d0*/  BRA `(.L_x_3939) ;  /* 0x0000000800a87947 */ /* 0x000fea0003800000 */
.L_x_3944:
[----:B------:R-:W-:-:S04]  /*56e0*/  PRMT R4, R5, 0x8880, RZ ;  /* 0x0000888005047816 */ /* 0x000fc800000000ff */
[----:B------:R-:W-:-:S06]  /*56f0*/  PRMT R4, R4, 0x7710, RZ ;  /* 0x0000771004047816 */ /* 0x000fcc00000000ff */
[----:B------:R-:W0:Y:S02]  /*5700*/  I2F.F64.S16 R4, R4 ;  /* 0x0000000400047312 */ /* 0x000e240000101c00 */
[----:B0-----:R0:W-:Y:S01]  /*5710*/  STG.E.64 desc[UR36][R2.64], R4 ;  /* 0x0000000402007986 */ /* 0x0011e2000c101b24 */
[----:B------:R-:W-:Y:S05]  /*5720*/  BRA `(.L_x_3939) ;  /* 0x0000000800947947 */ /* 0x000fea0003800000 */
.L_x_3934:
        /* <DEDUP_REMOVED lines=12> */
.L_x_3948:
[----:B------:R-:W-:Y:S02]  /*57f0*/  PRMT R4, R5, 0x8880, RZ ;  /* 0x0000888005047816 */ /* 0x000fe400000000ff */
[----:B------:R-:W-:Y:S02]  /*5800*/  CS2R R6, SRZ ;  /* 0x0000000000067805 */ /* 0x000fe4000001ff00 */
[----:B------:R-:W-:-:S06]  /*5810*/  PRMT R4, R4, 0x7710, RZ ;  /* 0x0000771004047816 */ /* 0x000fcc00000000ff */
[----:B------:R-:W0:Y:S02]  /*5820*/  I2F.F64.S16 R4, R4 ;  /* 0x0000000400047312 */ /* 0x000e240000101c00 */
[----:B0-----:R0:W-:Y:S01]  /*5830*/  STG.E.128 desc[UR36][R2.64], R4 ;  /* 0x0000000402007986 */ /* 0x0011e2000c101d24 */
[----:B------:R-:W-:Y:S05]  /*5840*/  BRA `(.L_x_3939) ;  /* 0x00000008004c7947 */ /* 0x000fea0003800000 */
.L_x_3947:
        /* <DEDUP_REMOVED lines=20> */
.L_x_3951:
[----:B------:R-:W-:-:S05]  /*5990*/  LOP3.LUT R5, R0, R7, RZ, 0xfc, !PT ;  /* 0x0000000700057212 */ /* 0x000fca00078efcff */
[----:B------:R0:W-:Y:S01]  /*59a0*/  STG.E.U8 desc[UR36][R2.64], R5 ;  /* 0x0000000502007986 */ /* 0x0001e2000c101124 */
[----:B------:R-:W-:Y:S05]  /*59b0*/  BRA `(.L_x_3939) ;  /* 0x0000000400f07947 */ /* 0x000fea0003800000 */
.L_x_3950:
        /* <DEDUP_REMOVED lines=12> */
.L_x_3952:
[----:B------:R-:W-:Y:S01]  /*5a80*/  ISETP.GT.U32.AND P0, PT, R0, 0x7f800000, PT ;  /* 0x7f8000000000780c */ /* 0x000fe20003f04070 */
[----:B------:R-:W-:-:S05]  /*5a90*/  IMAD.MOV.U32 R0, RZ, RZ, 0x7f ;  /* 0x0000007fff007424 */ /* 0x000fca00078e00ff */
[----:B------:R-:W-:-:S07]  /*5aa0*/  SEL R0, R0, 0x7c, P0 ;  /* 0x0000007c00007807 */ /* 0x000fce0000000000 */
.L_x_3953:
[----:B------:R-:W-:-:S04]  /*5ab0*/  LOP3.LUT R5, R5, 0x80000000, RZ, 0xc0, !PT ;  /* 0x8000000005057812 */ /* 0x000fc800078ec0ff */
[----:B------:R-:W-:-:S04]  /*5ac0*/  SHF.R.U32.HI R5, RZ, 0x18, R5 ;  /* 0x00000018ff057819 */ /* 0x000fc80000011605 */
[----:B------:R-:W-:-:S05]  /*5ad0*/  LOP3.LUT R5, R0, R5, RZ, 0xfc, !PT ;  /* 0x0000000500057212 */ /* 0x000fca00078efcff */
[----:B------:R0:W-:Y:S01]  /*5ae0*/  STG.E.U8 desc[UR36][R2.64], R5 ;  /* 0x0000000502007986 */ /* 0x0001e2000c101124 */
[----:B------:R-:W-:Y:S05]  /*5af0*/  BRA `(.L_x_3939) ;  /* 0x0000000400a07947 */ /* 0x000fea0003800000 */
.L_x_3949:
[----:B------:R-:W0:Y:S02]  /*5b00*/  I2F.S8 R5, R5 ;  /* 0x0000000500057306 */ /* 0x000e240000001400 */
[----:B0-----:R-:W-:-:S05]  /*5b10*/  F2FP.BF16.F32.PACK_AB R0, RZ, R5 ;  /* 0x00000005ff00723e */ /* 0x001fca00000010ff */
[----:B------:R0:W-:Y:S01]  /*5b20*/  STG.E.U16 desc[UR36][R2.64], R0 ;  /* 0x0000000002007986 */ /* 0x0001e2000c101524 */
[----:B------:R-:W-:Y:S05]  /*5b30*/  BRA `(.L_x_3939) ;  /* 0x0000000400907947 */ /* 0x000fea0003800000 */
.L_x_3946:
        /* <DEDUP_REMOVED lines=12> */
.L_x_3956:
        /* <DEDUP_REMOVED lines=17> */
.L_x_3958:
[----:B------:R-:W-:-:S04]  /*5d10*/  LOP3.LUT R5, R5, 0x80000000, RZ, 0xc0, !PT ;  /* 0x8000000005057812 */ /* 0x000fc800078ec0ff */
[----:B------:R-:W-:-:S04]  /*5d20*/  SHF.R.U32.HI R5, RZ, 0x18, R5 ;  /* 0x00000018ff057819 */ /* 0x000fc80000011605 */
[----:B------:R-:W-:-:S07]  /*5d30*/  LOP3.LUT R0, R0, R5, RZ, 0xfc, !PT ;  /* 0x0000000500007212 */ /* 0x000fce00078efcff */
.L_x_3957:
[----:B------:R0:W-:Y:S01]  /*5d40*/  STG.E.U8 desc[UR36][R2.64], R0 ;  /* 0x0000000002007986 */ /* 0x0001e2000c101124 */
[----:B------:R-:W-:Y:S05]  /*5d50*/  BRA `(.L_x_3939) ;  /* 0x0000000400087947 */ /* 0x000fea0003800000 */
.L_x_3955:
        /* <DEDUP_REMOVED lines=17> */
.L_x_3960:
[----:B------:R-:W-:-:S04]  /*5e70*/  LOP3.LUT R5, R5, 0x80000000, RZ, 0xc0, !PT ;  /* 0x8000000005057812 */ /* 0x000fc800078ec0ff */
[----:B------:R-:W-:-:S04]  /*5e80*/  SHF.R.U32.HI R5, RZ, 0x18, R5 ;  /* 0x00000018ff057819 */ /* 0x000fc80000011605 */
[----:B------:R-:W-:-:S07]  /*5e90*/  LOP3.LUT R0, R0, R5, RZ, 0xfc, !PT ;  /* 0x0000000500007212 */ /* 0x000fce00078efcff */
.L_x_3959:
[----:B------:R0:W-:Y:S01]  /*5ea0*/  STG.E.U8 desc[UR36][R2.64], R0 ;  /* 0x0000000002007986 */ /* 0x0001e2000c101124 */
[----:B------:R-:W-:Y:S05]  /*5eb0*/  BRA `(.L_x_3939) ;  /* 0x0000000000b07947 */ /* 0x000fea0003800000 */
.L_x_3954:
        /* <DEDUP_REMOVED lines=18> */
.L_x_3963:
[----:B------:R0:W-:Y:S01]  /*5fe0*/  STG.E.U8 desc[UR36][R2.64], R0 ;  /* 0x0000000002007986 */ /* 0x0001e2000c101124 */
[----:B------:R-:W-:Y:S05]  /*5ff0*/  BRA `(.L_x_3939) ;  /* 0x0000000000607947 */ /* 0x000fea0003800000 */
.L_x_3938:
        /* <DEDUP_REMOVED lines=16> */
.L_x_3964:
[----:B------:R-:W-:Y:S05]  /*6100*/  BRA `(.L_x_3939) ;  /* 0x00000000001c7947 */ /* 0x000fea0003800000 */
.L_x_3962:
[----:B------:R-:W-:-:S05]  /*6110*/  PRMT R5, R5, 0x8880, RZ ;  /* 0x0000888005057816 */ /* 0x000fca00000000ff */
[----:B------:R-:W-:-:S05]  /*6120*/  IMAD.MOV.U32 R4, RZ, RZ, R5 ;  /* 0x000000ffff047224 */ /* 0x000fca00078e0005 */
[----:B------:R-:W-:-:S05]  /*6130*/  SHF.R.S32.HI R5, RZ, 0x1f, R4 ;  /* 0x0000001fff057819 */ /* 0x000fca0000011404 */
[----:B------:R0:W-:Y:S01]  /*6140*/  STG.E.64 desc[UR36][R2.64], R4 ;  /* 0x0000000402007986 */ /* 0x0001e2000c101b24 */
[----:B------:R-:W-:Y:S05]  /*6150*/  BRA `(.L_x_3939) ;  /* 0x0000000000087947 */ /* 0x000fea0003800000 */
.L_x_3961:
[----:B------:R-:W-:-:S05]  /*6160*/  PRMT R5, R5, 0x8880, RZ ;  /* 0x0000888005057816 */ /* 0x000fca00000000ff */
[----:B------:R0:W-:Y:S02]  /*6170*/  STG.E desc[UR36][R2.64], R5 ;  /* 0x0000000502007986 */ /* 0x0001e4000c101924 */
.L_x_3939:
[----:B------:R-:W-:-:S07]  /*6180*/  VIADD R17, R17, 0x80 ;  /* 0x0000008011117836 */ /* 0x000fce0000000000 */
.L_x_3932:
[----:B------:R-:W-:Y:S05]  /*6190*/  BSYNC B6 ;  /* 0x0000000000067941 */ /* 0x000fea0003800000 */
.L_x_3931:
[----:B------:R-:W-:Y:S02]  /*61a0*/  ULDC UR4, c[0x0][0x210] ;  /* 0x0000840000047ab9 */ /* 0x000fe40000000800 */
[----:B------:R-:W-:-:S13]  /*61b0*/  ISETP.GE.AND P0, PT, R17, UR4, PT ;  /* 0x0000000411007c0c */ /* 0x000fda000bf06270 */
[----:B------:R-:W-:Y:S05]  /*61c0*/  @P0 EXIT ;  /* 0x000000000000094d */ /* 0x000fea0003800000 */
[----:B0----5:R-:W0:Y:S01]  /*61d0*/  LDC R6, c[0x0][0x218] ;  /* 0x00008600ff067b82 */ /* 0x021e220000000800 */
[----:B--234-:R-:W-:Y:S01]  /*61e0*/  IMAD.MOV.U32 R0, RZ, RZ, RZ ;  /* 0x000000ffff007224 */ /* 0x01cfe200078e00ff */
[----:B0-----:R-:W-:-:S13]  /*61f0*/  ISETP.NE.AND P0, PT, R6, RZ, PT ;  /* 0x000000ff0600720c */ /* 0x001fda0003f05270 */
[----:B------:R-:W-:Y:S05]  /*6200*/  @!P0 BRA `(.L_x_3965) ;  /* 0x0000001000448947 */ /* 0x000fea0003800000 */
[----:B------:R-:W-:Y:S01]  /*6210*/  IMAD.MOV.U32 R16, RZ, RZ, RZ ;  /* 0x000000ffff107224 */ /* 0x000fe200078e00ff */
[----:B------:R-:W-:Y:S01]  /*6220*/  ULDC.64 UR4, c[0x0][0x220] ;  /* 0x0000880000047ab9 */ /* 0x000fe20000000a00 */
[----:B------:R-:W-:Y:S02]  /*6230*/  ISETP.NE.AND P0, PT, R6, 0x1, PT ;  /* 0x000000010600780c */ /* 0x000fe40003f05270 */
[----:B-1----:R-:W-:Y:S01]  /*6240*/  IMAD.HI.U32 R2, R17, UR4, R16 ;  /* 0x0000000411027c27 */ /* 0x002fe2000f8e0010 */
        /* <DEDUP_REMOVED lines=269> */
.L_x_3965:
[----:B------:R-:W0:Y:S01]  /*7320*/  LDC.U8 R6, c[0x0][0x3b9] ;  /* 0x0000ee40ff067b82 */ /* 0x000e220000000000 */
[----:B------:R-:W-:Y:S02]  /*7330*/  ULDC.64 UR4, c[0x0][0x3b0] ;  /* 0x0000ec0000047ab9 */ /* 0x000fe40000000a00 */
[----:B-1----:R-:W-:-:S05]  /*7340*/  IADD3 R2, P0, R0, UR4, RZ ;  /* 0x0000000400027c10 */ /* 0x002fca000ff1e0ff */
        /* <DEDUP_REMOVED lines=13> */
[----:B------:R-:W-:Y:S01]  /*7420*/  STG.E.U8 desc[UR36][R2.64], R5 ;  /* 0x0000000502007986 */ /* 0x000fe2000c101124 */
[----:B------:R-:W-:Y:S05]  /*7430*/  EXIT ;  /* 0x000000000000794d */ /* 0x000fea0003800000 */
.L_x_3969:
[----:B------:R-:W-:Y:S01]  /*7440*/  STG.E.U8 desc[UR36][R2.64], R5 ;  /* 0x0000000502007986 */ /* 0x000fe2000c101124 */
[----:B------:R-:W-:Y:S05]  /*7450*/  EXIT ;  /* 0x000000000000794d */ /* 0x000fea0003800000 */
.L_x_3968:
        /* <DEDUP_REMOVED lines=9> */
[----:B------:R-:W-:Y:S01]  /*74f0*/  STG.E.64 desc[UR36][R2.64], R4 ;  /* 0x0000000402007986 */ /* 0x000fe2000c101b24 */
[----:B------:R-:W-:Y:S05]  /*7500*/  EXIT ;  /* 0x000000000000794d */ /* 0x000fea0003800000 */
.L_x_3972:
[----:B------:R-:W-:-:S05]  /*7510*/  PRMT R5, R5, 0x8880, RZ ;  /* 0x0000888005057816 */ /* 0x000fca00000000ff */
[----:B------:R-:W-:Y:S01]  /*7520*/  STG.E desc[UR36][R2.64], R5 ;  /* 0x0000000502007986 */ /* 0x000fe2000c101924 */
[----:B------:R-:W-:Y:S05]  /*7530*/  EXIT ;  /* 0x000000000000794d */ /* 0x000fea0003800000 */
.L_x_3971:
[----:B------:R-:W-:-:S04]  /*7540*/  PRMT R5, R5, 0x8880, RZ ;  /* 0x0000888005057816 */ /* 0x000fc800000000ff */
[----:B------:R-:W-:-:S05]  /*7550*/  PRMT R5, R5, 0x7710, RZ ;  /* 0x0000771005057816 */ /* 0x000fca00000000ff */
[----:B------:R-:W-:Y:S01]  /*7560*/  STG.E.U16 desc[UR36][R2.64], R5 ;  /* 0x0000000502007986 */ /* 0x000fe2000c101524 */
[----:B------:R-:W-:Y:S05]  /*7570*/  EXIT ;  /* 0x000000000000794d */ /* 0x000fea0003800000 */
.L_x_3967:
[----:B------:R-:W-:-:S13]  /*7580*/  ISETP.GT.AND P0, PT, R4, 0x6, PT ;  /* 0x000000060400780c */ /* 0x000fda0003f04270 */
[----:B------:R-:W-:Y:S05]  /*7590*/  @P0 BRA `(.L_x_3973) ;  /* 0x00000000002c0947 */ /* 0x000fea0003800000 */
[----:B------:R-:W-:-:S13]  /*75a0*/  ISETP.NE.AND P0, PT, R4, 0x5, PT ;  /* 0x000000050400780c */ /* 0x000fda0003f05270 */
[----:B------:R-:W-:Y:S05]  /*75b0*/  @!P0 BRA `(.L_x_3974) ;  /* 0x0000000000148947 */ /* 0x000fea0003800000 */
[----:B------:R-:W-:-:S13]  /*75c0*/  ISETP.NE.AND P0, PT, R4, 0x6, PT ;  /* 0x000000060400780c */ /* 0x000fda0003f05270 */
[----:B------:R-:W-:Y:S05]  /*75d0*/  @P0 BRA `(.L_x_3970) ;  /* 0x0000000800a00947 */ /* 0x000fea0003800000 */
[----:B------:R-:W0:Y:S02]  /*75e0*/  I2F.S8 R5, R5 ;  /* 0x0000000500057306 */ /* 0x000e240000001400 */
[----:B0-----:R-:W-:Y:S01]  /*75f0*/  STG.E desc[UR36][R2.64], R5 ;  /* 0x0000000502007986 */ /* 0x001fe2000c101924 */
[----:B------:R-:W-:Y:S05]  /*7600*/  EXIT ;  /* 0x000000000000794d */ /* 0x000fea0003800000 */
.L_x_3974:
[----:B------:R-:W0:Y:S02]  /*7610*/  I2F.S8 R5, R5 ;  /* 0x0000000500057306 */ /* 0x000e240000001400 */
[----:B0-----:R-:W-:-:S05]  /*7620*/  F2FP.F16.F32.PACK_AB R0, RZ, R5 ;  /* 0x00000005ff00723e */ /* 0x001fca00000000ff */
[----:B------:R-:W-:Y:S01]  /*7630*/  STG.E.U16 desc[UR36][R2.64], R0 ;  /* 0x0000000002007986 */ /* 0x000fe2000c101524 */
[----:B------:R-:W-:Y:S05]  /*7640*/  EXIT ;  /* 0x000000000000794d */ /* 0x000fea0003800000 */
.L_x_3973:
        /* <DEDUP_REMOVED lines=8> */
[----:B0-----:R-:W-:Y:S01]  /*76d0*/  STG.E.64 desc[UR36][R2.64], R6 ;  /* 0x0000000602007986 */ /* 0x001fe2000c101b24 */
[----:B------:R-:W-:Y:S05]  /*76e0*/  EXIT ;  /* 0x000000000000794d */ /* 0x000fea0003800000 */
.L_x_3976:
[----:B------:R-:W0:Y:S02]  /*76f0*/  I2F.S8 R5, R5 ;  /* 0x0000000500057306 */ /* 0x000e240000001400 */
[----:B0-----:R-:W-:-:S04]  /*7700*/  F2FP.F16.F32.PACK_AB R0, RZ, R5 ;  /* 0x00000005ff00723e */ /* 0x001fc800000000ff */
[----:B------:R-:W-:-:S05]  /*7710*/  PRMT R0, R0, 0x5410, RZ ;  /* 0x0000541000007816 */ /* 0x000fca00000000ff */
[----:B------:R-:W-:Y:S01]  /*7720*/  STG.E desc[UR36][R2.64], R0 ;  /* 0x0000000002007986 */ /* 0x000fe2000c101924 */
[----:B------:R-:W-:Y:S05]  /*7730*/  EXIT ;  /* 0x000000000000794d */ /* 0x000fea0003800000 */
.L_x_3975:
[----:B------:R-:W-:-:S04]  /*7740*/  PRMT R4, R5, 0x8880, RZ ;  /* 0x0000888005047816 */ /* 0x000fc800000000ff */
[----:B------:R-:W-:-:S06]  /*7750*/  PRMT R4, R4, 0x7710, RZ ;  /* 0x0000771004047816 */ /* 0x000fcc00000000ff */
[----:B------:R-:W0:Y:S02]  /*7760*/  I2F.F64.S16 R4, R4 ;  /* 0x0000000400047312 */ /* 0x000e240000101c00 */
[----:B0-----:R-:W-:Y:S01]  /*7770*/  STG.E.64 desc[UR36][R2.64], R4 ;  /* 0x0000000402007986 */ /* 0x001fe2000c101b24 */
[----:B------:R-:W-:Y:S05]  /*7780*/  EXIT ;  /* 0x000000000000794d */ /* 0x000fea0003800000 */
.L_x_3966:
        /* <DEDUP_REMOVED lines=10> */
[----:B------:R-:W-:Y:S01]  /*7830*/  STG.E.U8 desc[UR36][R2.64], R5 ;  /* 0x0000000502007986 */ /* 0x000fe2000c101124 */
[----:B------:R-:W-:Y:S05]  /*7840*/  EXIT ;  /* 0x000000000000794d */ /* 0x000fea0003800000 */
.L_x_3979:
[----:B------:R-:W-:Y:S02]  /*7850*/  PRMT R4, R5, 0x8880, RZ ;  /* 0x0000888005047816 */ /* 0x000fe400000000ff */
[----:B------:R-:W-:Y:S02]  /*7860*/  CS2R R6, SRZ ;  /* 0x0000000000067805 */ /* 0x000fe4000001ff00 */
[----:B------:R-:W-:-:S06]  /*7870*/  PRMT R4, R4, 0x7710, RZ ;  /* 0x0000771004047816 */ /* 0x000fcc00000000ff */
[----:B------:R-:W0:Y:S02]  /*7880*/  I2F.F64.S16 R4, R4 ;  /* 0x0000000400047312 */ /* 0x000e240000101c00 */
[----:B0-----:R-:W-:Y:S01]  /*7890*/  STG.E.128 desc[UR36][R2.64], R4 ;  /* 0x0000000402007986 */ /* 0x001fe2000c101d24 */
[----:B------:R-:W-:Y:S05]  /*78a0*/  EXIT ;  /* 0x000000000000794d */ /* 0x000fea0003800000 */
.L_x_3978:
        /* <DEDUP_REMOVED lines=20> */
.L_x_3982:
[----:B------:R-:W-:-:S05]  /*79f0*/  LOP3.LUT R5, R0, R7, RZ, 0xfc, !PT ;  /* 0x0000000700057212 */ /* 0x000fca00078efcff */
[----:B------:R-:W-:Y:S01]  /*7a00*/  STG.E.U8 desc[UR36][R2.64], R5 ;  /* 0x0000000502007986 */ /* 0x000fe2000c101124 */
[----:B------:R-:W-:Y:S05]  /*7a10*/  EXIT ;  /* 0x000000000000794d */ /* 0x000fea0003800000 */
.L_x_3981:
        /* <DEDUP_REMOVED lines=12> */
.L_x_3983:
[----:B------:R-:W-:Y:S01]  /*7ae0*/  ISETP.GT.U32.AND P0, PT, R0, 0x7f800000, PT ;  /* 0x7f8000000000780c */ /* 0x000fe20003f04070 */
[----:B------:R-:W-:-:S05]  /*7af0*/  IMAD.MOV.U32 R0, RZ, RZ, 0x7f ;  /* 0x0000007fff007424 */ /* 0x000fca00078e00ff */
[----:B------:R-:W-:-:S07]  /*7b00*/  SEL R0, R0, 0x7c, P0 ;  /* 0x0000007c00007807 */ /* 0x000fce0000000000 */
.L_x_3984:
[----:B------:R-:W-:-:S04]  /*7b10*/  LOP3.LUT R5, R5, 0x80000000, RZ, 0xc0, !PT ;  /* 0x8000000005057812 */ /* 0x000fc800078ec0ff */
[----:B------:R-:W-:-:S04]  /*7b20*/  SHF.R.U32.HI R5, RZ, 0x18, R5 ;  /* 0x00000018ff057819 */ /* 0x000fc80000011605 */
[----:B------:R-:W-:-:S05]  /*7b30*/  LOP3.LUT R5, R0, R5, RZ, 0xfc, !PT ;  /* 0x0000000500057212 */ /* 0x000fca00078efcff */
[----:B------:R-:W-:Y:S01]  /*7b40*/  STG.E.U8 desc[UR36][R2.64], R5 ;  /* 0x0000000502007986 */ /* 0x000fe2000c101124 */
[----:B------:R-:W-:Y:S05]  /*7b50*/  EXIT ;  /* 0x000000000000794d */ /* 0x000fea0003800000 */
.L_x_3980:
[----:B------:R-:W0:Y:S02]  /*7b60*/  I2F.S8 R5, R5 ;  /* 0x0000000500057306 */ /* 0x000e240000001400 */
[----:B0-----:R-:W-:-:S05]  /*7b70*/  F2FP.BF16.F32.PACK_AB R0, RZ, R5 ;  /* 0x00000005ff00723e */ /* 0x001fca00000010ff */
[----:B------:R-:W-:Y:S01]  /*7b80*/  STG.E.U16 desc[UR36][R2.64], R0 ;  /* 0x0000000002007986 */ /* 0x000fe2000c101524 */
[----:B------:R-:W-:Y:S05]  /*7b90*/  EXIT ;  /* 0x000000000000794d */ /* 0x000fea0003800000 */
.L_x_3977:
        /* <DEDUP_REMOVED lines=10> */
[----:B------:R-:W-:Y:S01]  /*7c40*/  STG.E.U16 desc[UR36][R2.64], R5 ;  /* 0x0000000502007986 */ /* 0x000fe2000c101524 */
[----:B------:R-:W-:Y:S05]  /*7c50*/  EXIT ;  /* 0x000000000000794d */ /* 0x000fea0003800000 */
.L_x_3987:
        /* <DEDUP_REMOVED lines=17> */
.L_x_3989:
[----:B------:R-:W-:-:S04]  /*7d70*/  LOP3.LUT R5, R5, 0x80000000, RZ, 0xc0, !PT ;  /* 0x8000000005057812 */ /* 0x000fc800078ec0ff */
[----:B------:R-:W-:-:S04]  /*7d80*/  SHF.R.U32.HI R5, RZ, 0x18, R5 ;  /* 0x00000018ff057819 */ /* 0x000fc80000011605 */
[----:B------:R-:W-:-:S07]  /*7d90*/  LOP3.LUT R0, R0, R5, RZ, 0xfc, !PT ;  /* 0x0000000500007212 */ /* 0x000fce00078efcff */
.L_x_3988:
[----:B------:R-:W-:Y:S01]  /*7da0*/  STG.E.U8 desc[UR36][R2.64], R0 ;  /* 0x0000000002007986 */ /* 0x000fe2000c101124 */
[----:B------:R-:W-:Y:S05]  /*7db0*/  EXIT ;  /* 0x000000000000794d */ /* 0x000fea0003800000 */
.L_x_3986:
        /* <DEDUP_REMOVED lines=17> */
.L_x_3991:
[----:B------:R-:W-:-:S04]  /*7ed0*/  LOP3.LUT R5, R5, 0x80000000, RZ, 0xc0, !PT ;  /* 0x8000000005057812 */ /* 0x000fc800078ec0ff */
[----:B------:R-:W-:-:S04]  /*7ee0*/  SHF.R.U32.HI R5, RZ, 0x18, R5 ;  /* 0x00000018ff057819 */ /* 0x000fc80000011605 */
[----:B------:R-:W-:-:S07]  /*7ef0*/  LOP3.LUT R0, R0, R5, RZ, 0xfc, !PT ;  /* 0x0000000500007212 */ /* 0x000fce00078efcff */
.L_x_3990:
[----:B------:R-:W-:Y:S01]  /*7f00*/  STG.E.U8 desc[UR36][R2.64], R0 ;  /* 0x0000000002007986 */ /* 0x000fe2000c101124 */
[----:B------:R-:W-:Y:S05]  /*7f10*/  EXIT ;  /* 0x000000000000794d */ /* 0x000fea0003800000 */
.L_x_3985:
        /* <DEDUP_REMOVED lines=18> */
.L_x_3994:
[----:B------:R-:W-:Y:S01]  /*8040*/  STG.E.U8 desc[UR36][R2.64], R0 ;  /* 0x0000000002007986 */ /* 0x000fe2000c101124 */
[----:B------:R-:W-:Y:S05]  /*8050*/  EXIT ;  /* 0x000000000000794d */ /* 0x000fea0003800000 */
.L_x_3970:
        /* <DEDUP_REMOVED lines=16> */
.L_x_3995:
[----:B------:R-:W-:Y:S05]  /*8160*/  EXIT ;  /* 0x000000000000794d */ /* 0x000fea0003800000 */
.L_x_3993:
[----:B------:R-:W-:-:S05]  /*8170*/  PRMT R5, R5, 0x8880, RZ ;  /* 0x0000888005057816 */ /* 0x000fca00000000ff */
[----:B------:R-:W-:-:S05]  /*8180*/  IMAD.MOV.U32 R4, RZ, RZ, R5 ;  /* 0x000000ffff047224 */ /* 0x000fca00078e0005 */
[----:B------:R-:W-:-:S05]  /*8190*/  SHF.R.S32.HI R5, RZ, 0x1f, R4 ;  /* 0x0000001fff057819 */ /* 0x000fca0000011404 */
[----:B------:R-:W-:Y:S01]  /*81a0*/  STG.E.64 desc[UR36][R2.64], R4 ;  /* 0x0000000402007986 */ /* 0x000fe2000c101b24 */
[----:B------:R-:W-:Y:S05]  /*81b0*/  EXIT ;  /* 0x000000000000794d */ /* 0x000fea0003800000 */
.L_x_3992:
[----:B------:R-:W-:-:S05]  /*81c0*/  PRMT R5, R5, 0x8880, RZ ;  /* 0x0000888005057816 */ /* 0x000fca00000000ff */
[----:B------:R-:W-:Y:S01]  /*81d0*/  STG.E desc[UR36][R2.64], R5 ;  /* 0x0000000502007986 */ /* 0x000fe2000c101924 */
[----:B------:R-:W-:Y:S05]  /*81e0*/  EXIT ;  /* 0x000000000000794d */ /* 0x000fea0003800000 */
.L_x_3996:
        /* <DEDUP_REMOVED lines=9> */
.L_x_7332:


//--------------------- .text._ZN2at6native27unrolled_elementwise_kernelINS0_11FillFunctorIbEESt5arrayIPcLm1EELi4E23TrivialOffsetCalculatorILi0EjES7_ILi1EjENS0_6memory12LoadWithCastILi0EEENSA_13StoreWithCastILi1EEEEEviT_T0_T2_T3_T4_T5_ --------------------------
	.section	.text._ZN2at6native27unrolled_elementwise_kernelINS0_11FillFunctorIbEESt5arrayIPcLm1EELi4E23TrivialOffsetCalculatorILi0EjES7_ILi1EjENS0_6memory12LoadWithCastILi0EEENSA_13StoreWithCastILi1EEEEEviT_T0_T2_T3_T4_T5_,"ax",@progbits
	.align	128
        .global         _ZN2at6native27unrolled_elementwise_kernelINS0_11FillFunctorIbEESt5arrayIPcLm1EELi4E23TrivialOffsetCalculatorILi0EjES7_ILi1EjENS0_6memory12LoadWithCastILi0EEENSA_13StoreWithCastILi1EEEEEviT_T0_T2_T3_T4_T5_
        .type           _ZN2at6native27unrolled_elementwise_kernelINS0_11FillFunctorIbEESt5arrayIPcLm1EELi4E23TrivialOffsetCalculatorILi0EjES7_ILi1EjENS0_6memory12LoadWithCastILi0EEENSA_13StoreWithCastILi1EEEEEviT_T0_T2_T3_T4_T5_,@function
        .size           _ZN2at6native27unrolled_elementwise_kernelINS0_11FillFunctorIbEESt5arrayIPcLm1EELi4E23TrivialOffsetCalculatorILi0EjES7_ILi1EjENS0_6memory12LoadWithCastILi0EEENSA_13StoreWithCastILi1EEEEEviT_T0_T2_T3_T4_T5_,(.L_x_7333 - _ZN2at6native27unrolled_elementwise_kernelINS0_11FillFunctorIbEESt5arrayIPcLm1EELi4E23TrivialOffsetCalculatorILi0EjES7_ILi1EjENS0_6memory12LoadWithCastILi0EEENSA_13StoreWithCastILi1EEEEEviT_T0_T2_T3_T4_T5_)
        .other          _ZN2at6native27unrolled_elementwise_kernelINS0_11FillFunctorIbEESt5arrayIPcLm1EELi4E23TrivialOffsetCalculatorILi0EjES7_ILi1EjENS0_6memory12LoadWithCastILi0EEENSA_13StoreWithCastILi1EEEEEviT_T0_T2_T3_T4_T5_,@"STO_CUDA_ENTRY STV_DEFAULT"
_ZN2at6native27unrolled_elementwise_kernelINS0_11FillFunctorIbEESt5arrayIPcLm1EELi4E23TrivialOffsetCalculatorILi0EjES7_ILi1EjENS0_6memory12LoadWithCastILi0EEENSA_13StoreWithCastILi1EEEEEviT_T0_T2_T3_T4_T5_:
.text._ZN2at6native27unrolled_elementwise_kernelINS0_11FillFunctorIbEESt5arrayIPcLm1EELi4E23TrivialOffsetCalculatorILi0EjES7_ILi1EjENS0_6memory12LoadWithCastILi0EEENSA_13StoreWithCastILi1EEEEEviT_T0_T2_T3_T4_T5_:
        /* <DEDUP_REMOVED lines=32> */
.L_x_4002:
[----:B------:R3:W-:Y:S01]  /*0200*/  STG.E.U8 desc[UR36][R2.64], R18 ;  /* 0x0000001202007986 */ /* 0x0007e2000c101124 */
[----:B------:R-:W-:Y:S05]  /*0210*/  BRA `(.L_x_3998) ;  /* 0x0000000c00587947 */ /* 0x000fea0003800000 */
.L_x_4001:
        /* <DEDUP_REMOVED lines=10> */
.L_x_4005:
[----:B------:R-:W-:-:S05]  /*02c0*/  PRMT R5, R18, 0x8880, RZ ;  /* 0x0000888012057816 */ /* 0x000fca00000000ff */
[----:B------:R1:W-:Y:S01]  /*02d0*/  STG.E desc[UR36][R2.64], R5 ;  /* 0x0000000502007986 */ /* 0x0003e2000c101924 */
[----:B------:R-:W-:Y:S05]  /*02e0*/  BRA `(.L_x_3998) ;  /* 0x0000000c00247947 */ /* 0x000fea0003800000 */
.L_x_4004:
[----:B------:R-:W-:-:S04]  /*02f0*/  PRMT R5, R18, 0x8880, RZ ;  /* 0x0000888012057816 */ /* 0x000fc800000000ff */
[----:B------:R-:W-:-:S05]  /*0300*/  PRMT R5, R5, 0x7710, RZ ;  /* 0x0000771005057816 */ /* 0x000fca00000000ff */
[----:B------:R2:W-:Y:S01]  /*0310*/  STG.E.U16 desc[UR36][R2.64], R5 ;  /* 0x0000000502007986 */ /* 0x0005e2000c101524 */
[----:B------:R-:W-:Y:S05]  /*0320*/  BRA `(.L_x_3998) ;  /* 0x0000000c00147947 */ /* 0x000fea0003800000 */
.L_x_4000:
        /* <DEDUP_REMOVED lines=9> */
.L_x_4007:
[----:B------:R-:W0:Y:S02]  /*03c0*/  I2F.S8 R0, R18 ;  /* 0x0000001200007306 */ /* 0x000e240000001400 */
[----:B0-----:R-:W-:-:S05]  /*03d0*/  F2FP.F16.F32.PACK_AB R0, RZ, R0 ;  /* 0x00000000ff00723e */ /* 0x001fca00000000ff */
[----:B------:R0:W-:Y:S01]  /*03e0*/  STG.E.U16 desc[UR36][R2.64], R0 ;  /* 0x0000000002007986 */ /* 0x0001e2000c101524 */
[----:B------:R-:W-:Y:S05]  /*03f0*/  BRA `(.L_x_3998) ;  /* 0x0000000800e07947 */ /* 0x000fea0003800000 */
.L_x_4006:
        /* <DEDUP_REMOVED lines=10> */
.L_x_4009:
[----:B------:R-:W0:Y:S02]  /*04a0*/  I2F.S8 R0, R18 ;  /* 0x0000001200007306 */ /* 0x000e240000001400 */
[----:B0-----:R-:W-:-:S04]  /*04b0*/  F2FP.F16.F32.PACK_AB R5, RZ, R0 ;  /* 0x00000000ff05723e */ /* 0x001fc800000000ff */
[----:B------:R-:W-:-:S05]  /*04c0*/  PRMT R5, R5, 0x5410, RZ ;  /* 0x0000541005057816 */ /* 0x000fca00000000ff */
[----:B------:R0:W-:Y:S01]  /*04d0*/  STG.E desc[UR36][R2.64], R5 ;  /* 0x0000000502007986 */ /* 0x0001e2000c101924 */
[----:B------:R-:W-:Y:S05]  /*04e0*/  BRA `(.L_x_3998) ;  /* 0x0000000800a47947 */ /* 0x000fea0003800000 */
.L_x_4008:
[----:B------:R-:W-:-:S04]  /*04f0*/  PRMT R4, R18, 0x8880, RZ ;  /* 0x0000888012047816 */ /* 0x000fc800000000ff */
[----:B------:R-:W-:-:S06]  /*0500*/  PRMT R4, R4, 0x7710, RZ ;  /* 0x0000771004047816 */ /* 0x000fcc00000000ff */
[----:B------:R-:W0:Y:S02]  /*0510*/  I2F.F64.S16 R4, R4 ;  /* 0x0000000400047312 */ /* 0x000e240000101c00 */
[----:B0-----:R5:W-:Y:S01]  /*0520*/  STG.E.64 desc[UR36][R2.64], R4 ;  /* 0x0000000402007986 */ /* 0x001be2000c101b24 */
[----:B------:R-:W-:Y:S05]  /*0530*/  BRA `(.L_x_3998) ;  /* 0x0000000800907947 */ /* 0x000fea0003800000 */
.L_x_3999:
        /* <DEDUP_REMOVED lines=12> */
.L_x_4012:
[----:B------:R-:W-:Y:S02]  /*0600*/  PRMT R4, R18, 0x8880, RZ ;  /* 0x0000888012047816 */ /* 0x000fe400000000ff */
[----:B------:R-:W-:Y:S02]  /*0610*/  CS2R R6, SRZ ;  /* 0x0000000000067805 */ /* 0x000fe4000001ff00 */
[----:B------:R-:W-:-:S06]  /*0620*/  PRMT R4, R4, 0x7710, RZ ;  /* 0x0000771004047816 */ /* 0x000fcc00000000ff */
[----:B------:R-:W0:Y:S02]  /*0630*/  I2F.F64.S16 R4, R4 ;  /* 0x0000000400047312 */ /* 0x000e240000101c00 */
[----:B0-----:R0:W-:Y:S01]  /*0640*/  STG.E.128 desc[UR36][R2.64], R4 ;  /* 0x0000000402007986 */ /* 0x0011e2000c101d24 */
[----:B------:R-:W-:Y:S05]  /*0650*/  BRA `(.L_x_3998) ;  /* 0x0000000800487947 */ /* 0x000fea0003800000 */
.L_x_4011:
        /* <DEDUP_REMOVED lines=20> */
.L_x_4015:
[----:B------:R-:W-:-:S05]  /*07a0*/  LOP3.LUT R5, R4, R5, RZ, 0xfc, !PT ;  /* 0x0000000504057212 */ /* 0x000fca00078efcff */
[----:B------:R0:W-:Y:S01]  /*07b0*/  STG.E.U8 desc[UR36][R2.64], R5 ;  /* 0x0000000502007986 */ /* 0x0001e2000c101124 */
[----:B------:R-:W-:Y:S05]  /*07c0*/  BRA `(.L_x_3998) ;  /* 0x0000000400ec7947 */ /* 0x000fea0003800000 */
.L_x_4014:
        /* <DEDUP_REMOVED lines=12> */
.L_x_4016:
[----:B------:R-:W-:Y:S01]  /*0890*/  IMAD.MOV.U32 R0, RZ, RZ, 0x7f ;  /* 0x0000007fff007424 */ /* 0x000fe200078e00ff */
[----:B------:R-:W-:-:S04]  /*08a0*/  ISETP.GT.U32.AND P0, PT, R4, 0x7f800000, PT ;  /* 0x7f8000000400780c */ /* 0x000fc80003f04070 */
[----:B------:R-:W-:-:S09]  /*08b0*/  SEL R0, R0, 0x7c, P0 ;  /* 0x0000007c00007807 */ /* 0x000fd20000000000 */
.L_x_4017:
[----:B------:R-:W-:-:S04]  /*08c0*/  LOP3.LUT R5, R5, 0x80000000, RZ, 0xc0, !PT ;  /* 0x8000000005057812 */ /* 0x000fc800078ec0ff */
[----:B------:R-:W-:-:S04]  /*08d0*/  SHF.R.U32.HI R5, RZ, 0x18, R5 ;  /* 0x00000018ff057819 */ /* 0x000fc80000011605 */
[----:B------:R-:W-:-:S05]  /*08e0*/  LOP3.LUT R5, R0, R5, RZ, 0xfc, !PT ;  /* 0x0000000500057212 */ /* 0x000fca00078efcff */
[----:B------:R0:W-:Y:S01]  /*08f0*/  STG.E.U8 desc[UR36][R2.64], R5 ;  /* 0x0000000502007986 */ /* 0x0001e2000c101124 */
[----:B------:R-:W-:Y:S05]  /*0900*/  BRA `(.L_x_3998) ;  /* 0x00000004009c7947 */ /* 0x000fea0003800000 */
.L_x_4013:
[----:B------:R-:W0:Y:S02]  /*0910*/  I2F.S8 R0, R18 ;  /* 0x0000001200007306 */ /* 0x000e240000001400 */
[----:B0-----:R-:W-:-:S05]  /*0920*/  F2FP.BF16.F32.PACK_AB R0, RZ, R0 ;  /* 0x00000000ff00723e */ /* 0x001fca00000010ff */
[----:B------:R0:W-:Y:S01]  /*0930*/  STG.E.U16 desc[UR36][R2.64], R0 ;  /* 0x0000000002007986 */ /* 0x0001e2000c101524 */
[----:B------:R-:W-:Y:S05]  /*0940*/  BRA `(.L_x_3998) ;  /* 0x00000004008c7947 */ /* 0x000fea0003800000 */
.L_x_4010:
        /* <DEDUP_REMOVED lines=12> */
.L_x_4020:
        /* <DEDUP_REMOVED lines=16> */
.L_x_4022:
[----:B------:R-:W-:-:S04]  /*0b10*/  LOP3.LUT R5, R5, 0x80000000, RZ, 0xc0, !PT ;  /* 0x8000000005057812 */ /* 0x000fc800078ec0ff */
[----:B------:R-:W-:-:S04]  /*0b20*/  SHF.R.U32.HI R5, RZ, 0x18, R5 ;  /* 0x00000018ff057819 */ /* 0x000fc80000011605 */
[----:B------:R-:W-:-:S04]  /*0b30*/  LOP3.LUT R4, R4, R5, RZ, 0xfc, !PT ;  /* 0x0000000504047212 */ /* 0x000fc800078efcff */
[----:B------:R-:W-:-:S07]  /*0b40*/  PRMT R0, R4, 0x7610, R0 ;  /* 0x0000761004007816 */ /* 0x000fce0000000000 */
.L_x_4021:
[----:B------:R0:W-:Y:S01]  /*0b50*/  STG.E.U8 desc[UR36][R2.64], R0 ;  /* 0x0000000002007986 */ /* 0x0001e2000c101124 */
[----:B------:R-:W-:Y:S05]  /*0b60*/  BRA `(.L_x_3998) ;  /* 0x0000000400047947 */ /* 0x000fea0003800000 */
.L_x_4019:
        /* <DEDUP_REMOVED lines=16> */
.L_x_4024:
[----:B------:R-:W-:-:S04]  /*0c70*/  LOP3.LUT R5, R5, 0x80000000, RZ, 0xc0, !PT ;  /* 0x8000000005057812 */ /* 0x000fc800078ec0ff */
[----:B------:R-:W-:-:S04]  /*0c80*/  SHF.R.U32.HI R5, RZ, 0x18, R5 ;  /* 0x00000018ff057819 */ /* 0x000fc80000011605 */
[----:B------:R-:W-:-:S04]  /*0c90*/  LOP3.LUT R4, R4, R5, RZ, 0xfc, !PT ;  /* 0x0000000504047212 */ /* 0x000fc800078efcff */
[----:B------:R-:W-:-:S07]  /*0ca0*/  PRMT R0, R4, 0x7610, R0 ;  /* 0x0000761004007816 */ /* 0x000fce0000000000 */
.L_x_4023:
[----:B------:R0:W-:Y:S01]  /*0cb0*/  STG.E.U8 desc[UR36][R2.64], R0 ;  /* 0x0000000002007986 */ /* 0x0001e2000c101124 */
[----:B------:R-:W-:Y:S05]  /*0cc0*/  BRA `(.L_x_3998) ;  /* 0x0000000000ac7947 */ /* 0x000fea0003800000 */
.L_x_4018:
        /* <DEDUP_REMOVED lines=18> */
.L_x_4027:
[----:B------:R0:W-:Y:S01]  /*0df0*/  STG.E.U8 desc[UR36][R2.64], R5 ;  /* 0x0000000502007986 */ /* 0x0001e2000c101124 */
[----:B------:R-:W-:Y:S05]  /*0e00*/  BRA `(.L_x_3998) ;  /* 0x00000000005c7947 */ /* 0x000fea0003800000 */
.L_x_4003:
        /* <DEDUP_REMOVED lines=16> */
.L_x_4028:
[----:B------:R-:W-:Y:S05]  /*0f10*/  BRA `(.L_x_3998) ;  /* 0x0000000000187947 */ /* 0x000fea0003800000 */
.L_x_4026:
[----:B------:R-:W-:-:S04]  /*0f20*/  PRMT R4, R18, 0x8880, RZ ;  /* 0x0000888012047816 */ /* 0x000fc800000000ff */
[----:B------:R-:W-:-:S05]  /*0f30*/  SHF.R.S32.HI R5, RZ, 0x1f, R4 ;  /* 0x0000001fff057819 */ /* 0x000fca0000011404 */
[----:B------:R0:W-:Y:S01]  /*0f40*/  STG.E.64 desc[UR36][R2.64], R4 ;  /* 0x0000000402007986 */ /* 0x0001e2000c101b24 */
[----:B------:R-:W-:Y:S05]  /*0f50*/  BRA `(.L_x_3998) ;  /* 0x0000000000087947 */ /* 0x000fea0003800000 */
.L_x_4025:
[----:B------:R-:W-:-:S05]  /*0f60*/  PRMT R5, R18, 0x8880, RZ ;  /* 0x0000888012057816 */ /* 0x000fca00000000ff */
[----:B------:R0:W-:Y:S02]  /*0f70*/  STG.E desc[UR36][R2.64], R5 ;  /* 0x0000000502007986 */ /* 0x0001e4000c101924 */
.L_x_3998:
[----:B------:R-:W-:Y:S05]  /*0f80*/  BSYNC B6 ;  /* 0x0000000000067941 */ /* 0x000fea0003800000 */
.L_x_3997:
        /* <DEDUP_REMOVED lines=23> */
.L_x_4034:
[----:B------:R1:W-:Y:S01]  /*1100*/  STG.E.U8 desc[UR36][R2.64], R18 ;  /* 0x0000001202007986 */ /* 0x0003e2000c101124 */
[----:B------:R-:W-:Y:S05]  /*1110*/  BRA `(.L_x_4036) ;  /* 0x0000000c00587947 */ /* 0x000fea0003800000 */
.L_x_4033:
        /* <DEDUP_REMOVED lines=10> */
.L_x_4038:
[----:B------:R-:W-:-:S05]  /*11c0*/  PRMT R5, R18, 0x8880, RZ ;  /* 0x0000888012057816 */ /* 0x000fca00000000ff */
[----:B------:R3:W-:Y:S01]  /*11d0*/  STG.E desc[UR36][R2.64], R5 ;  /* 0x0000000502007986 */ /* 0x0007e2000c101924 */
[----:B------:R-:W-:Y:S05]  /*11e0*/  BRA `(.L_x_4036) ;  /* 0x0000000c00247947 */ /* 0x000fea0003800000 */
.L_x_4037:
[----:B------:R-:W-:-:S04]  /*11f0*/  PRMT R5, R18, 0x8880, RZ ;  /* 0x0000888012057816 */ /* 0x000fc800000000ff */
[----:B------:R-:W-:-:S05]  /*1200*/  PRMT R5, R5, 0x7710, RZ ;  /* 0x0000771005057816 */ /* 0x000fca00000000ff */
[----:B------:R2:W-:Y:S01]  /*1210*/  STG.E.U16 desc[UR36][R2.64], R5 ;  /* 0x0000000502007986 */ /* 0x0005e2000c101524 */
[----:B------:R-:W-:Y:S05]  /*1220*/  BRA `(.L_x_4036) ;  /* 0x0000000c00147947 */ /* 0x000fea0003800000 */
.L_x_4032:
        /* <DEDUP_REMOVED lines=9> */
.L_x_4040:
[----:B------:R-:W0:Y:S02]  /*12c0*/  I2F.S8 R0, R18 ;  /* 0x0000001200007306 */ /* 0x000e240000001400 */
[----:B0-----:R-:W-:-:S05]  /*12d0*/  F2FP.F16.F32.PACK_AB R0, RZ, R0 ;  /* 0x00000000ff00723e */ /* 0x001fca00000000ff */
[----:B------:R0:W-:Y:S01]  /*12e0*/  STG.E.U16 desc[UR36][R2.64], R0 ;  /* 0x0000000002007986 */ /* 0x0001e2000c101524 */
[----:B------:R-:W-:Y:S05]  /*12f0*/  BRA `(.L_x_4036) ;  /* 0x0000000800e07947 */ /* 0x000fea0003800000 */
.L_x_4039:
        /* <DEDUP_REMOVED lines=10> */
.L_x_4042:
[----:B------:R-:W0:Y:S02]  /*13a0*/  I2F.S8 R0, R18 ;  /* 0x0000001200007306 */ /* 0x000e240000001400 */
[----:B0-----:R-:W-:-:S04]  /*13b0*/  F2FP.F16.F32.PACK_AB R0, RZ, R0 ;  /* 0x00000000ff00723e */ /* 0x001fc800000000ff */
[----:B------:R-:W-:-:S05]  /*13c0*/  PRMT R0, R0, 0x5410, RZ ;  /* 0x0000541000007816 */ /* 0x000fca00000000ff */
[----:B------:R0:W-:Y:S01]  /*13d0*/  STG.E desc[UR36][R2.64], R0 ;  /* 0x0000000002007986 */ /* 0x0001e2000c101924 */
[----:B------:R-:W-:Y:S05]  /*13e0*/  BRA `(.L_x_4036) ;  /* 0x0000000800a47947 */ /* 0x000fea0003800000 */
.L_x_4041:
[----:B------:R-:W-:-:S04]  /*13f0*/  PRMT R4, R18, 0x8880, RZ ;  /* 0x0000888012047816 */ /* 0x000fc800000000ff */
[----:B------:R-:W-:-:S06]  /*1400*/  PRMT R4, R4, 0x7710, RZ ;  /* 0x0000771004047816 */ /* 0x000fcc00000000ff */
[----:B------:R-:W0:Y:S02]  /*1410*/  I2F.F64.S16 R4, R4 ;  /* 0x0000000400047312 */ /* 0x000e240000101c00 */
[----:B0-----:R0:W-:Y:S01]  /*1420*/  STG.E.64 desc[UR36][R2.64], R4 ;  /* 0x0000000402007986 */ /* 0x0011e2000c101b24 */
[----:B------:R-:W-:Y:S05]  /*1430*/  BRA `(.L_x_4036) ;  /* 0x0000000800907947 */ /* 0x000fea0003800000 */
.L_x_4031:
        /* <DEDUP_REMOVED lines=12> */
.L_x_4045:
[----:B------:R-:W-:Y:S02]  /*1500*/  PRMT R4, R18, 0x8880, RZ ;  /* 0x0000888012047816 */ /* 0x000fe400000000ff */
[----:B------:R-:W-:Y:S02]  /*1510*/  CS2R R6, SRZ ;  /* 0x0000000000067805 */ /* 0x000fe4000001ff00 */
[----:B------:R-:W-:-:S06]  /*1520*/  PRMT R4, R4, 0x7710, RZ ;  /* 0x0000771004047816 */ /* 0x000fcc00000000ff */
[----:B------:R-:W0:Y:S02]  /*1530*/  I2F.F64.S16 R4, R4 ;  /* 0x0000000400047312 */ /* 0x000e240000101c00 */
[----:B0-----:R0:W-:Y:S01]  /*1540*/  STG.E.128 desc[UR36][R2.64], R4 ;  /* 0x0000000402007986 */ /* 0x0011e2000c101d24 */
[----:B------:R-:W-:Y:S05]  /*1550*/  BRA `(.L_x_4036) ;  /* 0x0000000800487947 */ /* 0x000fea0003800000 */
.L_x_4044:
        /* <DEDUP_REMOVED lines=20> */
.L_x_4048:
[----:B------:R-:W-:-:S05]  /*16a0*/  LOP3.LUT R5, R0, R9, RZ, 0xfc, !PT ;  /* 0x0000000900057212 */ /* 0x000fca00078efcff */
[----:B------:R0:W-:Y:S01]  /*16b0*/  STG.E.U8 desc[UR36][R2.64], R5 ;  /* 0x0000000502007986 */ /* 0x0001e2000c101124 */
[----:B------:R-:W-:Y:S05]  /*16c0*/  BRA `(.L_x_4036) ;  /* 0x0000000400ec7947 */ /* 0x000fea0003800000 */
.L_x_4047:
        /* <DEDUP_REMOVED lines=12> */
.L_x_4049:
[----:B------:R-:W-:Y:S01]  /*1790*/  ISETP.GT.U32.AND P0, PT, R0, 0x7f800000, PT ;  /* 0x7f8000000000780c */ /* 0x000fe20003f04070 */
[----:B------:R-:W-:-:S05]  /*17a0*/  IMAD.MOV.U32 R0, RZ, RZ, 0x7f ;  /* 0x0000007fff007424 */ /* 0x000fca00078e00ff */
[----:B------:R-:W-:-:S07]  /*17b0*/  SEL R0, R0, 0x7c, P0 ;  /* 0x0000007c00007807 */ /* 0x000fce0000000000 */
.L_x_4050:
[----:B------:R-:W-:-:S04]  /*17c0*/  LOP3.LUT R4, R4, 0x80000000, RZ, 0xc0, !PT ;  /* 0x8000000004047812 */ /* 0x000fc800078ec0ff */
[----:B------:R-:W-:-:S04]  /*17d0*/  SHF.R.U32.HI R5, RZ, 0x18, R4 ;  /* 0x00000018ff057819 */ /* 0x000fc80000011604 */
[----:B------:R-:W-:-:S05]  /*17e0*/  LOP3.LUT R5, R0, R5, RZ, 0xfc, !PT ;  /* 0x0000000500057212 */ /* 0x000fca00078efcff */
[----:B------:R0:W-:Y:S01]  /*17f0*/  STG.E.U8 desc[UR36][R2.64], R5 ;  /* 0x0000000502007986 */ /* 0x0001e2000c101124 */
[----:B------:R-:W-:Y:S05]  /*1800*/  BRA `(.L_x_4036) ;  /* 0x00000004009c7947 */ /* 0x000fea0003800000 */
.L_x_4046:
[----:B------:R-:W0:Y:S02]  /*1810*/  I2F.S8 R0, R18 ;  /* 0x0000001200007306 */ /* 0x000e240000001400 */
[----:B0-----:R-:W-:-:S05]  /*1820*/  F2FP.BF16.F32.PACK_AB R0, RZ, R0 ;  /* 0x00000000ff00723e */ /* 0x001fca00000010ff */
[----:B------:R0:W-:Y:S01]  /*1830*/  STG.E.U16 desc[UR36][R2.64], R0 ;  /* 0x0000000002007986 */ /* 0x0001e2000c101524 */
[----:B------:R-:W-:Y:S05]  /*1840*/  BRA `(.L_x_4036) ;  /* 0x00000004008c7947 */ /* 0x000fea0003800000 */
.L_x_4043:
        /* <DEDUP_REMOVED lines=12> */
.L_x_4053:
        /* <DEDUP_REMOVED lines=17> */
.L_x_4055:
[----:B------:R-:W-:-:S04]  /*1a20*/  LOP3.LUT R4, R4, 0x80000000, RZ, 0xc0, !PT ;  /* 0x8000000004047812 */ /* 0x000fc800078ec0ff */
[----:B------:R-:W-:-:S04]  /*1a30*/  SHF.R.U32.HI R5, RZ, 0x18, R4 ;  /* 0x00000018ff057819 */ /* 0x000fc80000011604 */
[----:B------:R-:W-:-:S07]  /*1a40*/  LOP3.LUT R0, R0, R5, RZ, 0xfc, !PT ;  /* 0x0000000500007212 */ /* 0x000fce00078efcff */
.L_x_4054:
[----:B------:R0:W-:Y:S01]  /*1a50*/  STG.E.U8 desc[UR36][R2.64], R0 ;  /* 0x0000000002007986 */ /* 0x0001e2000c101124 */
[----:B------:R-:W-:Y:S05]  /*1a60*/  BRA `(.L_x_4036) ;  /* 0x0000000400047947 */ /* 0x000fea0003800000 */
.L_x_4052:
        /* <DEDUP_REMOVED lines=17> */
.L_x_4057:
[----:B------:R-:W-:-:S04]  /*1b80*/  LOP3.LUT R4, R4, 0x80000000, RZ, 0xc0, !PT ;  /* 0x8000000004047812 */ /* 0x000fc800078ec0ff */
[----:B------:R-:W-:-:S04]  /*1b90*/  SHF.R.U32.HI R5, RZ, 0x18, R4 ;  /* 0x00000018ff057819 */ /* 0x000fc80000011604 */
[----:B------:R-:W-:-:S07]  /*1ba0*/  LOP3.LUT R0, R0, R5, RZ, 0xfc, !PT ;  /* 0x0000000500007212 */ /* 0x000fce00078efcff */
.L_x_4056:
[----:B------:R0:W-:Y:S01]  /*1bb0*/  STG.E.U8 desc[UR36][R2.64], R0 ;  /* 0x0000000002007986 */ /* 0x0001e2000c101124 */
[----:B------:R-:W-:Y:S05]  /*1bc0*/  BRA `(.L_x_4036) ;  /* 0x0000000000ac7947 */ /* 0x000fea0003800000 */
.L_x_4051:
        /* <DEDUP_REMOVED lines=18> */
.L_x_4060:
[----:B------:R0:W-:Y:S01]  /*1cf0*/  STG.E.U8 desc[UR36][R2.64], R0 ;  /* 0x0000000002007986 */ /* 0x0001e2000c101124 */
[----:B------:R-:W-:Y:S05]  /*1d00*/  BRA `(.L_x_4036) ;  /* 0x00000000005c7947 */ /* 0x000fea0003800000 */
.L_x_4035:
        /* <DEDUP_REMOVED lines=16> */
.L_x_4061:
[----:B------:R-:W-:Y:S05]  /*1e10*/  BRA `(.L_x_4036) ;  /* 0x0000000000187947 */ /* 0x000fea0003800000 */
.L_x_4059:
[----:B------:R-:W-:-:S04]  /*1e20*/  PRMT R4, R18, 0x8880, RZ ;  /* 0x0000888012047816 */ /* 0x000fc800000000ff */
[----:B------:R-:W-:-:S05]  /*1e30*/  SHF.R.S32.HI R5, RZ, 0x1f, R4 ;  /* 0x0000001fff057819 */ /* 0x000fca0000011404 */
[----:B------:R0:W-:Y:S01]  /*1e40*/  STG.E.64 desc[UR36][R2.64], R4 ;  /* 0x0000000402007986 */ /* 0x0001e2000c101b24 */
[----:B------:R-:W-:Y:S05]  /*1e50*/  BRA `(.L_x_4036) ;  /* 0x0000000000087947 */ /* 0x000fea0003800000 */
.L_x_4058:
[----:B------:R-:W-:-:S05]  /*1e60*/  PRMT R5, R18, 0x8880, RZ ;  /* 0x0000888012057816 */ /* 0x000fca00000000ff */
[----:B------:R0:W-:Y:S02]  /*1e70*/  STG.E desc[UR36][R2.64], R5 ;  /* 0x0000000502007986 */ /* 0x0001e4000c101924 */
.L_x_4036:
        /* <DEDUP_REMOVED lines=23> */
.L_x_4065:
[----:B------:R0:W-:Y:S01]  /*1ff0*/  STG.E.U8 desc[UR36][R2.64], R18 ;  /* 0x0000001202007986 */ /* 0x0001e2000c101124 */
[----:B------:R-:W-:Y:S05]  /*2000*/  BRA `(.L_x_4067) ;  /* 0x0000000c00587947 */ /* 0x000fea0003800000 */
.L_x_4064:
        /* <DEDUP_REMOVED lines=10> */
.L_x_4069:
[----:B------:R-:W-:-:S05]  /*20b0*/  PRMT R5, R18, 0x8880, RZ ;  /* 0x0000888012057816 */ /* 0x000fca00000000ff */
[----:B------:R0:W-:Y:S01]  /*20c0*/  STG.E desc[UR36][R2.64], R5 ;  /* 0x0000000502007986 */ /* 0x0001e2000c101924 */
[----:B------:R-:W-:Y:S05]  /*20d0*/  BRA `(.L_x_4067) ;  /* 0x0000000c00247947 */ /* 0x000fea0003800000 */
.L_x_4068:
[----:B------:R-:W-:-:S04]  /*20e0*/  PRMT R5, R18, 0x8880, RZ ;  /* 0x0000888012057816 */ /* 0x000fc800000000ff */
[----:B------:R-:W-:-:S05]  /*20f0*/  PRMT R5, R5, 0x7710, RZ ;  /* 0x0000771005057816 */ /* 0x000fca00000000ff */
[----:B------:R0:W-:Y:S01]  /*2100*/  STG.E.U16 desc[UR36][R2.64], R5 ;  /* 0x0000000502007986 */ /* 0x0001e2000c101524 */
[----:B------:R-:W-:Y:S05]  /*2110*/  BRA `(.L_x_4067) ;  /* 0x0000000c00147947 */ /* 0x000fea0003800000 */
.L_x_4063:
        /* <DEDUP_REMOVED lines=9> */
.L_x_4071:
[----:B------:R-:W0:Y:S02]  /*21b0*/  I2F.S8 R0, R18 ;  /* 0x0000001200007306 */ /* 0x000e240000001400 */
[----:B0-----:R-:W-:-:S05]  /*21c0*/  F2FP.F16.F32.PACK_AB R0, RZ, R0 ;  /* 0x00000000ff00723e */ /* 0x001fca00000000ff */
[----:B------:R0:W-:Y:S01]  /*21d0*/  STG.E.U16 desc[UR36][R2.64], R0 ;  /* 0x0000000002007986 */ /* 0x0001e2000c101524 */
[----:B------:R-:W-:Y:S05]  /*21e0*/  BRA `(.L_x_4067) ;  /* 0x0000000800e07947 */ /* 0x000fea0003800000 */
.L_x_4070:
        /* <DEDUP_REMOVED lines=10> */
.L_x_4073:
[----:B------:R-:W0:Y:S02]  /*2290*/  I2F.S8 R0, R18 ;  /* 0x0000001200007306 */ /* 0x000e240000001400 */
[----:B0-----:R-:W-:-:S04]  /*22a0*/  F2FP.F16.F32.PACK_AB R0, RZ, R0 ;  /* 0x00000000ff00723e */ /* 0x001fc800000000ff */
[----:B------:R-:W-:-:S05]  /*22b0*/  PRMT R0, R0, 0x5410, RZ ;  /* 0x0000541000007816 */ /* 0x000fca00000000ff */
[----:B------:R0:W-:Y:S01]  /*22c0*/  STG.E desc[UR36][R2.64], R0 ;  /* 0x0000000002007986 */ /* 0x0001e2000c101924 */
[----:B------:R-:W-:Y:S05]  /*22d0*/  BRA `(.L_x_4067) ;  /* 0x0000000800a47947 */ /* 0x000fea0003800000 */
.L_x_4072:
[----:B------:R-:W-:-:S04]  /*22e0*/  PRMT R4, R18, 0x8880, RZ ;  /* 0x0000888012047816 */ /* 0x000fc800000000ff */
[----:B------:R-:W-:-:S06]  /*22f0*/  PRMT R4, R4, 0x7710, RZ ;  /* 0x0000771004047816 */ /* 0x000fcc00000000ff */
[----:B------:R-:W0:Y:S02]  /*2300*/  I2F.F64.S16 R4, R4 ;  /* 0x0000000400047312 */ /* 0x000e240000101c00 */
[----:B0-----:R0:W-:Y:S01]  /*2310*/  STG.E.64 desc[UR36][R2.64], R4 ;  /* 0x0000000402007986 */ /* 0x0011e2000c101b24 */
[----:B------:R-:W-:Y:S05]  /*2320*/  BRA `(.L_x_4067) ;  /* 0x0000000800907947 */ /* 0x000fea0003800000 */
.L_x_4062:
        /* <DEDUP_REMOVED lines=12> */
.L_x_4076:
[----:B------:R-:W-:Y:S02]  /*23f0*/  PRMT R4, R18, 0x8880, RZ ;  /* 0x0000888012047816 */ /* 0x000fe400000000ff */
[----:B------:R-:W-:Y:S02]  /*2400*/  CS2R R6, SRZ ;  /* 0x0000000000067805 */ /* 0x000fe4000001ff00 */
[----:B------:R-:W-:-:S06]  /*2410*/  PRMT R4, R4, 0x7710, RZ ;  /* 0x0000771004047816 */ /* 0x000fcc00000000ff */
[----:B------:R-:W0:Y:S02]  /*2420*/  I2F.F64.S16 R4, R4 ;  /* 0x0000000400047312 */ /* 0x000e240000101c00 */
[----:B0-----:R0:W-:Y:S01]  /*2430*/  STG.E.128 desc[UR36][R2.64], R4 ;  /* 0x0000000402007986 */ /* 0x0011e2000c101d24 */
[----:B------:R-:W-:Y:S05]  /*2440*/  BRA `(.L_x_4067) ;  /* 0x0000000800487947 */ /* 0x000fea0003800000 */
.L_x_4075:
        /* <DEDUP_REMOVED lines=20> */
.L_x_4079:
[----:B------:R-:W-:-:S05]  /*2590*/  LOP3.LUT R5, R0, R9, RZ, 0xfc, !PT ;  /* 0x0000000900057212 */ /* 0x000fca00078efcff */
[----:B------:R0:W-:Y:S01]  /*25a0*/  STG.E.U8 desc[UR36][R2.64], R5 ;  /* 0x0000000502007986 */ /* 0x0001e2000c101124 */
[----:B------:R-:W-:Y:S05]  /*25b0*/  BRA `(.L_x_4067) ;  /* 0x0000000400ec7947 */ /* 0x000fea0003800000 */
.L_x_4078:
        /* <DEDUP_REMOVED lines=12> */
.L_x_4080:
[----:B------:R-:W-:Y:S01]  /*2680*/  ISETP.GT.U32.AND P0, PT, R0, 0x7f800000, PT ;  /* 0x7f8000000000780c */ /* 0x000fe20003f04070 */
[----:B------:R-:W-:-:S05]  /*2690*/  IMAD.MOV.U32 R0, RZ, RZ, 0x7f ;  /* 0x0000007fff007424 */ /* 0x000fca00078e00ff */
[----:B------:R-:W-:-:S07]  /*26a0*/  SEL R0, R0, 0x7c, P0 ;  /* 0x0000007c00007807 */ /* 0x000fce0000000000 */
.L_x_4081:
[----:B------:R-:W-:-:S04]  /*26b0*/  LOP3.LUT R4, R4, 0x80000000, RZ, 0xc0, !PT ;  /* 0x8000000004047812 */ /* 0x000fc800078ec0ff */
[----:B------:R-:W-:-:S04]  /*26c0*/  SHF.R.U32.HI R5, RZ, 0x18, R4 ;  /* 0x00000018ff057819 */ /* 0x000fc80000011604 */
[----:B------:R-:W-:-:S05]  /*26d0*/  LOP3.LUT R5, R0, R5, RZ, 0xfc, !PT ;  /* 0x0000000500057212 */ /* 0x000fca00078efcff */
[----:B------:R0:W-:Y:S01]  /*26e0*/  STG.E.U8 desc[UR36][R2.64], R5 ;  /* 0x0000000502007986 */ /* 0x0001e2000c101124 */
[----:B------:R-:W-:Y:S05]  /*26f0*/  BRA `(.L_x_4067) ;  /* 0x00000004009c7947 */ /* 0x000fea0003800000 */
.L_x_4077:
[----:B------:R-:W0:Y:S02]  /*2700*/  I2F.S8 R0, R18 ;  /* 0x0000001200007306 */ /* 0x000e240000001400 */
[----:B0-----:R-:W-:-:S05]  /*2710*/  F2FP.BF16.F32.PACK_AB R0, RZ, R0 ;  /* 0x00000000ff00723e */ /* 0x001fca00000010ff */
[----:B------:R0:W-:Y:S01]  /*2720*/  STG.E.U16 desc[UR36][R2.64], R0 ;  /* 0x0000000002007986 */ /* 0x0001e2000c101524 */
[----:B------:R-:W-:Y:S05]  /*2730*/  BRA `(.L_x_4067) ;  /* 0x00000004008c7947 */ /* 0x000fea0003800000 */
.L_x_4074:
        /* <DEDUP_REMOVED lines=12> */
.L_x_4084:
        /* <DEDUP_REMOVED lines=17> */
.L_x_4086:
[----:B------:R-:W-:-:S04]  /*2910*/  LOP3.LUT R4, R4, 0x80000000, RZ, 0xc0, !PT ;  /* 0x8000000004047812 */ /* 0x000fc800078ec0ff */
[----:B------:R-:W-:-:S04]  /*2920*/  SHF.R.U32.HI R5, RZ, 0x18, R4 ;  /* 0x00000018ff057819 */ /* 0x000fc80000011604 */
[----:B------:R-:W-:-:S07]  /*2930*/  LOP3.LUT R0, R0, R5, RZ, 0xfc, !PT ;  /* 0x0000000500007212 */ /* 0x000fce00078efcff */
.L_x_4085:
[----:B------:R5:W-:Y:S01]  /*2940*/  STG.E.U8 desc[UR36][R2.64], R0 ;  /* 0x0000000002007986 */ /* 0x000be2000c101124 */
[----:B------:R-:W-:Y:S05]  /*2950*/  BRA `(.L_x_4067) ;  /* 0x0000000400047947 */ /* 0x000fea0003800000 */
.L_x_4083:
        /* <DEDUP_REMOVED lines=17> */
.L_x_4088:
[----:B------:R-:W-:-:S04]  /*2a70*/  LOP3.LUT R4, R4, 0x80000000, RZ, 0xc0, !PT ;  /* 0x8000000004047812 */ /* 0x000fc800078ec0ff */
[----:B------:R-:W-:-:S04]  /*2a80*/  SHF.R.U32.HI R5, RZ, 0x18, R4 ;  /* 0x00000018ff057819 */ /* 0x000fc80000011604 */
[----:B------:R-:W-:-:S07]  /*2a90*/  LOP3.LUT R0, R0, R5, RZ, 0xfc, !PT ;  /* 0x0000000500007212 */ /* 0x000fce00078efcff */
.L_x_4087:
[----:B------:R3:W-:Y:S01]  /*2aa0*/  STG.E.U8 desc[UR36][R2.64], R0 ;  /* 0x0000000002007986 */ /* 0x0007e2000c101124 */
[----:B------:R-:W-:Y:S05]  /*2ab0*/  BRA `(.L_x_4067) ;  /* 0x0000000000ac7947 */ /* 0x000fea0003800000 */
.L_x_4082:
        /* <DEDUP_REMOVED lines=18> */
.L_x_4091:
[----:B------:R2:W-:Y:S01]  /*2be0*/  STG.E.U8 desc[UR36][R2.64], R0 ;  /* 0x0000000002007986 */ /* 0x0005e2000c101124 */
[----:B------:R-:W-:Y:S05]  /*2bf0*/  BRA `(.L_x_4067) ;  /* 0x00000000005c7947 */ /* 0x000fea0003800000 */
.L_x_4066:
        /* <DEDUP_REMOVED lines=16> */
.L_x_4092:
[----:B------:R-:W-:Y:S05]  /*2d00*/  BRA `(.L_x_4067) ;  /* 0x0000000000187947 */ /* 0x000fea0003800000 */
.L_x_4090:
[----:B------:R-:W-:-:S04]  /*2d10*/  PRMT R4, R18, 0x8880, RZ ;  /* 0x0000888012047816 */ /* 0x000fc800000000ff */
[----:B------:R-:W-:-:S05]  /*2d20*/  SHF.R.S32.HI R5, RZ, 0x1f, R4 ;  /* 0x0000001fff057819 */ /* 0x000fca0000011404 */
[----:B------:R1:W-:Y:S01]  /*2d30*/  STG.E.64 desc[UR36][R2.64], R4 ;  /* 0x0000000402007986 */ /* 0x0003e2000c101b24 */
[----:B------:R-:W-:Y:S05]  /*2d40*/  BRA `(.L_x_4067) ;  /* 0x0000000000087947 */ /* 0x000fea0003800000 */
.L_x_4089:
[----:B------:R-:W-:-:S05]  /*2d50*/  PRMT R5, R18, 0x8880, RZ ;  /* 0x0000888012057816 */ /* 0x000fca00000000ff */
[----:B------:R0:W-:Y:S02]  /*2d60*/  STG.E desc[UR36][R2.64], R5 ;  /* 0x0000000502007986 */ /* 0x0001e4000c101924 */
.L_x_4067:
[----:B------:R-:W-:-:S07]  /*2d70*/  VIADD R22, R22, 0x80 ;  /* 0x0000008016167836 */ /* 0x000fce0000000000 */
.L_x_4030:
[----:B------:R-:W-:Y:S05]  /*2d80*/  BSYNC B6 ;  /* 0x0000000000067941 */ /* 0x000fea0003800000 */
.L_x_4029:
        /* <DEDUP_REMOVED lines=21> */
.L_x_4096:
[----:B------:R-:W-:Y:S01]  /*2ee0*/  STG.E.U8 desc[UR36][R2.64], R18 ;  /* 0x0000001202007986 */ /* 0x000fe2000c101124 */
[----:B------:R-:W-:Y:S05]  /*2ef0*/  EXIT ;  /* 0x000000000000794d */ /* 0x000fea0003800000 */
.L_x_4095:
        /* <DEDUP_REMOVED lines=8> */
[----:B------:R-:W-:Y:S01]  /*2f80*/  STG.E.64 desc[UR36][R2.64], R4 ;  /* 0x0000000402007986 */ /* 0x000fe2000c101b24 */
[----:B------:R-:W-:Y:S05]  /*2f90*/  EXIT ;  /* 0x000000000000794d */ /* 0x000fea0003800000 */
.L_x_4099:
[----:B------:R-:W-:-:S05]  /*2fa0*/  PRMT R5, R18, 0x8880, RZ ;  /* 0x0000888012057816 */ /* 0x000fca00000000ff */
[----:B------:R-:W-:Y:S01]  /*2fb0*/  STG.E desc[UR36][R2.64], R5 ;  /* 0x0000000502007986 */ /* 0x000fe2000c101924 */
[----:B------:R-:W-:Y:S05]  /*2fc0*/  EXIT ;  /* 0x000000000000794d */ /* 0x000fea0003800000 */
.L_x_4098:
[----:B------:R-:W-:-:S04]  /*2fd0*/  PRMT R5, R18, 0x8880, RZ ;  /* 0x0000888012057816 */ /* 0x000fc800000000ff */
[----:B------:R-:W-:-:S05]  /*2fe0*/  PRMT R5, R5, 0x7710, RZ ;  /* 0x0000771005057816 */ /* 0x000fca00000000ff */
[----:B------:R-:W-:Y:S01]  /*2ff0*/  STG.E.U16 desc[UR36][R2.64], R5 ;  /* 0x0000000502007986 */ /* 0x000fe2000c101524 */
[----:B------:R-:W-:Y:S05]  /*3000*/  EXIT ;  /* 0x000000000000794d */ /* 0x000fea0003800000 */
.L_x_4094:
        /* <DEDUP_REMOVED lines=9> */
.L_x_4101:
[----:B------:R-:W0:Y:S02]  /*30a0*/  I2F.S8 R18, R18 ;  /* 0x0000001200127306 */ /* 0x000e240000001400 */
[----:B0-----:R-:W-:-:S05]  /*30b0*/  F2FP.F16.F32.PACK_AB R0, RZ, R18 ;  /* 0x00000012ff00723e */ /* 0x001fca00000000ff */
[----:B------:R-:W-:Y:S01]  /*30c0*/  STG.E.U16 desc[UR36][R2.64], R0 ;  /* 0x0000000002007986 */ /* 0x000fe2000c101524 */
[----:B------:R-:W-:Y:S05]  /*30d0*/  EXIT ;  /* 0x000000000000794d */ /* 0x000fea0003800000 */
.L_x_4100:
        /* <DEDUP_REMOVED lines=10> */
.L_x_4103:
[----:B------:R-:W0:Y:S02]  /*3180*/  I2F.S8 R18, R18 ;  /* 0x0000001200127306 */ /* 0x000e240000001400 */
[----:B0-----:R-:W-:-:S04]  /*3190*/  F2FP.F16.F32.PACK_AB R0, RZ, R18 ;  /* 0x00000012ff00723e */ /* 0x001fc800000000ff */
[----:B------:R-:W-:-:S05]  /*31a0*/  PRMT R0, R0, 0x5410, RZ ;  /* 0x0000541000007816 */ /* 0x000fca00000000ff */
[----:B------:R-:W-:Y:S01]  /*31b0*/  STG.E desc[UR36][R2.64], R0 ;  /* 0x0000000002007986 */ /* 0x000fe2000c101924 */
[----:B------:R-:W-:Y:S05]  /*31c0*/  EXIT ;  /* 0x000000000000794d */ /* 0x000fea0003800000 */
.L_x_4102:
[----:B------:R-:W-:-:S04]  /*31d0*/  PRMT R4, R18, 0x8880, RZ ;  /* 0x0000888012047816 */ /* 0x000fc800000000ff */
[----:B------:R-:W-:-:S06]  /*31e0*/  PRMT R4, R4, 0x7710, RZ ;  /* 0x0000771004047816 */ /* 0x000fcc00000000ff */
[----:B------:R-:W0:Y:S02]  /*31f0*/  I2F.F64.S16 R4, R4 ;  /* 0x0000000400047312 */ /* 0x000e240000101c00 */
[----:B0-----:R-:W-:Y:S01]  /*3200*/  STG.E.64 desc[UR36][R2.64], R4 ;  /* 0x0000000402007986 */ /* 0x001fe2000c101b24 */
[----:B------:R-:W-:Y:S05]  /*3210*/  EXIT ;  /* 0x000000000000794d */ /* 0x000fea0003800000 */
.L_x_4093:
        /* <DEDUP_REMOVED lines=12> */
.L_x_4106:
[----:B------:R-:W-:Y:S02]  /*32e0*/  PRMT R4, R18, 0x8880, RZ ;  /* 0x0000888012047816 */ /* 0x000fe400000000ff */
[----:B------:R-:W-:Y:S02]  /*32f0*/  CS2R R6, SRZ ;  /* 0x0000000000067805 */ /* 0x000fe4000001ff00 */
[----:B------:R-:W-:-:S06]  /*3300*/  PRMT R4, R4, 0x7710, RZ ;  /* 0x0000771004047816 */ /* 0x000fcc00000000ff */
[----:B------:R-:W0:Y:S02]  /*3310*/  I2F.F64.S16 R4, R4 ;  /* 0x0000000400047312 */ /* 0x000e240000101c00 */
[----:B0-----:R-:W-:Y:S01]  /*3320*/  STG.E.128 desc[UR36][R2.64], R4 ;  /* 0x0000000402007986 */ /* 0x001fe2000c101d24 */
[----:B------:R-:W-:Y:S05]  /*3330*/  EXIT ;  /* 0x000000000000794d */ /* 0x000fea0003800000 */
.L_x_4105:
        /* <DEDUP_REMOVED lines=20> */
.L_x_4109:
[----:B------:R-:W-:-:S05]  /*3480*/  LOP3.LUT R5, R0, R7, RZ, 0xfc, !PT ;  /* 0x0000000700057212 */ /* 0x000fca00078efcff */
[----:B------:R-:W-:Y:S01]  /*3490*/  STG.E.U8 desc[UR36][R2.64], R5 ;  /* 0x0000000502007986 */ /* 0x000fe2000c101124 */
[----:B------:R-:W-:Y:S05]  /*34a0*/  EXIT ;  /* 0x000000000000794d */ /* 0x000fea0003800000 */
.L_x_4108:
[----:B------:R-:W0:Y:S02]  /*34b0*/  I2F.S8 R18, R18 ;  /* 0x0000001200127306 */ /* 0x000e240000001400 */
[----:B0-----:R-:W-:-:S04]  /*34c0*/  LOP3.LUT R0, R18, 0x7fffffff, RZ, 0xc0, !PT ;  /* 0x7fffffff12007812 */ /* 0x001fc800078ec0ff */
        /* <DEDUP_REMOVED lines=10> */
.L_x_4110:
[----:B------:R-:W-:Y:S01]  /*3570*/  ISETP.GT.U32.AND P0, PT, R0, 0x7f800000, PT ;  /* 0x7f8000000000780c */ /* 0x000fe20003f04070 */
[----:B------:R-:W-:-:S05]  /*3580*/  IMAD.MOV.U32 R0, RZ, RZ, 0x7f ;  /* 0x0000007fff007424 */ /* 0x000fca00078e00ff */
[----:B------:R-:W-:-:S07]  /*3590*/  SEL R0, R0, 0x7c, P0 ;  /* 0x0000007c00007807 */ /* 0x000fce0000000000 */
.L_x_4111:
[----:B------:R-:W-:-:S04]  /*35a0*/  LOP3.LUT R18, R18, 0x80000000, RZ, 0xc0, !PT ;  /* 0x8000000012127812 */ /* 0x000fc800078ec0ff */
[----:B------:R-:W-:-:S04]  /*35b0*/  SHF.R.U32.HI R5, RZ, 0x18, R18 ;  /* 0x00000018ff057819 */ /* 0x000fc80000011612 */
[----:B------:R-:W-:-:S05]  /*35c0*/  LOP3.LUT R5, R0, R5, RZ, 0xfc, !PT ;  /* 0x0000000500057212 */ /* 0x000fca00078efcff */
[----:B------:R-:W-:Y:S01]  /*35d0*/  STG.E.U8 desc[UR36][R2.64], R5 ;  /* 0x0000000502007986 */ /* 0x000fe2000c101124 */
[----:B------:R-:W-:Y:S05]  /*35e0*/  EXIT ;  /* 0x000000000000794d */ /* 0x000fea0003800000 */
.L_x_4107:
[----:B------:R-:W0:Y:S02]  /*35f0*/  I2F.S8 R18, R18 ;  /* 0x0000001200127306 */ /* 0x000e240000001400 */
[----:B0-----:R-:W-:-:S05]  /*3600*/  F2FP.BF16.F32.PACK_AB R0, RZ, R18 ;  /* 0x00000012ff00723e */ /* 0x001fca00000010ff */
[----:B------:R-:W-:Y:S01]  /*3610*/  STG.E.U16 desc[UR36][R2.64], R0 ;  /* 0x0000000002007986 */ /* 0x000fe2000c101524 */
[----:B------:R-:W-:Y:S05]  /*3620*/  EXIT ;  /* 0x000000000000794d */ /* 0x000fea0003800000 */
.L_x_4104:
        /* <DEDUP_REMOVED lines=12> */
.L_x_4114:
        /* <DEDUP_REMOVED lines=17> */
.L_x_4116:
[----:B------:R-:W-:-:S04]  /*3800*/  LOP3.LUT R18, R18, 0x80000000, RZ, 0xc0, !PT ;  /* 0x8000000012127812 */ /* 0x000fc800078ec0ff */
[----:B------:R-:W-:-:S04]  /*3810*/  SHF.R.U32.HI R5, RZ, 0x18, R18 ;  /* 0x00000018ff057819 */ /* 0x000fc80000011612 */
[----:B------:R-:W-:-:S07]  /*3820*/  LOP3.LUT R0, R0, R5, RZ, 0xfc, !PT ;  /* 0x0000000500007212 */ /* 0x000fce00078efcff */
.L_x_4115:
[----:B------:R-:W-:Y:S01]  /*3830*/  STG.E.U8 desc[UR36][R2.64], R0 ;  /* 0x0000000002007986 */ /* 0x000fe2000c101124 */
[----:B------:R-:W-:Y:S05]  /*3840*/  EXIT ;  /* 0x000000000000794d */ /* 0x000fea0003800000 */
.L_x_4113:
        /* <DEDUP_REMOVED lines=17> */
.L_x_4118:
[----:B------:R-:W-:-:S04]  /*3960*/  LOP3.LUT R18, R18, 0x80000000, RZ, 0xc0, !PT ;  /* 0x8000000012127812 */ /* 0x000fc800078ec0ff */
[----:B------:R-:W-:-:S04]  /*3970*/  SHF.R.U32.HI R5, RZ, 0x18, R18 ;  /* 0x00000018ff057819 */ /* 0x000fc80000011612 */
[----:B------:R-:W-:-:S07]  /*3980*/  LOP3.LUT R0, R0, R5, RZ, 0xfc, !PT ;  /* 0x0000000500007212 */ /* 0x000fce00078efcff */
.L_x_4117:
[----:B------:R-:W-:Y:S01]  /*3990*/  STG.E.U8 desc[UR36][R2.64], R0 ;  /* 0x0000000002007986 */ /* 0x000fe2000c101124 */
[----:B------:R-:W-:Y:S05]  /*39a0*/  EXIT ;  /* 0x000000000000794d */ /* 0x000fea0003800000 */
.L_x_4112:
        /* <DEDUP_REMOVED lines=18> */
.L_x_4121:
[----:B------:R-:W-:Y:S01]  /*3ad0*/  STG.E.U8 desc[UR36][R2.64], R0 ;  /* 0x0000000002007986 */ /* 0x000fe2000c101124 */
[----:B------:R-:W-:Y:S05]  /*3ae0*/  EXIT ;  /* 0x000000000000794d */ /* 0x000fea0003800000 */
.L_x_4097:
        /* <DEDUP_REMOVED lines=16> */
.L_x_4122:
[----:B------:R-:W-:Y:S05]  /*3bf0*/  EXIT ;  /* 0x000000000000794d */ /* 0x000fea0003800000 */
.L_x_4120:
[----:B------:R-:W-:-:S04]  /*3c00*/  PRMT R4, R18, 0x8880, RZ ;  /* 0x0000888012047816 */ /* 0x000fc800000000ff */
[----:B------:R-:W-:-:S05]  /*3c10*/  SHF.R.S32.HI R5, RZ, 0x1f, R4 ;  /* 0x0000001fff057819 */ /* 0x000fca0000011404 */
[----:B------:R-:W-:Y:S01]  /*3c20*/  STG.E.64 desc[UR36][R2.64], R4 ;  /* 0x0000000402007986 */ /* 0x000fe2000c101b24 */
[----:B------:R-:W-:Y:S05]  /*3c30*/  EXIT ;  /* 0x000000000000794d */ /* 0x000fea0003800000 */
.L_x_4119:
[----:B------:R-:W-:-:S05]  /*3c40*/  PRMT R5, R18, 0x8880, RZ ;  /* 0x0000888012057816 */ /* 0x000fca00000000ff */
[----:B------:R-:W-:Y:S01]  /*3c50*/  STG.E desc[UR36][R2.64], R5 ;  /* 0x0000000502007986 */ /* 0x000fe2000c101924 */
[----:B------:R-:W-:Y:S05]  /*3c60*/  EXIT ;  /* 0x000000000000794d */ /* 0x000fea0003800000 */
.L_x_4123:
        /* <DEDUP_REMOVED lines=9> */
.L_x_7333:


//--------------------- .text._ZN2at6native18elementwise_kernelILi128ELi4EZNS0_22gpu_kernel_impl_nocastINS0_11FillFunctorIbEEEEvRNS_18TensorIteratorBaseERKT_EUliE_EEviT1_ --------------------------
	.section	.text._ZN2at6native18elementwise_kernelILi128ELi4EZNS0_22gpu_kernel_impl_nocastINS0_11FillFunctorIbEEEEvRNS_18TensorIteratorBaseERKT_EUliE_EEviT1_,"ax",@progbits
	.align	128
        .global         _ZN2at6native18elementwise_kernelILi128ELi4EZNS0_22gpu_kernel_impl_nocastINS0_11FillFunctorIbEEEEvRNS_18TensorIteratorBaseERKT_EUliE_EEviT1_
        .type           _ZN2at6native18elementwise_kernelILi128ELi4EZNS0_22gpu_kernel_impl_nocastINS0_11FillFunctorIbEEEEvRNS_18TensorIteratorBaseERKT_EUliE_EEviT1_,@function
        .size           _ZN2at6native18elementwise_kernelILi128ELi4EZNS0_22gpu_kernel_impl_nocastINS0_11FillFunctorIbEEEEvRNS_18TensorIteratorBaseERKT_EUliE_EEviT1_,(.L_x_7334 - _ZN2at6native18elementwise_kernelILi128ELi4EZNS0_22gpu_kernel_impl_nocastINS0_11FillFunctorIbEEEEvRNS_18TensorIteratorBaseERKT_EUliE_EEviT1_)
        .other          _ZN2at6native18elementwise_kernelILi128ELi4EZNS0_22gpu_kernel_impl_nocastINS0_11FillFunctorIbEEEEvRNS_18TensorIteratorBaseERKT_EUliE_EEviT1_,@"STO_CUDA_ENTRY STV_DEFAULT"
_ZN2at6native18elementwise_kernelILi128ELi4EZNS0_22gpu_kernel_impl_nocastINS0_11FillFunctorIbEEEEvRNS_18TensorIteratorBaseERKT_EUliE_EEviT1_:
.text._ZN2at6native18elementwise_kernelILi128ELi4EZNS0_22gpu_kernel_impl_nocastINS0_11FillFunctorIbEEEEvRNS_18TensorIteratorBaseERKT_EUliE_EEviT1_:
        /* <DEDUP_REMOVED lines=288> */
.L_x_4128:
        /* <DEDUP_REMOVED lines=282> */
.L_x_4130:
[----:B------:R-:W-:Y:S01]  /*23a0*/  ULDC.64 UR8, c[0x0][0x3b0] ;  /* 0x0000ec0000087ab9 */ /* 0x000fe20000000a00 */
[----:B------:R-:W-:Y:S02]  /*23b0*/  IADD3 R2, R2, 0x80, RZ ;  /* 0x0000008002027810 */ /* 0x000fe40007ffe0ff */
[----:B------:R-:W-:-:S04]  /*23c0*/  IADD3 R4, P0, R3, UR8, RZ ;  /* 0x0000000803047c10 */ /* 0x000fc8000ff1e0ff */
[----:B------:R-:W-:-:S05]  /*23d0*/  IADD3.X R5, RZ, UR9, RZ, P0, !PT ;  /* 0x00000009ff057c10 */ /* 0x000fca00087fe4ff */
[----:B------:R0:W-:Y:S04]  /*23e0*/  STG.E.U8 desc[UR4][R4.64], R0 ;  /* 0x0000000004007986 */ /* 0x0001e8000c101104 */
.L_x_4127:
[----:B------:R-:W-:-:S13]  /*23f0*/  ISETP.GE.AND P0, PT, R2, UR6, PT ;  /* 0x0000000602007c0c */ /* 0x000fda000bf06270 */
[----:B------:R-:W-:Y:S05]  /*2400*/  @P0 BREAK B1 ;  /* 0x0000000000010942 */ /* 0x000fea0003800000 */
[----:B------:R-:W-:Y:S05]  /*2410*/  @P0 BRA `(.L_x_4129) ;  /* 0x0000001000600947 */ /* 0x000fea0003800000 */
[----:B------:R-:W-:Y:S05]  /*2420*/  BSYNC B1 ;  /* 0x0000000000017941 */ /* 0x000fea0003800000 */
.L_x_4126:
        /* <DEDUP_REMOVED lines=274> */
.L_x_4131:
[----:B------:R-:W-:Y:S01]  /*3550*/  ULDC.64 UR8, c[0x0][0x3b0] ;  /* 0x0000ec0000087ab9 */ /* 0x000fe20000000a00 */
[----:B------:R-:W-:Y:S01]  /*3560*/  VIADD R2, R2, 0x80 ;  /* 0x0000008002027836 */ /* 0x000fe20000000000 */
[----:B------:R-:W-:-:S04]  /*3570*/  IADD3 R4, P0, R3, UR8, RZ ;  /* 0x0000000803047c10 */ /* 0x000fc8000ff1e0ff */
[----:B------:R-:W-:-:S05]  /*3580*/  IADD3.X R5, RZ, UR9, RZ, P0, !PT ;  /* 0x00000009ff057c10 */ /* 0x000fca00087fe4ff */
[----:B------:R1:W-:Y:S04]  /*3590*/  STG.E.U8 desc[UR4][R4.64], R0 ;  /* 0x0000000004007986 */ /* 0x0003e8000c101104 */
.L_x_4129:
[----:B------:R-:W-:Y:S05]  /*35a0*/  BSYNC B0 ;  /* 0x0000000000007941 */ /* 0x000fea0003800000 */
.L_x_4125:
        /* <DEDUP_REMOVED lines=277> */
.L_x_4132:
[----:B------:R-:W-:Y:S02]  /*4700*/  ULDC.64 UR6, c[0x0][0x3b0] ;  /* 0x0000ec0000067ab9 */ /* 0x000fe40000000a00 */
[----:B------:R-:W-:-:S05]  /*4710*/  IADD3 R2, P0, R2, UR6, RZ ;  /* 0x0000000602027c10 */ /* 0x000fca000ff1e0ff */
[----:B------:R-:W-:-:S05]  /*4720*/  IMAD.X R3, RZ, RZ, UR7, P0 ;  /* 0x00000007ff037e24 */ /* 0x000fca00080e06ff */
[----:B------:R-:W-:Y:S01]  /*4730*/  STG.E.U8 desc[UR4][R2.64], R0 ;  /* 0x0000000002007986 */ /* 0x000fe2000c101104 */
[----:B------:R-:W-:Y:S05]  /*4740*/  EXIT ;  /* 0x000000000000794d */ /* 0x000fea0003800000 */
.L_x_4124:
        /* <DEDUP_REMOVED lines=16> */
.L_x_4133:
        /* <DEDUP_REMOVED lines=11> */
.L_x_7334:


//--------------------- .text._ZN2at6native27unrolled_elementwise_kernelINS0_11FillFunctorIbEESt5arrayIPcLm1EELi4E23TrivialOffsetCalculatorILi0EjES7_ILi1EjENS0_6memory15LoadWithoutCastENSA_16StoreWithoutCastEEEviT_T0_T2_T3_T4_T5_ --------------------------
	.section	.text._ZN2at6native27unrolled_elementwise_kernelINS0_11FillFunctorIbEESt5arrayIPcLm1EELi4E23TrivialOffsetCalculatorILi0EjES7_ILi1EjENS0_6memory15LoadWithoutCastENSA_16StoreWithoutCastEEEviT_T0_T2_T3_T4_T5_,"ax",@progbits
	.align	128
        .global         _ZN2at6native27unrolled_elementwise_kernelINS0_11FillFunctorIbEESt5arrayIPcLm1EELi4E23TrivialOffsetCalculatorILi0EjES7_ILi1EjENS0_6memory15LoadWithoutCastENSA_16StoreWithoutCastEEEviT_T0_T2_T3_T4_T5_
        .type           _ZN2at6native27unrolled_elementwise_kernelINS0_11FillFunctorIbEESt5arrayIPcLm1EELi4E23TrivialOffsetCalculatorILi0EjES7_ILi1EjENS0_6memory15LoadWithoutCastENSA_16StoreWithoutCastEEEviT_T0_T2_T3_T4_T5_,@function
        .size           _ZN2at6native27unrolled_elementwise_kernelINS0_11FillFunctorIbEESt5arrayIPcLm1EELi4E23TrivialOffsetCalculatorILi0EjES7_ILi1EjENS0_6memory15LoadWithoutCastENSA_16StoreWithoutCastEEEviT_T0_T2_T3_T4_T5_,(.L_x_7335 - _ZN2at6native27unrolled_elementwise_kernelINS0_11FillFunctorIbEESt5arrayIPcLm1EELi4E23TrivialOffsetCalculatorILi0EjES7_ILi1EjENS0_6memory15LoadWithoutCastENSA_16StoreWithoutCastEEEviT_T0_T2_T3_T4_T5_)
        .other          _ZN2at6native27unrolled_elementwise_kernelINS0_11FillFunctorIbEESt5arrayIPcLm1EELi4E23TrivialOffsetCalculatorILi0EjES7_ILi1EjENS0_6memory15LoadWithoutCastENSA_16StoreWithoutCastEEEviT_T0_T2_T3_T4_T5_,@"STO_CUDA_ENTRY STV_DEFAULT"
_ZN2at6native27unrolled_elementwise_kernelINS0_11FillFunctorIbEESt5arrayIPcLm1EELi4E23TrivialOffsetCalculatorILi0EjES7_ILi1EjENS0_6memory15LoadWithoutCastENSA_16StoreWithoutCastEEEviT_T0_T2_T3_T4_T5_:
.text._ZN2at6native27unrolled_elementwise_kernelINS0_11FillFunctorIbEESt5arrayIPcLm1EELi4E23TrivialOffsetCalculatorILi0EjES7_ILi1EjENS0_6memory15LoadWithoutCastENSA_16StoreWithoutCastEEEviT_T0_T2_T3_T4_T5_:
        /* <DEDUP_REMOVED lines=29> */
.L_x_4135:
[----:B------:R-:W-:Y:S05]  /*01d0*/  BSYNC B0 ;  /* 0x0000000000007941 */ /* 0x000fea0003800000 */
.L_x_4134:
        /* <DEDUP_REMOVED lines=8> */
.L_x_4136:
        /* <DEDUP_REMOVED lines=10> */
.L_x_7335:


//--------------------- .text._ZN2at6native29vectorized_elementwise_kernelILi2ENS0_11FillFunctorIbEESt5arrayIPcLm1EEEEviT0_T1_ --------------------------
	.section	.text._ZN2at6native29vectorized_elementwise_kernelILi2ENS0_11FillFunctorIbEESt5arrayIPcLm1EEEEviT0_T1_,"ax",@progbits
	.align	128
        .global         _ZN2at6native29vectorized_elementwise_kernelILi2ENS0_11FillFunctorIbEESt5arrayIPcLm1EEEEviT0_T1_
        .type           _ZN2at6native29vectorized_elementwise_kernelILi2ENS0_11FillFunctorIbEESt5arrayIPcLm1EEEEviT0_T1_,@function
        .size           _ZN2at6native29vectorized_elementwise_kernelILi2ENS0_11FillFunctorIbEESt5arrayIPcLm1EEEEviT0_T1_,(.L_x_7336 - _ZN2at6native29vectorized_elementwise_kernelILi2ENS0_11FillFunctorIbEESt5arrayIPcLm1EEEEviT0_T1_)
        .other          _ZN2at6native29vectorized_elementwise_kernelILi2ENS0_11FillFunctorIbEESt5arrayIPcLm1EEEEviT0_T1_,@"STO_CUDA_ENTRY STV_DEFAULT"
_ZN2at6native29vectorized_elementwise_kernelILi2ENS0_11FillFunctorIbEESt5arrayIPcLm1EEEEviT0_T1_:
.text._ZN2at6native29vectorized_elementwise_kernelILi2ENS0_11FillFunctorIbEESt5arrayIPcLm1EEEEviT0_T1_:
        /* <DEDUP_REMOVED lines=26> */
.L_x_4137:
        /* <DEDUP_REMOVED lines=26> */
.L_x_4140:
        /* <DEDUP_REMOVED lines=8> */
.L_x_4141:
        /* <DEDUP_REMOVED lines=8> */
.L_x_4142:
        /* <DEDUP_REMOVED lines=8> */
.L_x_4143:
        /* <DEDUP_REMOVED lines=8> */
.L_x_4144:
        /* <DEDUP_REMOVED lines=8> */
.L_x_4145:
        /* <DEDUP_REMOVED lines=8> */
.L_x_4146:
        /* <DEDUP_REMOVED lines=8> */
.L_x_4147:
        /* <DEDUP_REMOVED lines=8> */
.L_x_4148:
        /* <DEDUP_REMOVED lines=8> */
.L_x_4149:
        /* <DEDUP_REMOVED lines=8> */
.L_x_4150:
        /* <DEDUP_REMOVED lines=9> */
.L_x_4151:
[----:B------:R-:W-:Y:S05]  /*08d0*/  BSYNC B1 ;  /* 0x0000000000017941 */ /* 0x000fea0003800000 */
.L_x_4139:
[----:B------:R-:W-:-:S13]  /*08e0*/  ISETP.GE.AND P0, PT, R3, R2, PT ;  /* 0x000000020300720c */ /* 0x000fda0003f06270 */
[----:B------:R-:W0:Y:S02]  /*08f0*/  @!P0 LDC.64 R6, c[0x0][0x218] ;  /* 0x00008600ff068b82 */ /* 0x000e240000000a00 */
[C---:B012345:R-:W-:Y:S01]  /*0900*/  @!P0 VIADD R5, R3.reuse, UR4 ;  /* 0x0000000403058c36 */ /* 0x07ffe20008000000 */
[----:B------:R-:W-:-:S04]  /*0910*/  @!P0 IADD3 R3, R3, 0x80, RZ ;  /* 0x0000008003038810 */ /* 0x000fc80007ffe0ff */
[----:B------:R-:W-:-:S05]  /*0920*/  @!P0 IADD3 R4, P1, R5, R6, RZ ;  /* 0x0000000605048210 */ /* 0x000fca0007f3e0ff */
[----:B------:R-:W-:-:S05]  /*0930*/  @!P0 IMAD.X R5, RZ, RZ, R7, P1 ;  /* 0x000000ffff058224 */ /* 0x000fca00008e0607 */
[----:B------:R0:W-:Y:S03]  /*0940*/  @!P0 STG.E.U8 desc[UR8][R4.64], R0 ;  /* 0x0000000004008986 */ /* 0x0001e6000c101108 */
.L_x_4152:
[----:B------:R-:W-:Y:S05]  /*0950*/  BSYNC B0 ;  /* 0x0000000000007941 */ /* 0x000fea0003800000 */
.L_x_4138:
        /* <DEDUP_REMOVED lines=9> */
.L_x_4153:
        /* <DEDUP_REMOVED lines=9> */
.L_x_7336:


//--------------------- .text._ZN2at6native29vectorized_elementwise_kernelILi4ENS0_11FillFunctorIbEESt5arrayIPcLm1EEEEviT0_T1_ --------------------------
	.section	.text._ZN2at6native29vectorized_elementwise_kernelILi4ENS0_11FillFunctorIbEESt5arrayIPcLm1EEEEviT0_T1_,"ax",@progbits
	.align	128
        .global         _ZN2at6native29vectorized_elementwise_kernelILi4ENS0_11FillFunctorIbEESt5arrayIPcLm1EEEEviT0_T1_
        .type           _ZN2at6native29vectorized_elementwise_kernelILi4ENS0_11FillFunctorIbEESt5arrayIPcLm1EEEEviT0_T1_,@function
        .size           _ZN2at6native29vectorized_elementwise_kernelILi4ENS0_11FillFunctorIbEESt5arrayIPcLm1EEEEviT0_T1_,(.L_x_7337 - _ZN2at6native29vectorized_elementwise_kernelILi4ENS0_11FillFunctorIbEESt5arrayIPcLm1EEEEviT0_T1_)
        .other          _ZN2at6native29vectorized_elementwise_kernelILi4ENS0_11FillFunctorIbEESt5arrayIPcLm1EEEEviT0_T1_,@"STO_CUDA_ENTRY STV_DEFAULT"
_ZN2at6native29vectorized_elementwise_kernelILi4ENS0_11FillFunctorIbEESt5arrayIPcLm1EEEEviT0_T1_:
.text._ZN2at6native29vectorized_elementwise_kernelILi4ENS0_11FillFunctorIbEESt5arrayIPcLm1EEEEviT0_T1_:
        /* <DEDUP_REMOVED lines=24> */
.L_x_4154:
        /* <DEDUP_REMOVED lines=26> */
.L_x_4157:
        /* <DEDUP_REMOVED lines=8> */
.L_x_4158:
        /* <DEDUP_REMOVED lines=8> */
.L_x_4159:
        /* <DEDUP_REMOVED lines=8> */
.L_x_4160:
        /* <DEDUP_REMOVED lines=8> */
.L_x_4161:
        /* <DEDUP_REMOVED lines=8> */
.L_x_4162:
        /* <DEDUP_REMOVED lines=8> */
.L_x_4163:
        /* <DEDUP_REMOVED lines=8> */
.L_x_4164:
        /* <DEDUP_REMOVED lines=8> */
.L_x_4165:
        /* <DEDUP_REMOVED lines=8> */
.L_x_4166:
        /* <DEDUP_REMOVED lines=8> */
.L_x_4167:
        /* <DEDUP_REMOVED lines=9> */
.L_x_4168:
[----:B------:R-:W-:Y:S05]  /*08b0*/  BSYNC B1 ;  /* 0x0000000000017941 */ /* 0x000fea0003800000 */
.L_x_4156:
[----:B------:R-:W-:-:S13]  /*08c0*/  ISETP.GE.AND P0, PT, R3, R2, PT ;  /* 0x000000020300720c */ /* 0x000fda0003f06270 */
[----:B------:R-:W0:Y:S02]  /*08d0*/  @!P0 LDC.64 R6, c[0x0][0x218] ;  /* 0x00008600ff068b82 */ /* 0x000e240000000a00 */
[C---:B012345:R-:W-:Y:S02]  /*08e0*/  @!P0 VIADD R5, R3.reuse, UR4 ;  /* 0x0000000403058c36 */ /* 0x07ffe40008000000 */
[----:B------:R-:W-:-:S03]  /*08f0*/  @!P0 VIADD R3, R3, 0x80 ;  /* 0x0000008003038836 */ /* 0x000fc60000000000 */
[----:B------:R-:W-:-:S04]  /*0900*/  @!P0 IADD3 R4, P1, R5, R6, RZ ;  /* 0x0000000605048210 */ /* 0x000fc80007f3e0ff */
[----:B------:R-:W-:-:S05]  /*0910*/  @!P0 IADD3.X R5, RZ, R7, RZ, P1, !PT ;  /* 0x00000007ff058210 */ /* 0x000fca0000ffe4ff */
[----:B------:R0:W-:Y:S04]  /*0920*/  @!P0 STG.E.U8 desc[UR8][R4.64], R0 ;  /* 0x0000000004008986 */ /* 0x0001e8000c101108 */
.L_x_4169:
[----:B------:R-:W-:Y:S05]  /*0930*/  BSYNC B0 ;  /* 0x0000000000007941 */ /* 0x000fea0003800000 */
.L_x_4155:
        /* <DEDUP_REMOVED lines=9> */
.L_x_4170:
        /* <DEDUP_REMOVED lines=11> */
.L_x_7337:


//--------------------- .text._ZN2at6native29vectorized_elementwise_kernelILi8ENS0_11FillFunctorIbEESt5arrayIPcLm1EEEEviT0_T1_ --------------------------
	.section	.text._ZN2at6native29vectorized_elementwise_kernelILi8ENS0_11FillFunctorIbEESt5arrayIPcLm1EEEEviT0_T1_,"ax",@progbits
	.align	128
        .global         _ZN2at6native29vectorized_elementwise_kernelILi8ENS0_11FillFunctorIbEESt5arrayIPcLm1EEEEviT0_T1_
        .type           _ZN2at6native29vectorized_elementwise_kernelILi8ENS0_11FillFunctorIbEESt5arrayIPcLm1EEEEviT0_T1_,@function
        .size           _ZN2at6native29vectorized_elementwise_kernelILi8ENS0_11FillFunctorIbEESt5arrayIPcLm1EEEEviT0_T1_,(.L_x_7338 - _ZN2at6native29vectorized_elementwise_kernelILi8ENS0_11FillFunctorIbEESt5arrayIPcLm1EEEEviT0_T1_)
        .other          _ZN2at6native29vectorized_elementwise_kernelILi8ENS0_11FillFunctorIbEESt5arrayIPcLm1EEEEviT0_T1_,@"STO_CUDA_ENTRY STV_DEFAULT"
_ZN2at6native29vectorized_elementwise_kernelILi8ENS0_11FillFunctorIbEESt5arrayIPcLm1EEEEviT0_T1_:
.text._ZN2at6native29vectorized_elementwise_kernelILi8ENS0_11FillFunctorIbEESt5arrayIPcLm1EEEEviT0_T1_:
        /* <DEDUP_REMOVED lines=24> */
.L_x_4171:
        /* <DEDUP_REMOVED lines=26> */
.L_x_4174:
        /* <DEDUP_REMOVED lines=8> */
.L_x_4175:
        /* <DEDUP_REMOVED lines=8> */
.L_x_4176:
        /* <DEDUP_REMOVED lines=8> */
.L_x_4177:
        /* <DEDUP_REMOVED lines=8> */
.L_x_4178:
        /* <DEDUP_REMOVED lines=8> */
.L_x_4179:
        /* <DEDUP_REMOVED lines=8> */
.L_x_4180:
        /* <DEDUP_REMOVED lines=8> */
.L_x_4181:
        /* <DEDUP_REMOVED lines=8> */
.L_x_4182:
        /* <DEDUP_REMOVED lines=8> */
.L_x_4183:
        /* <DEDUP_REMOVED lines=8> */
.L_x_4184:
        /* <DEDUP_REMOVED lines=9> */
.L_x_4185:
[----:B------:R-:W-:Y:S05]  /*08b0*/  BSYNC B1 ;  /* 0x0000000000017941 */ /* 0x000fea0003800000 */
.L_x_4173:
[----:B------:R-:W-:-:S13]  /*08c0*/  ISETP.GE.AND P0, PT, R3, R2, PT ;  /* 0x000000020300720c */ /* 0x000fda0003f06270 */
[----:B------:R-:W0:Y:S02]  /*08d0*/  @!P0 LDC.64 R6, c[0x0][0x218] ;  /* 0x00008600ff068b82 */ /* 0x000e240000000a00 */
[C---:B012345:R-:W-:Y:S01]  /*08e0*/  @!P0 VIADD R5, R3.reuse, UR4 ;  /* 0x0000000403058c36 */ /* 0x07ffe20008000000 */
[----:B------:R-:W-:-:S04]  /*08f0*/  @!P0 IADD3 R3, R3, 0x80, RZ ;  /* 0x0000008003038810 */ /* 0x000fc80007ffe0ff */
[----:B------:R-:W-:-:S05]  /*0900*/  @!P0 IADD3 R4, P1, R5, R6, RZ ;  /* 0x0000000605048210 */ /* 0x000fca0007f3e0ff */
[----:B------:R-:W-:-:S05]  /*0910*/  @!P0 IMAD.X R5, RZ, RZ, R7, P1 ;  /* 0x000000ffff058224 */ /* 0x000fca00008e0607 */
[----:B------:R0:W-:Y:S03]  /*0920*/  @!P0 STG.E.U8 desc[UR8][R4.64], R0 ;  /* 0x0000000004008986 */ /* 0x0001e6000c101108 */
.L_x_4186:
[----:B------:R-:W-:Y:S05]  /*0930*/  BSYNC B0 ;  /* 0x0000000000007941 */ /* 0x000fea0003800000 */
.L_x_4172:
        /* <DEDUP_REMOVED lines=9> */
.L_x_4187:
        /* <DEDUP_REMOVED lines=11> */
.L_x_7338:


//--------------------- .text._ZN2at6native18elementwise_kernelILi128ELi4EZNS0_15gpu_kernel_implINS0_11FillFunctorIN3c107complexINS4_4HalfEEEEEEEvRNS_18TensorIteratorBaseERKT_EUliE_EEviT1_ --------------------------
	.section	.text._ZN2at6native18elementwise_kernelILi128ELi4EZNS0_15gpu_kernel_implINS0_11FillFunctorIN3c107complexINS4_4HalfEEEEEEEvRNS_18TensorIteratorBaseERKT_EUliE_EEviT1_,"ax",@progbits
	.align	128
        .global         _ZN2at6native18elementwise_kernelILi128ELi4EZNS0_15gpu_kernel_implINS0_11FillFunctorIN3c107complexINS4_4HalfEEEEEEEvRNS_18TensorIteratorBaseERKT_EUliE_EEviT1_
        .type           _ZN2at6native18elementwise_kernelILi128ELi4EZNS0_15gpu_kernel_implINS0_11FillFunctorIN3c107complexINS4_4HalfEEEEEEEvRNS_18TensorIteratorBaseERKT_EUliE_EEviT1_,@function
        .size           _ZN2at6native18elementwise_kernelILi128ELi4EZNS0_15gpu_kernel_implINS0_11FillFunctorIN3c107complexINS4_4HalfEEEEEEEvRNS_18TensorIteratorBaseERKT_EUliE_EEviT1_,(.L_x_7339 - _ZN2at6native18elementwise_kernelILi128ELi4EZNS0_15gpu_kernel_implINS0_11FillFunctorIN3c107complexINS4_4HalfEEEEEEEvRNS_18TensorIteratorBaseERKT_EUliE_EEviT1_)
        .other          _ZN2at6native18elementwise_kernelILi128ELi4EZNS0_15gpu_kernel_implINS0_11FillFunctorIN3c107complexINS4_4HalfEEEEEEEvRNS_18TensorIteratorBaseERKT_EUliE_EEviT1_,@"STO_CUDA_ENTRY STV_DEFAULT"
_ZN2at6native18elementwise_kernelILi128ELi4EZNS0_15gpu_kernel_implINS0_11FillFunctorIN3c107complexINS4_4HalfEEEEEEEvRNS_18TensorIteratorBaseERKT_EUliE_EEviT1_:
.text._ZN2at6native18elementwise_kernelILi128ELi4EZNS0_15gpu_kernel_implINS0_11FillFunctorIN3c107complexINS4_4HalfEEEEEEEvRNS_18TensorIteratorBaseERKT_EUliE_EEviT1_:
        /* <DEDUP_REMOVED lines=287> */
.L_x_4190:
[----:B------:R-:W0:Y:S01]  /*11f0*/  LDC.U8 R5, c[0x0][0x3bc] ;  /* 0x0000ef00ff057b82 */ /* 0x000e220000000000 */
[----:B------:R-:W-:Y:S02]  /*1200*/  ULDC.64 UR4, c[0x0][0x3b0] ;  /* 0x0000ec0000047ab9 */ /* 0x000fe40000000a00 */
[----:B------:R-:W-:-:S04]  /*1210*/  IADD3 R2, P1, R0, UR4, RZ ;  /* 0x0000000400027c10 */ /* 0x000fc8000ff3e0ff */
[----:B------:R-:W-:Y:S02]  /*1220*/  IADD3.X R3, RZ, UR5, RZ, P1, !PT ;  /* 0x00000005ff037c10 */ /* 0x000fe40008ffe4ff */
        /* <DEDUP_REMOVED lines=16> */
.L_x_4194:
[----:B------:R-:W0:Y:S02]  /*1330*/  LDC.U16 R0, c[0x0][0x3b8] ;  /* 0x0000ee00ff007b82 */ /* 0x000e240000000400 */
[----:B0-----:R-:W-:-:S04]  /*1340*/  HADD2.F32 R0, -RZ, R0.H0_H0 ;  /* 0x20000000ff007230 */ /* 0x001fc80000004100 */
[----:B------:R-:W0:Y:S02]  /*1350*/  F2I.S64.TRUNC R4, R0 ;  /* 0x0000000000047311 */ /* 0x000e24000020d900 */
[----:B0-----:R0:W-:Y:S01]  /*1360*/  STG.E.U8 desc[UR36][R2.64], R4 ;  /* 0x0000000402007986 */ /* 0x0011e2000c101124 */
[----:B------:R-:W-:Y:S05]  /*1370*/  BRA `(.L_x_4196) ;  /* 0x0000000c00cc7947 */ /* 0x000fea0003800000 */
.L_x_4193:
        /* <DEDUP_REMOVED lines=11> */
.L_x_4198:
[----:B------:R-:W0:Y:S02]  /*1430*/  LDC.U16 R0, c[0x0][0x3b8] ;  /* 0x0000ee00ff007b82 */ /* 0x000e240000000400 */
[----:B0-----:R-:W-:-:S04]  /*1440*/  HADD2.F32 R0, -RZ, R0.H0_H0 ;  /* 0x20000000ff007230 */ /* 0x001fc80000004100 */
[----:B------:R-:W0:Y:S02]  /*1450*/  F2I.FTZ.TRUNC.NTZ R5, R0 ;  /* 0x0000000000057305 */ /* 0x000e24000021f100 */
[----:B0-----:R0:W-:Y:S01]  /*1460*/  STG.E desc[UR36][R2.64], R5 ;  /* 0x0000000502007986 */ /* 0x0011e2000c101924 */
[----:B------:R-:W-:Y:S05]  /*1470*/  BRA `(.L_x_4196) ;  /* 0x0000000c008c7947 */ /* 0x000fea0003800000 */
.L_x_4197:
[----:B------:R-:W0:Y:S02]  /*1480*/  LDC.U16 R0, c[0x0][0x3b8] ;  /* 0x0000ee00ff007b82 */ /* 0x000e240000000400 */
[----:B0-----:R-:W-:-:S04]  /*1490*/  HADD2.F32 R0, -RZ, R0.H0_H0 ;  /* 0x20000000ff007230 */ /* 0x001fc80000004100 */
[----:B------:R-:W0:Y:S02]  /*14a0*/  F2I.FTZ.TRUNC.NTZ R5, R0 ;  /* 0x0000000000057305 */ /* 0x000e24000021f100 */
[----:B0-----:R0:W-:Y:S01]  /*14b0*/  STG.E.U16 desc[UR36][R2.64], R5 ;  /* 0x0000000502007986 */ /* 0x0011e2000c101524 */
[----:B------:R-:W-:Y:S05]  /*14c0*/  BRA `(.L_x_4196) ;  /* 0x0000000c00787947 */ /* 0x000fea0003800000 */
.L_x_4192:
        /* <DEDUP_REMOVED lines=10> */
.L_x_4200:
[----:B------:R-:W0:Y:S02]  /*1570*/  LDC.U16 R5, c[0x0][0x3b8] ;  /* 0x0000ee00ff057b82 */ /* 0x000e240000000400 */
[----:B0-----:R0:W-:Y:S01]  /*1580*/  STG.E.U16 desc[UR36][R2.64], R5 ;  /* 0x0000000502007986 */ /* 0x0011e2000c101524 */
[----:B------:R-:W-:Y:S05]  /*1590*/  BRA `(.L_x_4196) ;  /* 0x0000000c00447947 */ /* 0x000fea0003800000 */
.L_x_4199:
[----:B------:R-:W-:-:S13]  /*15a0*/  ISETP.NE.AND P0, PT, R4, 0x7, PT ;  /* 0x000000070400780c */ /* 0x000fda0003f05270 */
[----:B------:R-:W-:Y:S05]  /*15b0*/  @!P0 BRA `(.L_x_4201) ;  /* 0x0000000000448947 */ /* 0x000fea0003800000 */
[----:B------:R-:W-:-:S13]  /*15c0*/  ISETP.NE.AND P0, PT, R4, 0x8, PT ;  /* 0x000000080400780c */ /* 0x000fda0003f05270 */
[----:B------:R-:W-:Y:S05]  /*15d0*/  @!P0 BRA `(.L_x_4202) ;  /* 0x0000000000208947 */ /* 0x000fea0003800000 */
[----:B------:R-:W-:-:S13]  /*15e0*/  ISETP.NE.AND P0, PT, R4, 0x9, PT ;  /* 0x000000090400780c */ /* 0x000fda0003f05270 */
[----:B------:R-:W-:Y:S05]  /*15f0*/  @P0 BRA `(.L_x_4195) ;  /* 0x0000000800c40947 */ /* 0x000fea0003800000 */
[----:B------:R-:W0:Y:S08]  /*1600*/  LDC.U16 R0, c[0x0][0x3ba] ;  /* 0x0000ee80ff007b82 */ /* 0x000e300000000400 */
[----:B------:R-:W1:Y:S01]  /*1610*/  LDC.U16 R4, c[0x0][0x3b8] ;  /* 0x0000ee00ff047b82 */ /* 0x000e620000000400 */
[----:B0-----:R-:W-:Y:S02]  /*1620*/  HADD2.F32 R5, -RZ, R0.H0_H0 ;  /* 0x20000000ff057230 */ /* 0x001fe40000004100 */
[----:B-1----:R-:W-:-:S05]  /*1630*/  HADD2.F32 R4, -RZ, R4.H0_H0 ;  /* 0x20000004ff047230 */ /* 0x002fca0000004100 */
[----:B------:R0:W-:Y:S01]  /*1640*/  STG.E.64 desc[UR36][R2.64], R4 ;  /* 0x0000000402007986 */ /* 0x0001e2000c101b24 */
[----:B------:R-:W-:Y:S05]  /*1650*/  BRA `(.L_x_4196) ;  /* 0x0000000c00147947 */ /* 0x000fea0003800000 */
.L_x_4202:
[----:B------:R-:W-:Y:S01]  /*1660*/  ULDC.U16 UR4, c[0x0][0x3b8] ;  /* 0x0000ee0000047ab9 */ /* 0x000fe20000000400 */
[----:B------:R-:W-:Y:S01]  /*1670*/  ULDC.U16 UR5, c[0x0][0x3ba] ;  /* 0x0000ee8000057ab9 */ /* 0x000fe20000000400 */
[----:B------:R-:W-:Y:S02]  /*1680*/  IMAD.U32 R5, RZ, RZ, UR4 ;  /* 0x00000004ff057e24 */ /* 0x000fe4000f8e00ff */
[----:B------:R-:W-:-:S05]  /*1690*/  IMAD.U32 R0, RZ, RZ, UR5 ;  /* 0x00000005ff007e24 */ /* 0x000fca000f8e00ff */
[----:B------:R-:W-:-:S05]  /*16a0*/  PRMT R5, R5, 0x5410, R0 ;  /* 0x0000541005057816 */ /* 0x000fca0000000000 */
[----:B------:R0:W-:Y:S01]  /*16b0*/  STG.E desc[UR36][R2.64], R5 ;  /* 0x0000000502007986 */ /* 0x0001e2000c101924 */
[----:B------:R-:W-:Y:S05]  /*16c0*/  BRA `(.L_x_4196) ;  /* 0x0000000800f87947 */ /* 0x000fea0003800000 */
.L_x_4201:
[----:B------:R-:W0:Y:S02]  /*16d0*/  LDC.U16 R0, c[0x0][0x3b8] ;  /* 0x0000ee00ff007b82 */ /* 0x000e240000000400 */
[----:B0-----:R-:W-:-:S05]  /*16e0*/  HADD2.F32 R0, -RZ, R0.H0_H0 ;  /* 0x20000000ff007230 */ /* 0x001fca0000004100 */
[----:B------:R-:W-:-:S06]  /*16f0*/  FMUL.FTZ R4, R0, 1 ;  /* 0x3f80000000047820 */ /* 0x000fcc0000410000 */
[----:B------:R-:W0:Y:S02]  /*1700*/  F2F.F64.F32 R4, R4 ;  /* 0x0000000400047310 */ /* 0x000e240000201800 */
[----:B0-----:R0:W-:Y:S01]  /*1710*/  STG.E.64 desc[UR36][R2.64], R4 ;  /* 0x0000000402007986 */ /* 0x0011e2000c101b24 */
[----:B------:R-:W-:Y:S05]  /*1720*/  BRA `(.L_x_4196) ;  /* 0x0000000800e07947 */ /* 0x000fea0003800000 */
.L_x_4191:
        /* <DEDUP_REMOVED lines=8> */
[----:B------:R-:W0:Y:S01]  /*17b0*/  LDC.U16 R0, c[0x0][0x3b8] ;  /* 0x0000ee00ff007b82 */ /* 0x000e220000000400 */
[----:B------:R-:W-:Y:S02]  /*17c0*/  IMAD.MOV.U32 R5, RZ, RZ, 0x1 ;  /* 0x00000001ff057424 */ /* 0x000fe400078e00ff */
[----:B0-----:R-:W-:-:S05]  /*17d0*/  HADD2.F32 R0, -RZ, R0.H0_H0 ;  /* 0x20000000ff007230 */ /* 0x001fca0000004100 */
[----:B------:R-:W-:-:S13]  /*17e0*/  FSETP.NEU.FTZ.AND P0, PT, R0, RZ, PT ;  /* 0x000000ff0000720b */ /* 0x000fda0003f1d000 */
[----:B------:R-:W0:Y:S02]  /*17f0*/  @!P0 LDC.U16 R0, c[0x0][0x3ba] ;  /* 0x0000ee80ff008b82 */ /* 0x000e240000000400 */
[----:B0-----:R-:W-:-:S05]  /*1800*/  @!P0 HADD2.F32 R0, -RZ, R0.H0_H0 ;  /* 0x20000000ff008230 */ /* 0x001fca0000004100 */
[----:B------:R-:W-:-:S04]  /*1810*/  @!P0 FSETP.NEU.FTZ.AND P1, PT, R0, RZ, PT ;  /* 0x000000ff0000820b */ /* 0x000fc80003f3d000 */
[----:B------:R-:W-:-:S05]  /*1820*/  @!P0 SEL R5, RZ, 0x1, !P1 ;  /* 0x00000001ff058807 */ /* 0x000fca0004800000 */
[----:B------:R0:W-:Y:S01]  /*1830*/  STG.E.U8 desc[UR36][R2.64], R5 ;  /* 0x0000000502007986 */ /* 0x0001e2000c101124 */
[----:B------:R-:W-:Y:S05]  /*1840*/  BRA `(.L_x_4196) ;  /* 0x0000000800987947 */ /* 0x000fea0003800000 */
.L_x_4205:
[----:B------:R-:W0:Y:S08]  /*1850*/  LDC.U16 R4, c[0x0][0x3ba] ;  /* 0x0000ee80ff047b82 */ /* 0x000e300000000400 */
[----:B------:R-:W1:Y:S01]  /*1860*/  LDC.U16 R0, c[0x0][0x3b8] ;  /* 0x0000ee00ff007b82 */ /* 0x000e620000000400 */
[----:B0-----:R-:W-:-:S05]  /*1870*/  HADD2.F32 R4, -RZ, R4.H0_H0 ;  /* 0x20000004ff047230 */ /* 0x001fca0000004100 */
[----:B------:R-:W-:Y:S01]  /*1880*/  FMUL.FTZ R6, R4, 1 ;  /* 0x3f80000004067820 */ /* 0x000fe20000410000 */
[----:B-1----:R-:W-:-:S05]  /*1890*/  HADD2.F32 R0, -RZ, R0.H0_H0 ;  /* 0x20000000ff007230 */ /* 0x002fca0000004100 */
[----:B------:R-:W-:Y:S01]  /*18a0*/  F2F.F64.F32 R6, R6 ;  /* 0x0000000600067310 */ /* 0x000fe20000201800 */
[----:B------:R-:W-:-:S07]  /*18b0*/  FMUL.FTZ R0, R0, 1 ;  /* 0x3f80000000007820 */ /* 0x000fce0000410000 */
[----:B------:R-:W0:Y:S02]  /*18c0*/  F2F.F64.F32 R4, R0 ;  /* 0x0000000000047310 */ /* 0x000e240000201800 */
[----:B0-----:R0:W-:Y:S01]  /*18d0*/  STG.E.128 desc[UR36][R2.64], R4 ;  /* 0x0000000402007986 */ /* 0x0011e2000c101d24 */
[----:B------:R-:W-:Y:S05]  /*18e0*/  BRA `(.L_x_4196) ;  /* 0x0000000800707947 */ /* 0x000fea0003800000 */
.L_x_4204:
        /* <DEDUP_REMOVED lines=12> */
[----:B------:R-:W-:-:S10]  /*19b0*/  HFMA2.MMA R4, -RZ, RZ, 0, 7.569789886474609375e-06 ;  /* 0x0000007fff047435 */ /* 0x000fd400000001ff */
        /* <DEDUP_REMOVED lines=8> */
.L_x_4208:
[----:B------:R-:W-:-:S05]  /*1a40*/  LOP3.LUT R5, R4, R5, RZ, 0xfc, !PT ;  /* 0x0000000504057212 */ /* 0x000fca00078efcff */
[----:B------:R0:W-:Y:S01]  /*1a50*/  STG.E.U8 desc[UR36][R2.64], R5 ;  /* 0x0000000502007986 */ /* 0x0001e2000c101124 */
[----:B------:R-:W-:Y:S05]  /*1a60*/  BRA `(.L_x_4196) ;  /* 0x0000000800107947 */ /* 0x000fea0003800000 */
.L_x_4207:
        /* <DEDUP_REMOVED lines=13> */
.L_x_4209:
[----:B------:R-:W-:Y:S01]  /*1b40*/  IMAD.MOV.U32 R0, RZ, RZ, 0x7f ;  /* 0x0000007fff007424 */ /* 0x000fe200078e00ff */
[----:B------:R-:W-:-:S04]  /*1b50*/  ISETP.GT.U32.AND P0, PT, R4, 0x7f800000, PT ;  /* 0x7f8000000400780c */ /* 0x000fc80003f04070 */
[----:B------:R-:W-:-:S09]  /*1b60*/  SEL R0, R0, 0x7c, P0 ;  /* 0x0000007c00007807 */ /* 0x000fd20000000000 */
.L_x_4210:
[----:B------:R-:W-:-:S04]  /*1b70*/  LOP3.LUT R5, R5, 0x80000000, RZ, 0xc0, !PT ;  /* 0x8000000005057812 */ /* 0x000fc800078ec0ff */
[----:B------:R-:W-:-:S04]  /*1b80*/  SHF.R.U32.HI R5, RZ, 0x18, R5 ;  /* 0x00000018ff057819 */ /* 0x000fc80000011605 */
[----:B------:R-:W-:-:S05]  /*1b90*/  LOP3.LUT R5, R0, R5, RZ, 0xfc, !PT ;  /* 0x0000000500057212 */ /* 0x000fca00078efcff */
[----:B------:R0:W-:Y:S01]  /*1ba0*/  STG.E.U8 desc[UR36][R2.64], R5 ;  /* 0x0000000502007986 */ /* 0x0001e2000c101124 */
[----:B------:R-:W-:Y:S05]  /*1bb0*/  BRA `(.L_x_4196) ;  /* 0x0000000400bc7947 */ /* 0x000fea0003800000 */
.L_x_4206:
[----:B------:R-:W0:Y:S02]  /*1bc0*/  LDC.U16 R0, c[0x0][0x3b8] ;  /* 0x0000ee00ff007b82 */ /* 0x000e240000000400 */
[----:B0-----:R-:W-:-:S05]  /*1bd0*/  HADD2.F32 R0, -RZ, R0.H0_H0 ;  /* 0x20000000ff007230 */ /* 0x001fca0000004100 */
[----:B------:R-:W-:-:S05]  /*1be0*/  F2FP.BF16.F32.PACK_AB R0, RZ, R0 ;  /* 0x00000000ff00723e */ /* 0x000fca00000010ff */
[----:B------:R0:W-:Y:S01]  /*1bf0*/  STG.E.U16 desc[UR36][R2.64], R0 ;  /* 0x0000000002007986 */ /* 0x0001e2000c101524 */
[----:B------:R-:W-:Y:S05]  /*1c00*/  BRA `(.L_x_4196) ;  /* 0x0000000400a87947 */ /* 0x000fea0003800000 */
.L_x_4203:
        /* <DEDUP_REMOVED lines=13> */
.L_x_4213:
        /* <DEDUP_REMOVED lines=17> */
.L_x_4215:
[----:B------:R-:W-:-:S04]  /*1df0*/  LOP3.LUT R5, R5, 0x80000000, RZ, 0xc0, !PT ;  /* 0x8000000005057812 */ /* 0x000fc800078ec0ff */
[----:B------:R-:W-:-:S04]  /*1e00*/  SHF.R.U32.HI R5, RZ, 0x18, R5 ;  /* 0x00000018ff057819 */ /* 0x000fc80000011605 */
[----:B------:R-:W-:-:S04]  /*1e10*/  LOP3.LUT R4, R4, R5, RZ, 0xfc, !PT ;  /* 0x0000000504047212 */ /* 0x000fc800078efcff */
[----:B------:R-:W-:-:S07]  /*1e20*/  PRMT R0, R4, 0x7610, R0 ;  /* 0x0000761004007816 */ /* 0x000fce0000000000 */
.L_x_4214:
[----:B------:R4:W-:Y:S01]  /*1e30*/  STG.E.U8 desc[UR36][R2.64], R0 ;  /* 0x0000000002007986 */ /* 0x0009e2000c101124 */
[----:B------:R-:W-:Y:S05]  /*1e40*/  BRA `(.L_x_4196) ;  /* 0x0000000400187947 */ /* 0x000fea0003800000 */
.L_x_4212:
        /* <DEDUP_REMOVED lines=17> */
.L_x_4217:
[----:B------:R-:W-:-:S04]  /*1f60*/  LOP3.LUT R5, R5, 0x80000000, RZ, 0xc0, !PT ;  /* 0x8000000005057812 */ /* 0x000fc800078ec0ff */
[----:B------:R-:W-:-:S04]  /*1f70*/  SHF.R.U32.HI R5, RZ, 0x18, R5 ;  /* 0x00000018ff057819 */ /* 0x000fc80000011605 */
[----:B------:R-:W-:-:S04]  /*1f80*/  LOP3.LUT R4, R4, R5, RZ, 0xfc, !PT ;  /* 0x0000000504047212 */ /* 0x000fc800078efcff */
[----:B------:R-:W-:-:S07]  /*1f90*/  PRMT R0, R4, 0x7610, R0 ;  /* 0x0000761004007816 */ /* 0x000fce0000000000 */
.L_x_4216:
[----:B------:R3:W-:Y:S01]  /*1fa0*/  STG.E.U8 desc[UR36][R2.64], R0 ;  /* 0x0000000002007986 */ /* 0x0007e2000c101124 */
[----:B------:R-:W-:Y:S05]  /*1fb0*/  BRA `(.L_x_4196) ;  /* 0x0000000000bc7947 */ /* 0x000fea0003800000 */
.L_x_4211:
        /* <DEDUP_REMOVED lines=19> */
.L_x_4220:
[----:B------:R2:W-:Y:S01]  /*20f0*/  STG.E.U8 desc[UR36][R2.64], R4 ;  /* 0x0000000402007986 */ /* 0x0005e2000c101124 */
[----:B------:R-:W-:Y:S05]  /*2100*/  BRA `(.L_x_4196) ;  /* 0x0000000000687947 */ /* 0x000fea0003800000 */
.L_x_4195:
[----:B------:R-:W-:Y:S01]  /*2110*/  MOV R2, 0x0 ;  /* 0x0000000000027802 */ /* 0x000fe20000000f00 */
[----:B------:R-:W-:Y:S01]  /*2120*/  ULDC.64 UR4, c[0x4][0x190] ;  /* 0x0100640000047ab9 */ /* 0x000fe20000000a00 */
[----:B------:R-:W-:Y:S01]  /*2130*/  ULDC.64 UR6, c[0x4][0x50] ;  /* 0x0100140000067ab9 */ /* 0x000fe20000000a00 */
[----:B------:R-:W-:Y:S01]  /*2140*/  IMAD.U32 R4, RZ, RZ, UR4 ;  /* 0x00000004ff047e24 */ /* 0x000fe2000f8e00ff */
[----:B------:R-:W-:Y:S01]  /*2150*/  HFMA2.MMA R12, -RZ, RZ, 0, 5.9604644775390625e-08 ;  /* 0x00000001ff0c7435 */ /* 0x000fe200000001ff */
        /* <DEDUP_REMOVED lines=8> */
[----:B------:R-:W-:-:S07]  /*21e0*/  IMAD.MOV.U32 R13, RZ, RZ, RZ ;  /* 0x000000ffff0d7224 */ /* 0x000fce00078e00ff */
[----:B------:R-:W-:-:S07]  /*21f0*/  LEPC R20, `(.L_x_4221) ;  /* 0x000000001014794e */ /* 0x000fce0000000000 */
[----:B0-----:R-:W-:Y:S05]  /*2200*/  CALL.ABS.NOINC R2 ;  /* 0x0000000002007343 */ /* 0x001fea0003c00000 */
.L_x_4221:
[----:B------:R-:W-:Y:S05]  /*2210*/  BRA `(.L_x_4196) ;  /* 0x0000000000247947 */ /* 0x000fea0003800000 */
.L_x_4219:
[----:B------:R-:W0:Y:S02]  /*2220*/  LDC.U16 R0, c[0x0][0x3b8] ;  /* 0x0000ee00ff007b82 */ /* 0x000e240000000400 */
[----:B0-----:R-:W-:-:S04]  /*2230*/  HADD2.F32 R0, -RZ, R0.H0_H0 ;  /* 0x20000000ff007230 */ /* 0x001fc80000004100 */
[----:B------:R-:W0:Y:S02]  /*2240*/  F2I.U64.TRUNC R4, R0 ;  /* 0x0000000000047311 */ /* 0x000e24000020d800 */
[----:B0-----:R1:W-:Y:S01]  /*2250*/  STG.E.64 desc[UR36][R2.64], R4 ;  /* 0x0000000402007986 */ /* 0x0013e2000c101b24 */
[----:B------:R-:W-:Y:S05]  /*2260*/  BRA `(.L_x_4196) ;  /* 0x0000000000107947 */ /* 0x000fea0003800000 */
.L_x_4218:
[----:B------:R-:W0:Y:S02]  /*2270*/  LDC.U16 R0, c[0x0][0x3b8] ;  /* 0x0000ee00ff007b82 */ /* 0x000e240000000400 */
[----:B0-----:R-:W-:-:S04]  /*2280*/  HADD2.F32 R0, -RZ, R0.H0_H0 ;  /* 0x20000000ff007230 */ /* 0x001fc80000004100 */
[----:B------:R-:W0:Y:S02]  /*2290*/  F2I.FTZ.U32.TRUNC.NTZ R5, R0 ;  /* 0x0000000000057305 */ /* 0x000e24000021f000 */
[----:B0-----:R0:W-:Y:S02]  /*22a0*/  STG.E desc[UR36][R2.64], R5 ;  /* 0x0000000502007986 */ /* 0x0011e4000c101924 */
.L_x_4196:
[----:B------:R-:W-:-:S04]  /*22b0*/  IMAD R16, R16, 0x200, R19 ;  /* 0x0000020010107824 */ /* 0x000fc800078e0213 */
[----:B------:R-:W-:-:S07]  /*22c0*/  VIADD R17, R16, 0x80 ;  /* 0x0000008010117836 */ /* 0x000fce0000000000 */
.L_x_4189:
[----:B------:R-:W-:Y:S05]  /*22d0*/  BSYNC B6 ;  /* 0x0000000000067941 */ /* 0x000fea0003800000 */
.L_x_4188:
[----:B------:R-:W-:Y:S01]  /*22e0*/  ULDC UR4, c[0x0][0x210] ;  /* 0x0000840000047ab9 */ /* 0x000fe20000000800 */
[----:B------:R-:W-:Y:S01]  /*22f0*/  BSSY B6, `(.L_x_4222) ;  /* 0x0000225000067945 */ /* 0x000fe20003800000 */
[----:B------:R-:W-:-:S13]  /*2300*/  ISETP.GE.AND P0, PT, R17, UR4, PT ;  /* 0x0000000411007c0c */ /* 0x000fda000bf06270 */
[----:B------:R-:W-:Y:S05]  /*2310*/  @P0 BRA `(.L_x_4223) ;  /* 0x0000002000880947 */ /* 0x000fea0003800000 */
[----:B0-----:R-:W0:Y:S01]  /*2320*/  LDC R6, c[0x0][0x218] ;  /* 0x00008600ff067b82 */ /* 0x001e220000000800 */
[----:B---34-:R-:W-:Y:S02]  /*2330*/  MOV R0, RZ ;  /* 0x000000ff00007202 */ /* 0x018fe40000000f00 */
        /* <DEDUP_REMOVED lines=275> */
.L_x_4224:
        /* <DEDUP_REMOVED lines=20> */
.L_x_4228:
[----:B------:R-:W0:Y:S02]  /*35b0*/  LDC.U16 R0, c[0x0][0x3b8] ;  /* 0x0000ee00ff007b82 */ /* 0x000e240000000400 */
[----:B0-----:R-:W-:-:S04]  /*35c0*/  HADD2.F32 R0, -RZ, R0.H0_H0 ;  /* 0x20000000ff007230 */ /* 0x001fc80000004100 */
[----:B------:R-:W0:Y:S02]  /*35d0*/  F2I.S64.TRUNC R4, R0 ;  /* 0x0000000000047311 */ /* 0x000e24000020d900 */
[----:B0-----:R0:W-:Y:S01]  /*35e0*/  STG.E.U8 desc[UR36][R2.64], R4 ;  /* 0x0000000402007986 */ /* 0x0011e2000c101124 */
[----:B------:R-:W-:Y:S05]  /*35f0*/  BRA `(.L_x_4230) ;  /* 0x0000000c00cc7947 */ /* 0x000fea0003800000 */
.L_x_4227:
        /* <DEDUP_REMOVED lines=11> */
.L_x_4232:
[----:B------:R-:W0:Y:S02]  /*36b0*/  LDC.U16 R0, c[0x0][0x3b8] ;  /* 0x0000ee00ff007b82 */ /* 0x000e240000000400 */
[----:B0-----:R-:W-:-:S04]  /*36c0*/  HADD2.F32 R0, -RZ, R0.H0_H0 ;  /* 0x20000000ff007230 */ /* 0x001fc80000004100 */
[----:B------:R-:W0:Y:S02]  /*36d0*/  F2I.FTZ.TRUNC.NTZ R5, R0 ;  /* 0x0000000000057305 */ /* 0x000e24000021f100 */
[----:B0-----:R0:W-:Y:S01]  /*36e0*/  STG.E desc[UR36][R2.64], R5 ;  /* 0x0000000502007986 */ /* 0x0011e2000c101924 */
[----:B------:R-:W-:Y:S05]  /*36f0*/  BRA `(.L_x_4230) ;  /* 0x0000000c008c7947 */ /* 0x000fea0003800000 */
.L_x_4231:
[----:B------:R-:W0:Y:S02]  /*3700*/  LDC.U16 R0, c[0x0][0x3b8] ;  /* 0x0000ee00ff007b82 */ /* 0x000e240000000400 */
[----:B0-----:R-:W-:-:S04]  /*3710*/  HADD2.F32 R0, -RZ, R0.H0_H0 ;  /* 0x20000000ff007230 */ /* 0x001fc80000004100 */
[----:B------:R-:W0:Y:S02]  /*3720*/  F2I.FTZ.TRUNC.NTZ R5, R0 ;  /* 0x0000000000057305 */ /* 0x000e24000021f100 */
[----:B0-----:R0:W-:Y:S01]  /*3730*/  STG.E.U16 desc[UR36][R2.64], R5 ;  /* 0x0000000502007986 */ /* 0x0011e2000c101524 */
[----:B------:R-:W-:Y:S05]  /*3740*/  BRA `(.L_x_4230) ;  /* 0x0000000c00787947 */ /* 0x000fea0003800000 */
.L_x_4226:
        /* <DEDUP_REMOVED lines=10> */
.L_x_4234:
[----:B------:R-:W0:Y:S02]  /*37f0*/  LDC.U16 R5, c[0x0][0x3b8] ;  /* 0x0000ee00ff057b82 */ /* 0x000e240000000400 */
[----:B0-----:R0:W-:Y:S01]  /*3800*/  STG.E.U16 desc[UR36][R2.64], R5 ;  /* 0x0000000502007986 */ /* 0x0011e2000c101524 */
[----:B------:R-:W-:Y:S05]  /*3810*/  BRA `(.L_x_4230) ;  /* 0x0000000c00447947 */ /* 0x000fea0003800000 */
.L_x_4233:
        /* <DEDUP_REMOVED lines=12> */
.L_x_4236:
[----:B------:R-:W-:Y:S01]  /*38e0*/  ULDC.U16 UR5, c[0x0][0x3ba] ;  /* 0x0000ee8000057ab9 */ /* 0x000fe20000000400 */
[----:B------:R-:W-:Y:S01]  /*38f0*/  ULDC.U16 UR4, c[0x0][0x3b8] ;  /* 0x0000ee0000047ab9 */ /* 0x000fe20000000400 */
[----:B------:R-:W-:Y:S01]  /*3900*/  IMAD.U32 R0, RZ, RZ, UR5 ;  /* 0x00000005ff007e24 */ /* 0x000fe2000f8e00ff */
[----:B------:R-:W-:-:S04]  /*3910*/  MOV R5, UR4 ;  /* 0x0000000400057c02 */ /* 0x000fc80008000f00 */
[----:B------:R-:W-:-:S05]  /*3920*/  PRMT R5, R5, 0x5410, R0 ;  /* 0x0000541005057816 */ /* 0x000fca0000000000 */
[----:B------:R0:W-:Y:S01]  /*3930*/  STG.E desc[UR36][R2.64], R5 ;  /* 0x0000000502007986 */ /* 0x0001e2000c101924 */
[----:B------:R-:W-:Y:S05]  /*3940*/  BRA `(.L_x_4230) ;  /* 0x0000000800f87947 */ /* 0x000fea0003800000 */
.L_x_4235:
[----:B------:R-:W0:Y:S02]  /*3950*/  LDC.U16 R0, c[0x0][0x3b8] ;  /* 0x0000ee00ff007b82 */ /* 0x000e240000000400 */
[----:B0-----:R-:W-:-:S05]  /*3960*/  HADD2.F32 R0, -RZ, R0.H0_H0 ;  /* 0x20000000ff007230 */ /* 0x001fca0000004100 */
[----:B------:R-:W-:-:S04]  /*3970*/  FMUL.FTZ R0, R0, 1 ;  /* 0x3f80000000007820 */ /* 0x000fc80000410000 */
[----:B------:R-:W0:Y:S02]  /*3980*/  F2F.F64.F32 R4, R0 ;  /* 0x0000000000047310 */ /* 0x000e240000201800 */
[----:B0-----:R0:W-:Y:S01]  /*3990*/  STG.E.64 desc[UR36][R2.64], R4 ;  /* 0x0000000402007986 */ /* 0x0011e2000c101b24 */
[----:B------:R-:W-:Y:S05]  /*39a0*/  BRA `(.L_x_4230) ;  /* 0x0000000800e07947 */ /* 0x000fea0003800000 */
.L_x_4225:
        /* <DEDUP_REMOVED lines=18> */
.L_x_4239:
        /* <DEDUP_REMOVED lines=10> */
.L_x_4238:
        /* <DEDUP_REMOVED lines=21> */
.L_x_4242:
[----:B------:R-:W-:-:S05]  /*3cc0*/  LOP3.LUT R5, R0, R9, RZ, 0xfc, !PT ;  /* 0x0000000900057212 */ /* 0x000fca00078efcff */
[----:B------:R0:W-:Y:S01]  /*3cd0*/  STG.E.U8 desc[UR36][R2.64], R5 ;  /* 0x0000000502007986 */ /* 0x0001e2000c101124 */
[----:B------:R-:W-:Y:S05]  /*3ce0*/  BRA `(.L_x_4230) ;  /* 0x0000000800107947 */ /* 0x000fea0003800000 */
.L_x_4241:
        /* <DEDUP_REMOVED lines=13> */
.L_x_4243:
[----:B------:R-:W-:Y:S01]  /*3dc0*/  ISETP.GT.U32.AND P0, PT, R0, 0x7f800000, PT ;  /* 0x7f8000000000780c */ /* 0x000fe20003f04070 */
[----:B------:R-:W-:-:S05]  /*3dd0*/  IMAD.MOV.U32 R0, RZ, RZ, 0x7f ;  /* 0x0000007fff007424 */ /* 0x000fca00078e00ff */
[----:B------:R-:W-:-:S07]  /*3de0*/  SEL R0, R0, 0x7c, P0 ;  /* 0x0000007c00007807 */ /* 0x000fce0000000000 */
.L_x_4244:
[----:B------:R-:W-:-:S04]  /*3df0*/  LOP3.LUT R4, R4, 0x80000000, RZ, 0xc0, !PT ;  /* 0x8000000004047812 */ /* 0x000fc800078ec0ff */
[----:B------:R-:W-:-:S04]  /*3e00*/  SHF.R.U32.HI R5, RZ, 0x18, R4 ;  /* 0x00000018ff057819 */ /* 0x000fc80000011604 */
[----:B------:R-:W-:-:S05]  /*3e10*/  LOP3.LUT R5, R0, R5, RZ, 0xfc, !PT ;  /* 0x0000000500057212 */ /* 0x000fca00078efcff */
[----:B------:R0:W-:Y:S01]  /*3e20*/  STG.E.U8 desc[UR36][R2.64], R5 ;  /* 0x0000000502007986 */ /* 0x0001e2000c101124 */
[----:B------:R-:W-:Y:S05]  /*3e30*/  BRA `(.L_x_4230) ;  /* 0x0000000400bc7947 */ /* 0x000fea0003800000 */
.L_x_4240:
[----:B------:R-:W0:Y:S02]  /*3e40*/  LDC.U16 R0, c[0x0][0x3b8] ;  /* 0x0000ee00ff007b82 */ /* 0x000e240000000400 */
[----:B0-----:R-:W-:-:S05]  /*3e50*/  HADD2.F32 R0, -RZ, R0.H0_H0 ;  /* 0x20000000ff007230 */ /* 0x001fca0000004100 */
[----:B------:R-:W-:-:S05]  /*3e60*/  F2FP.BF16.F32.PACK_AB R0, RZ, R0 ;  /* 0x00000000ff00723e */ /* 0x000fca00000010ff */
[----:B------:R0:W-:Y:S01]  /*3e70*/  STG.E.U16 desc[UR36][R2.64], R0 ;  /* 0x0000000002007986 */ /* 0x0001e2000c101524 */
[----:B------:R-:W-:Y:S05]  /*3e80*/  BRA `(.L_x_4230) ;  /* 0x0000000400a87947 */ /* 0x000fea0003800000 */
.L_x_4237:
        /* <DEDUP_REMOVED lines=13> */
.L_x_4247:
        /* <DEDUP_REMOVED lines=18> */
.L_x_4249:
[----:B------:R-:W-:-:S04]  /*4080*/  LOP3.LUT R4, R4, 0x80000000, RZ, 0xc0, !PT ;  /* 0x8000000004047812 */ /* 0x000fc800078ec0ff */
[----:B------:R-:W-:-:S04]  /*4090*/  SHF.R.U32.HI R5, RZ, 0x18, R4 ;  /* 0x00000018ff057819 */ /* 0x000fc80000011604 */
[----:B------:R-:W-:-:S07]  /*40a0*/  LOP3.LUT R0, R0, R5, RZ, 0xfc, !PT ;  /* 0x0000000500007212 */ /* 0x000fce00078efcff */
.L_x_4248:
[----:B------:R4:W-:Y:S01]  /*40b0*/  STG.E.U8 desc[UR36][R2.64], R0 ;  /* 0x0000000002007986 */ /* 0x0009e2000c101124 */
[----:B------:R-:W-:Y:S05]  /*40c0*/  BRA `(.L_x_4230) ;  /* 0x0000000400187947 */ /* 0x000fea0003800000 */
.L_x_4246:
        /* <DEDUP_REMOVED lines=18> */
.L_x_4251:
[----:B------:R-:W-:-:S04]  /*41f0*/  LOP3.LUT R4, R4, 0x80000000, RZ, 0xc0, !PT ;  /* 0x8000000004047812 */ /* 0x000fc800078ec0ff */
[----:B------:R-:W-:-:S04]  /*4200*/  SHF.R.U32.HI R5, RZ, 0x18, R4 ;  /* 0x00000018ff057819 */ /* 0x000fc80000011604 */
[----:B------:R-:W-:-:S07]  /*4210*/  LOP3.LUT R0, R0, R5, RZ, 0xfc, !PT ;  /* 0x0000000500007212 */ /* 0x000fce00078efcff */
.L_x_4250:
[----:B------:R3:W-:Y:S01]  /*4220*/  STG.E.U8 desc[UR36][R2.64], R0 ;  /* 0x0000000002007986 */ /* 0x0007e2000c101124 */
[----:B------:R-:W-:Y:S05]  /*4230*/  BRA `(.L_x_4230) ;  /* 0x0000000000bc7947 */ /* 0x000fea0003800000 */
.L_x_4245:
        /* <DEDUP_REMOVED lines=19> */
.L_x_4254:
[----:B------:R2:W-:Y:S01]  /*4370*/  STG.E.U8 desc[UR36][R2.64], R0 ;  /* 0x0000000002007986 */ /* 0x0005e2000c101124 */
[----:B------:R-:W-:Y:S05]  /*4380*/  BRA `(.L_x_4230) ;  /* 0x0000000000687947 */ /* 0x000fea0003800000 */
.L_x_4229:
        /* <DEDUP_REMOVED lines=16> */
.L_x_4255:
[----:B------:R-:W-:Y:S05]  /*4490*/  BRA `(.L_x_4230) ;  /* 0x0000000000247947 */ /* 0x000fea0003800000 */
.L_x_4253:
[----:B------:R-:W0:Y:S02]  /*44a0*/  LDC.U16 R0, c[0x0][0x3b8] ;  /* 0x0000ee00ff007b82 */ /* 0x000e240000000400 */
[----:B0-----:R-:W-:-:S04]  /*44b0*/  HADD2.F32 R0, -RZ, R0.H0_H0 ;  /* 0x20000000ff007230 */ /* 0x001fc80000004100 */
[----:B------:R-:W0:Y:S02]  /*44c0*/  F2I.U64.TRUNC R4, R0 ;  /* 0x0000000000047311 */ /* 0x000e24000020d800 */
[----:B0-----:R1:W-:Y:S01]  /*44d0*/  STG.E.64 desc[UR36][R2.64], R4 ;  /* 0x0000000402007986 */ /* 0x0013e2000c101b24 */
[----:B------:R-:W-:Y:S05]  /*44e0*/  BRA `(.L_x_4230) ;  /* 0x0000000000107947 */ /* 0x000fea0003800000 */
.L_x_4252:
[----:B------:R-:W0:Y:S02]  /*44f0*/  LDC.U16 R0, c[0x0][0x3b8] ;  /* 0x0000ee00ff007b82 */ /* 0x000e240000000400 */
[----:B0-----:R-:W-:-:S04]  /*4500*/  HADD2.F32 R0, -RZ, R0.H0_H0 ;  /* 0x20000000ff007230 */ /* 0x001fc80000004100 */
[----:B------:R-:W0:Y:S02]  /*4510*/  F2I.FTZ.U32.TRUNC.NTZ R5, R0 ;  /* 0x0000000000057305 */ /* 0x000e24000021f000 */
[----:B0-----:R0:W-:Y:S02]  /*4520*/  STG.E desc[UR36][R2.64], R5 ;  /* 0x0000000502007986 */ /* 0x0011e4000c101924 */
.L_x_4230:
[----:B------:R-:W-:-:S07]  /*4530*/  VIADD R17, R17, 0x80 ;  /* 0x0000008011117836 */ /* 0x000fce0000000000 */
.L_x_4223:
[----:B------:R-:W-:Y:S05]  /*4540*/  BSYNC B6 ;  /* 0x0000000000067941 */ /* 0x000fea0003800000 */
.L_x_4222:
[----:B------:R-:W-:Y:S01]  /*4550*/  ULDC UR4, c[0x0][0x210] ;  /* 0x0000840000047ab9 */ /* 0x000fe20000000800 */
[----:B------:R-:W-:Y:S01]  /*4560*/  BSSY B6, `(.L_x_4256) ;  /* 0x0000225000067945 */ /* 0x000fe20003800000 */
[----:B------:R-:W-:-:S13]  /*4570*/  ISETP.GE.AND P0, PT, R17, UR4, PT ;  /* 0x0000000411007c0c */ /* 0x000fda000bf06270 */
[----:B------:R-:W-:Y:S05]  /*4580*/  @P0 BRA `(.L_x_4257) ;  /* 0x0000002000880947 */ /* 0x000fea0003800000 */
[----:B0-----:R-:W0:Y:S01]  /*4590*/  LDC R6, c[0x0][0x218] ;  /* 0x00008600ff067b82 */ /* 0x001e220000000800 */
[----:B--234-:R-:W-:Y:S02]  /*45a0*/  MOV R0, RZ ;  /* 0x000000ff00007202 */ /* 0x01cfe40000000f00 */
        /* <DEDUP_REMOVED lines=275> */
.L_x_4258:
        /* <DEDUP_REMOVED lines=20> */
.L_x_4262:
[----:B------:R-:W0:Y:S02]  /*5820*/  LDC.U16 R0, c[0x0][0x3b8] ;  /* 0x0000ee00ff007b82 */ /* 0x000e240000000400 */
[----:B0-----:R-:W-:-:S04]  /*5830*/  HADD2.F32 R0, -RZ, R0.H0_H0 ;  /* 0x20000000ff007230 */ /* 0x001fc80000004100 */
[----:B------:R-:W0:Y:S02]  /*5840*/  F2I.S64.TRUNC R4, R0 ;  /* 0x0000000000047311 */ /* 0x000e24000020d900 */
[----:B0-----:R1:W-:Y:S01]  /*5850*/  STG.E.U8 desc[UR36][R2.64], R4 ;  /* 0x0000000402007986 */ /* 0x0013e2000c101124 */
[----:B------:R-:W-:Y:S05]  /*5860*/  BRA `(.L_x_4264) ;  /* 0x0000000c00cc7947 */ /* 0x000fea0003800000 */
.L_x_4261:
        /* <DEDUP_REMOVED lines=11> */
.L_x_4266:
[----:B------:R-:W0:Y:S02]  /*5920*/  LDC.U16 R0, c[0x0][0x3b8] ;  /* 0x0000ee00ff007b82 */ /* 0x000e240000000400 */
[----:B0-----:R-:W-:-:S04]  /*5930*/  HADD2.F32 R0, -RZ, R0.H0_H0 ;  /* 0x20000000ff007230 */ /* 0x001fc80000004100 */
[----:B------:R-:W0:Y:S02]  /*5940*/  F2I.FTZ.TRUNC.NTZ R5, R0 ;  /* 0x0000000000057305 */ /* 0x000e24000021f100 */
[----:B0-----:R3:W-:Y:S01]  /*5950*/  STG.E desc[UR36][R2.64], R5 ;  /* 0x0000000502007986 */ /* 0x0017e2000c101924 */
[----:B------:R-:W-:Y:S05]  /*5960*/  BRA `(.L_x_4264) ;  /* 0x0000000c008c7947 */ /* 0x000fea0003800000 */
.L_x_4265:
[----:B------:R-:W0:Y:S02]  /*5970*/  LDC.U16 R0, c[0x0][0x3b8] ;  /* 0x0000ee00ff007b82 */ /* 0x000e240000000400 */
[----:B0-----:R-:W-:-:S04]  /*5980*/  HADD2.F32 R0, -RZ, R0.H0_H0 ;  /* 0x20000000ff007230 */ /* 0x001fc80000004100 */
[----:B------:R-:W0:Y:S02]  /*5990*/  F2I.FTZ.TRUNC.NTZ R5, R0 ;  /* 0x0000000000057305 */ /* 0x000e24000021f100 */
[----:B0-----:R2:W-:Y:S01]  /*59a0*/  STG.E.U16 desc[UR36][R2.64], R5 ;  /* 0x0000000502007986 */ /* 0x0015e2000c101524 */
[----:B------:R-:W-:Y:S05]  /*59b0*/  BRA `(.L_x_4264) ;  /* 0x0000000c00787947 */ /* 0x000fea0003800000 */
.L_x_4260:
        /* <DEDUP_REMOVED lines=10> */
.L_x_4268:
[----:B------:R-:W0:Y:S02]  /*5a60*/  LDC.U16 R5, c[0x0][0x3b8] ;  /* 0x0000ee00ff057b82 */ /* 0x000e240000000400 */
[----:B0-----:R0:W-:Y:S01]  /*5a70*/  STG.E.U16 desc[UR36][R2.64], R5 ;  /* 0x0000000502007986 */ /* 0x0011e2000c101524 */
[----:B------:R-:W-:Y:S05]  /*5a80*/  BRA `(.L_x_4264) ;  /* 0x0000000c00447947 */ /* 0x000fea0003800000 */
.L_x_4267:
        /* <DEDUP_REMOVED lines=12> */
.L_x_4270:
[----:B------:R-:W-:Y:S01]  /*5b50*/  ULDC.U16 UR5, c[0x0][0x3ba] ;  /* 0x0000ee8000057ab9 */ /* 0x000fe20000000400 */
[----:B------:R-:W-:Y:S01]  /*5b60*/  ULDC.U16 UR4, c[0x0][0x3b8] ;  /* 0x0000ee0000047ab9 */ /* 0x000fe20000000400 */
[----:B------:R-:W-:Y:S01]  /*5b70*/  IMAD.U32 R0, RZ, RZ, UR5 ;  /* 0x00000005ff007e24 */ /* 0x000fe2000f8e00ff */
[----:B------:R-:W-:-:S04]  /*5b80*/  MOV R5, UR4 ;  /* 0x0000000400057c02 */ /* 0x000fc80008000f00 */
[----:B------:R-:W-:-:S05]  /*5b90*/  PRMT R5, R5, 0x5410, R0 ;  /* 0x0000541005057816 */ /* 0x000fca0000000000 */
[----:B------:R0:W-:Y:S01]  /*5ba0*/  STG.E desc[UR36][R2.64], R5 ;  /* 0x0000000502007986 */ /* 0x0001e2000c101924 */
[----:B------:R-:W-:Y:S05]  /*5bb0*/  BRA `(.L_x_4264) ;  /* 0x0000000800f87947 */ /* 0x000fea0003800000 */
.L_x_4269:
[----:B------:R-:W0:Y:S02]  /*5bc0*/  LDC.U16 R0, c[0x0][0x3b8] ;  /* 0x0000ee00ff007b82 */ /* 0x000e240000000400 */
[----:B0-----:R-:W-:-:S05]  /*5bd0*/  HADD2.F32 R0, -RZ, R0.H0_H0 ;  /* 0x20000000ff007230 */ /* 0x001fca0000004100 */
[----:B------:R-:W-:-:S04]  /*5be0*/  FMUL.FTZ R0, R0, 1 ;  /* 0x3f80000000007820 */ /* 0x000fc80000410000 */
[----:B------:R-:W0:Y:S02]  /*5bf0*/  F2F.F64.F32 R4, R0 ;  /* 0x0000000000047310 */ /* 0x000e240000201800 */
[----:B0-----:R0:W-:Y:S01]  /*5c00*/  STG.E.64 desc[UR36][R2.64], R4 ;  /* 0x0000000402007986 */ /* 0x0011e2000c101b24 */
[----:B------:R-:W-:Y:S05]  /*5c10*/  BRA `(.L_x_4264) ;  /* 0x0000000800e07947 */ /* 0x000fea0003800000 */
.L_x_4259:
        /* <DEDUP_REMOVED lines=18> */
.L_x_4273:
        /* <DEDUP_REMOVED lines=10> */
.L_x_4272:
        /* <DEDUP_REMOVED lines=21> */
.L_x_4276:
[----:B------:R-:W-:-:S05]  /*5f30*/  LOP3.LUT R5, R0, R9, RZ, 0xfc, !PT ;  /* 0x0000000900057212 */ /* 0x000fca00078efcff */
[----:B------:R0:W-:Y:S01]  /*5f40*/  STG.E.U8 desc[UR36][R2.64], R5 ;  /* 0x0000000502007986 */ /* 0x0001e2000c101124 */
[----:B------:R-:W-:Y:S05]  /*5f50*/  BRA `(.L_x_4264) ;  /* 0x0000000800107947 */ /* 0x000fea0003800000 */
.L_x_4275:
        /* <DEDUP_REMOVED lines=13> */
.L_x_4277:
[----:B------:R-:W-:Y:S01]  /*6030*/  ISETP.GT.U32.AND P0, PT, R0, 0x7f800000, PT ;  /* 0x7f8000000000780c */ /* 0x000fe20003f04070 */
[----:B------:R-:W-:-:S05]  /*6040*/  IMAD.MOV.U32 R0, RZ, RZ, 0x7f ;  /* 0x0000007fff007424 */ /* 0x000fca00078e00ff */
[----:B------:R-:W-:-:S07]  /*6050*/  SEL R0, R0, 0x7c, P0 ;  /* 0x0000007c00007807 */ /* 0x000fce0000000000 */
.L_x_4278:
[----:B------:R-:W-:-:S04]  /*6060*/  LOP3.LUT R4, R4, 0x80000000, RZ, 0xc0, !PT ;  /* 0x8000000004047812 */ /* 0x000fc800078ec0ff */
[----:B------:R-:W-:-:S04]  /*6070*/  SHF.R.U32.HI R5, RZ, 0x18, R4 ;  /* 0x00000018ff057819 */ /* 0x000fc80000011604 */
[----:B------:R-:W-:-:S05]  /*6080*/  LOP3.LUT R5, R0, R5, RZ, 0xfc, !PT ;  /* 0x0000000500057212 */ /* 0x000fca00078efcff */
[----:B------:R0:W-:Y:S01]  /*6090*/  STG.E.U8 desc[UR36][R2.64], R5 ;  /* 0x0000000502007986 */ /* 0x0001e2000c101124 */
[----:B------:R-:W-:Y:S05]  /*60a0*/  BRA `(.L_x_4264) ;  /* 0x0000000400bc7947 */ /* 0x000fea0003800000 */
.L_x_4274:
[----:B------:R-:W0:Y:S02]  /*60b0*/  LDC.U16 R0, c[0x0][0x3b8] ;  /* 0x0000ee00ff007b82 */ /* 0x000e240000000400 */
[----:B0-----:R-:W-:-:S05]  /*60c0*/  HADD2.F32 R0, -RZ, R0.H0_H0 ;  /* 0x20000000ff007230 */ /* 0x001fca0000004100 */
[----:B------:R-:W-:-:S05]  /*60d0*/  F2FP.BF16.F32.PACK_AB R0, RZ, R0 ;  /* 0x00000000ff00723e */ /* 0x000fca00000010ff */
[----:B------:R0:W-:Y:S01]  /*60e0*/  STG.E.U16 desc[UR36][R2.64], R0 ;  /* 0x0000000002007986 */ /* 0x0001e2000c101524 */
[----:B------:R-:W-:Y:S05]  /*60f0*/  BRA `(.L_x_4264) ;  /* 0x0000000400a87947 */ /* 0x000fea0003800000 */
.L_x_4271:
        /* <DEDUP_REMOVED lines=13> */
.L_x_4281:
        /* <DEDUP_REMOVED lines=18> */
.L_x_4283:
[----:B------:R-:W-:-:S04]  /*62f0*/  LOP3.LUT R4, R4, 0x80000000, RZ, 0xc0, !PT ;  /* 0x8000000004047812 */ /* 0x000fc800078ec0ff */
[----:B------:R-:W-:-:S04]  /*6300*/  SHF.R.U32.HI R5, RZ, 0x18, R4 ;  /* 0x00000018ff057819 */ /* 0x000fc80000011604 */
[----:B------:R-:W-:-:S07]  /*6310*/  LOP3.LUT R0, R0, R5, RZ, 0xfc, !PT ;  /* 0x0000000500007212 */ /* 0x000fce00078efcff */
.L_x_4282:
[----:B------:R0:W-:Y:S01]  /*6320*/  STG.E.U8 desc[UR36][R2.64], R0 ;  /* 0x0000000002007986 */ /* 0x0001e2000c101124 */
[----:B------:R-:W-:Y:S05]  /*6330*/  BRA `(.L_x_4264) ;  /* 0x0000000400187947 */ /* 0x000fea0003800000 */
.L_x_4280:
        /* <DEDUP_REMOVED lines=18> */
.L_x_4285:
[----:B------:R-:W-:-:S04]  /*6460*/  LOP3.LUT R4, R4, 0x80000000, RZ, 0xc0, !PT ;  /* 0x8000000004047812 */ /* 0x000fc800078ec0ff */
[----:B------:R-:W-:-:S04]  /*6470*/  SHF.R.U32.HI R5, RZ, 0x18, R4 ;  /* 0x00000018ff057819 */ /* 0x000fc80000011604 */
[----:B------:R-:W-:-:S07]  /*6480*/  LOP3.LUT R0, R0, R5, RZ, 0xfc, !PT ;  /* 0x0000000500007212 */ /* 0x000fce00078efcff */
.L_x_4284:
[----:B------:R0:W-:Y:S01]  /*6490*/  STG.E.U8 desc[UR36][R2.64], R0 ;  /* 0x0000000002007986 */ /* 0x0001e2000c101124 */
[----:B------:R-:W-:Y:S05]  /*64a0*/  BRA `(.L_x_4264) ;  /* 0x0000000000bc7947 */ /* 0x000fea0003800000 */
.L_x_4279:
        /* <DEDUP_REMOVED lines=19> */
.L_x_4288:
[----:B------:R0:W-:Y:S01]  /*65e0*/  STG.E.U8 desc[UR36][R2.64], R0 ;  /* 0x0000000002007986 */ /* 0x0001e2000c101124 */
[----:B------:R-:W-:Y:S05]  /*65f0*/  BRA `(.L_x_4264) ;  /* 0x0000000000687947 */ /* 0x000fea0003800000 */
.L_x_4263:
        /* <DEDUP_REMOVED lines=16> */
.L_x_4289:
[----:B------:R-:W-:Y:S05]  /*6700*/  BRA `(.L_x_4264) ;  /* 0x0000000000247947 */ /* 0x000fea0003800000 */
.L_x_4287:
[----:B------:R-:W0:Y:S02]  /*6710*/  LDC.U16 R0, c[0x0][0x3b8] ;  /* 0x0000ee00ff007b82 */ /* 0x000e240000000400 */
[----:B0-----:R-:W-:-:S04]  /*6720*/  HADD2.F32 R0, -RZ, R0.H0_H0 ;  /* 0x20000000ff007230 */ /* 0x001fc80000004100 */
[----:B------:R-:W0:Y:S02]  /*6730*/  F2I.U64.TRUNC R4, R0 ;  /* 0x0000000000047311 */ /* 0x000e24000020d800 */
[----:B0-----:R0:W-:Y:S01]  /*6740*/  STG.E.64 desc[UR36][R2.64], R4 ;  /* 0x0000000402007986 */ /* 0x0011e2000c101b24 */
[----:B------:R-:W-:Y:S05]  /*6750*/  BRA `(.L_x_4264) ;  /* 0x0000000000107947 */ /* 0x000fea0003800000 */
.L_x_4286:
[----:B------:R-:W0:Y:S02]  /*6760*/  LDC.U16 R0, c[0x0][0x3b8] ;  /* 0x0000ee00ff007b82 */ /* 0x000e240000000400 */
[----:B0-----:R-:W-:-:S04]  /*6770*/  HADD2.F32 R0, -RZ, R0.H0_H0 ;  /* 0x20000000ff007230 */ /* 0x001fc80000004100 */
[----:B------:R-:W0:Y:S02]  /*6780*/  F2I.FTZ.U32.TRUNC.NTZ R5, R0 ;  /* 0x0000000000057305 */ /* 0x000e24000021f000 */
[----:B0-----:R0:W-:Y:S02]  /*6790*/  STG.E desc[UR36][R2.64], R5 ;  /* 0x0000000502007986 */ /* 0x0011e4000c101924 */
.L_x_4264:
[----:B------:R-:W-:-:S07]  /*67a0*/  VIADD R17, R17, 0x80 ;  /* 0x0000008011117836 */ /* 0x000fce0000000000 */
.L_x_4257:
[----:B------:R-:W-:Y:S05]  /*67b0*/  BSYNC B6 ;  /* 0x0000000000067941 */ /* 0x000fea0003800000 */
.L_x_4256:
[----:B------:R-:W-:Y:S02]  /*67c0*/  ULDC UR4, c[0x0][0x210] ;  /* 0x0000840000047ab9 */ /* 0x000fe40000000800 */
[----:B------:R-:W-:-:S13]  /*67d0*/  ISETP.GE.AND P0, PT, R17, UR4, PT ;  /* 0x0000000411007c0c */ /* 0x000fda000bf06270 */
[----:B------:R-:W-:Y:S05]  /*67e0*/  @P0 EXIT ;  /* 0x000000000000094d */ /* 0x000fea0003800000 */
        /* <DEDUP_REMOVED lines=277> */
.L_x_4290:
        /* <DEDUP_REMOVED lines=20> */
.L_x_4294:
[----:B------:R-:W0:Y:S02]  /*7a80*/  LDC.U16 R0, c[0x0][0x3b8] ;  /* 0x0000ee00ff007b82 */ /* 0x000e240000000400 */
[----:B0-----:R-:W-:-:S04]  /*7a90*/  HADD2.F32 R0, -RZ, R0.H0_H0 ;  /* 0x20000000ff007230 */ /* 0x001fc80000004100 */
[----:B------:R-:W0:Y:S02]  /*7aa0*/  F2I.S64.TRUNC R4, R0 ;  /* 0x0000000000047311 */ /* 0x000e24000020d900 */
[----:B0-----:R-:W-:Y:S01]  /*7ab0*/  STG.E.U8 desc[UR36][R2.64], R4 ;  /* 0x0000000402007986 */ /* 0x001fe2000c101124 */
[----:B------:R-:W-:Y:S05]  /*7ac0*/  EXIT ;  /* 0x000000000000794d */ /* 0x000fea0003800000 */
.L_x_4293:
        /* <DEDUP_REMOVED lines=11> */
.L_x_4297:
[----:B------:R-:W0:Y:S02]  /*7b80*/  LDC.U16 R0, c[0x0][0x3b8] ;  /* 0x0000ee00ff007b82 */ /* 0x000e240000000400 */
[----:B0-----:R-:W-:-:S04]  /*7b90*/  HADD2.F32 R0, -RZ, R0.H0_H0 ;  /* 0x20000000ff007230 */ /* 0x001fc80000004100 */
[----:B------:R-:W0:Y:S02]  /*7ba0*/  F2I.FTZ.TRUNC.NTZ R5, R0 ;  /* 0x0000000000057305 */ /* 0x000e24000021f100 */
[----:B0-----:R-:W-:Y:S01]  /*7bb0*/  STG.E desc[UR36][R2.64], R5 ;  /* 0x0000000502007986 */ /* 0x001fe2000c101924 */
[----:B------:R-:W-:Y:S05]  /*7bc0*/  EXIT ;  /* 0x000000000000794d */ /* 0x000fea0003800000 */
.L_x_4296:
[----:B------:R-:W0:Y:S02]  /*7bd0*/  LDC.U16 R0, c[0x0][0x3b8] ;  /* 0x0000ee00ff007b82 */ /* 0x000e240000000400 */
[----:B0-----:R-:W-:-:S04]  /*7be0*/  HADD2.F32 R0, -RZ, R0.H0_H0 ;  /* 0x20000000ff007230 */ /* 0x001fc80000004100 */
[----:B------:R-:W0:Y:S02]  /*7bf0*/  F2I.FTZ.TRUNC.NTZ R5, R0 ;  /* 0x0000000000057305 */ /* 0x000e24000021f100 */
[----:B0-----:R-:W-:Y:S01]  /*7c00*/  STG.E.U16 desc[UR36][R2.64], R5 ;  /* 0x0000000502007986 */ /* 0x001fe2000c101524 */
[----:B------:R-:W-:Y:S05]  /*7c10*/  EXIT ;  /* 0x000000000000794d */ /* 0x000fea0003800000 */
.L_x_4292:
        /* <DEDUP_REMOVED lines=10> */
.L_x_4299:
[----:B------:R-:W0:Y:S02]  /*7cc0*/  LDC.U16 R5, c[0x0][0x3b8] ;  /* 0x0000ee00ff057b82 */ /* 0x000e240000000400 */
[----:B0-----:R-:W-:Y:S01]  /*7cd0*/  STG.E.U16 desc[UR36][R2.64], R5 ;  /* 0x0000000502007986 */ /* 0x001fe2000c101524 */
[----:B------:R-:W-:Y:S05]  /*7ce0*/  EXIT ;  /* 0x000000000000794d */ /* 0x000fea0003800000 */
.L_x_4298:
        /* <DEDUP_REMOVED lines=10> */
[----:B------:R-:W-:Y:S01]  /*7d90*/  STG.E.64 desc[UR36][R2.64], R4 ;  /* 0x0000000402007986 */ /* 0x000fe2000c101b24 */
[----:B------:R-:W-:Y:S05]  /*7da0*/  EXIT ;  /* 0x000000000000794d */ /* 0x000fea0003800000 */
.L_x_4301:
[----:B------:R-:W-:Y:S01]  /*7db0*/  ULDC.U16 UR5, c[0x0][0x3ba] ;  /* 0x0000ee8000057ab9 */ /* 0x000fe20000000400 */
[----:B------:R-:W-:Y:S01]  /*7dc0*/  ULDC.U16 UR4, c[0x0][0x3b8] ;  /* 0x0000ee0000047ab9 */ /* 0x000fe20000000400 */
[----:B------:R-:W-:Y:S01]  /*7dd0*/  IMAD.U32 R0, RZ, RZ, UR5 ;  /* 0x00000005ff007e24 */ /* 0x000fe2000f8e00ff */
[----:B------:R-:W-:-:S04]  /*7de0*/  MOV R5, UR4 ;  /* 0x0000000400057c02 */ /* 0x000fc80008000f00 */
[----:B------:R-:W-:-:S05]  /*7df0*/  PRMT R5, R5, 0x5410, R0 ;  /* 0x0000541005057816 */ /* 0x000fca0000000000 */
[----:B------:R-:W-:Y:S01]  /*7e00*/  STG.E desc[UR36][R2.64], R5 ;  /* 0x0000000502007986 */ /* 0x000fe2000c101924 */
[----:B------:R-:W-:Y:S05]  /*7e10*/  EXIT ;  /* 0x000000000000794d */ /* 0x000fea0003800000 */
.L_x_4300:
[----:B------:R-:W0:Y:S02]  /*7e20*/  LDC.U16 R0, c[0x0][0x3b8] ;  /* 0x0000ee00ff007b82 */ /* 0x000e240000000400 */
[----:B0-----:R-:W-:-:S05]  /*7e30*/  HADD2.F32 R0, -RZ, R0.H0_H0 ;  /* 0x20000000ff007230 */ /* 0x001fca0000004100 */
[----:B------:R-:W-:-:S04]  /*7e40*/  FMUL.FTZ R0, R0, 1 ;  /* 0x3f80000000007820 */ /* 0x000fc80000410000 */
[----:B------:R-:W0:Y:S02]  /*7e50*/  F2F.F64.F32 R4, R0 ;  /* 0x0000000000047310 */ /* 0x000e240000201800 */
[----:B0-----:R-:W-:Y:S01]  /*7e60*/  STG.E.64 desc[UR36][R2.64], R4 ;  /* 0x0000000402007986 */ /* 0x001fe2000c101b24 */
[----:B------:R-:W-:Y:S05]  /*7e70*/  EXIT ;  /* 0x000000000000794d */ /* 0x000fea0003800000 */
.L_x_4291:
        /* <DEDUP_REMOVED lines=16> */
[----:B------:R-:W-:Y:S01]  /*7f80*/  STG.E.U8 desc[UR36][R2.64], R5 ;  /* 0x0000000502007986 */ /* 0x000fe2000c101124 */
[----:B------:R-:W-:Y:S05]  /*7f90*/  EXIT ;  /* 0x000000000000794d */ /* 0x000fea0003800000 */
.L_x_4304:
        /* <DEDUP_REMOVED lines=8> */
[----:B0-----:R-:W-:Y:S01]  /*8020*/  STG.E.128 desc[UR36][R2.64], R4 ;  /* 0x0000000402007986 */ /* 0x001fe2000c101d24 */
[----:B------:R-:W-:Y:S05]  /*8030*/  EXIT ;  /* 0x000000000000794d */ /* 0x000fea0003800000 */
.L_x_4303:
        /* <DEDUP_REMOVED lines=21> */
.L_x_4307:
[----:B------:R-:W-:-:S05]  /*8190*/  LOP3.LUT R5, R0, R9, RZ, 0xfc, !PT ;  /* 0x0000000900057212 */ /* 0x000fca00078efcff */
[----:B------:R-:W-:Y:S01]  /*81a0*/  STG.E.U8 desc[UR36][R2.64], R5 ;  /* 0x0000000502007986 */ /* 0x000fe2000c101124 */
[----:B------:R-:W-:Y:S05]  /*81b0*/  EXIT ;  /* 0x000000000000794d */ /* 0x000fea0003800000 */
.L_x_4306:
        /* <DEDUP_REMOVED lines=13> */
.L_x_4308:
[----:B------:R-:W-:Y:S01]  /*8290*/  ISETP.GT.U32.AND P0, PT, R0, 0x7f800000, PT ;  /* 0x7f8000000000780c */ /* 0x000fe20003f04070 */
[----:B------:R-:W-:-:S05]  /*82a0*/  IMAD.MOV.U32 R0, RZ, RZ, 0x7f ;  /* 0x0000007fff007424 */ /* 0x000fca00078e00ff */
[----:B------:R-:W-:-:S07]  /*82b0*/  SEL R0, R0, 0x7c, P0 ;  /* 0x0000007c00007807 */ /* 0x000fce0000000000 */
.L_x_4309:
[----:B------:R-:W-:-:S04]  /*82c0*/  LOP3.LUT R4, R4, 0x80000000, RZ, 0xc0, !PT ;  /* 0x8000000004047812 */ /* 0x000fc800078ec0ff */
[----:B------:R-:W-:-:S04]  /*82d0*/  SHF.R.U32.HI R5, RZ, 0x18, R4 ;  /* 0x00000018ff057819 */ /* 0x000fc80000011604 */
[----:B------:R-:W-:-:S05]  /*82e0*/  LOP3.LUT R5, R0, R5, RZ, 0xfc, !PT ;  /* 0x0000000500057212 */ /* 0x000fca00078efcff */
[----:B------:R-:W-:Y:S01]  /*82f0*/  STG.E.U8 desc[UR36][R2.64], R5 ;  /* 0x0000000502007986 */ /* 0x000fe2000c101124 */
[----:B------:R-:W-:Y:S05]  /*8300*/  EXIT ;  /* 0x000000000000794d */ /* 0x000fea0003800000 */
.L_x_4305:
[----:B------:R-:W0:Y:S02]  /*8310*/  LDC.U16 R0, c[0x0][0x3b8] ;  /* 0x0000ee00ff007b82 */ /* 0x000e240000000400 */
[----:B0-----:R-:W-:-:S05]  /*8320*/  HADD2.F32 R0, -RZ, R0.H0_H0 ;  /* 0x20000000ff007230 */ /* 0x001fca0000004100 */
[----:B------:R-:W-:-:S05]  /*8330*/  F2FP.BF16.F32.PACK_AB R0, RZ, R0 ;  /* 0x00000000ff00723e */ /* 0x000fca00000010ff */
[----:B------:R-:W-:Y:S01]  /*8340*/  STG.E.U16 desc[UR36][R2.64], R0 ;  /* 0x0000000002007986 */ /* 0x000fe2000c101524 */
[----:B------:R-:W-:Y:S05]  /*8350*/  EXIT ;  /* 0x000000000000794d */ /* 0x000fea0003800000 */
.L_x_4302:
        /* <DEDUP_REMOVED lines=13> */
.L_x_4312:
        /* <DEDUP_REMOVED lines=18> */
.L_x_4314:
[----:B------:R-:W-:-:S04]  /*8550*/  LOP3.LUT R4, R4, 0x80000000, RZ, 0xc0, !PT ;  /* 0x8000000004047812 */ /* 0x000fc800078ec0ff */
[----:B------:R-:W-:-:S04]  /*8560*/  SHF.R.U32.HI R5, RZ, 0x18, R4 ;  /* 0x00000018ff057819 */ /* 0x000fc80000011604 */
[----:B------:R-:W-:-:S07]  /*8570*/  LOP3.LUT R0, R0, R5, RZ, 0xfc, !PT ;  /* 0x0000000500007212 */ /* 0x000fce00078efcff */
.L_x_4313:
[----:B------:R-:W-:Y:S01]  /*8580*/  STG.E.U8 desc[UR36][R2.64], R0 ;  /* 0x0000000002007986 */ /* 0x000fe2000c101124 */
[----:B------:R-:W-:Y:S05]  /*8590*/  EXIT ;  /* 0x000000000000794d */ /* 0x000fea0003800000 */
.L_x_4311:
        /* <DEDUP_REMOVED lines=18> */
.L_x_4316:
[----:B------:R-:W-:-:S04]  /*86c0*/  LOP3.LUT R4, R4, 0x80000000, RZ, 0xc0, !PT ;  /* 0x8000000004047812 */ /* 0x000fc800078ec0ff */
[----:B------:R-:W-:-:S04]  /*86d0*/  SHF.R.U32.HI R5, RZ, 0x18, R4 ;  /* 0x00000018ff057819 */ /* 0x000fc80000011604 */
[----:B------:R-:W-:-:S07]  /*86e0*/  LOP3.LUT R0, R0, R5, RZ, 0xfc, !PT ;  /* 0x0000000500007212 */ /* 0x000fce00078efcff */
.L_x_4315:
[----:B------:R-:W-:Y:S01]  /*86f0*/  STG.E.U8 desc[UR36][R2.64], R0 ;  /* 0x0000000002007986 */ /* 0x000fe2000c101124 */
[----:B------:R-:W-:Y:S05]  /*8700*/  EXIT ;  /* 0x000000000000794d */ /* 0x000fea0003800000 */
.L_x_4310:
        /* <DEDUP_REMOVED lines=19> */
.L_x_4319:
[----:B------:R-:W-:Y:S01]  /*8840*/  STG.E.U8 desc[UR36][R2.64], R0 ;  /* 0x0000000002007986 */ /* 0x000fe2000c101124 */
[----:B------:R-:W-:Y:S05]  /*8850*/  EXIT ;  /* 0x000000000000794d */ /* 0x000fea0003800000 */
.L_x_4295:
        /* <DEDUP_REMOVED lines=16> */
.L_x_4320:
[----:B------:R-:W-:Y:S05]  /*8960*/  EXIT ;  /* 0x000000000000794d */ /* 0x000fea0003800000 */
.L_x_4318:
[----:B------:R-:W0:Y:S02]  /*8970*/  LDC.U16 R0, c[0x0][0x3b8] ;  /* 0x0000ee00ff007b82 */ /* 0x000e240000000400 */
[----:B0-----:R-:W-:-:S04]  /*8980*/  HADD2.F32 R0, -RZ, R0.H0_H0 ;  /* 0x20000000ff007230 */ /* 0x001fc80000004100 */
[----:B------:R-:W0:Y:S02]  /*8990*/  F2I.U64.TRUNC R4, R0 ;  /* 0x0000000000047311 */ /* 0x000e24000020d800 */
[----:B0-----:R-:W-:Y:S01]  /*89a0*/  STG.E.64 desc[UR36][R2.64], R4 ;  /* 0x0000000402007986 */ /* 0x001fe2000c101b24 */
[----:B------:R-:W-:Y:S05]  /*89b0*/  EXIT ;  /* 0x000000000000794d */ /* 0x000fea0003800000 */
.L_x_4317:
[----:B------:R-:W0:Y:S02]  /*89c0*/  LDC.U16 R0, c[0x0][0x3b8] ;  /* 0x0000ee00ff007b82 */ /* 0x000e240000000400 */
[----:B0-----:R-:W-:-:S04]  /*89d0*/  HADD2.F32 R0, -RZ, R0.H0_H0 ;  /* 0x20000000ff007230 */ /* 0x001fc80000004100 */
[----:B------:R-:W0:Y:S02]  /*89e0*/  F2I.FTZ.U32.TRUNC.NTZ R5, R0 ;  /* 0x0000000000057305 */ /* 0x000e24000021f000 */
[----:B0-----:R-:W-:Y:S01]  /*89f0*/  STG.E desc[UR36][R2.64], R5 ;  /* 0x0000000502007986 */ /* 0x001fe2000c101924 */
[----:B------:R-:W-:Y:S05]  /*8a00*/  EXIT ;  /* 0x000000000000794d */ /* 0x000fea0003800000 */
.L_x_4321:
        /* <DEDUP_REMOVED lines=15> */
.L_x_7339:


//--------------------- .text._ZN2at6native27unrolled_elementwise_kernelINS0_11FillFunctorIN3c107complexINS3_4HalfEEEEESt5arrayIPcLm1EELi4E23TrivialOffsetCalculatorILi0EjESB_ILi1EjENS0_6memory12LoadWithCastILi0EEENSE_13StoreWithCastILi1EEEEEviT_T0_T2_T3_T4_T5_ --------------------------
	.section	.text._ZN2at6native27unrolled_elementwise_kernelINS0_11FillFunctorIN3c107complexINS3_4HalfEEEEESt5arrayIPcLm1EELi4E23TrivialOffsetCalculatorILi0EjESB_ILi1EjENS0_6memory12LoadWithCastILi0EEENSE_13StoreWithCastILi1EEEEEviT_T0_T2_T3_T4_T5_,"ax",@progbits
	.align	128
        .global         _ZN2at6native27unrolled_elementwise_kernelINS0_11FillFunctorIN3c107complexINS3_4HalfEEEEESt5arrayIPcLm1EELi4E23TrivialOffsetCalculatorILi0EjESB_ILi1EjENS0_6memory12LoadWithCastILi0EEENSE_13StoreWithCastILi1EEEEEviT_T0_T2_T3_T4_T5_
        .type           _ZN2at6native27unrolled_elementwise_kernelINS0_11FillFunctorIN3c107complexINS3_4HalfEEEEESt5arrayIPcLm1EELi4E23TrivialOffsetCalculatorILi0EjESB_ILi1EjENS0_6memory12LoadWithCastILi0EEENSE_13StoreWithCastILi1EEEEEviT_T0_T2_T3_T4_T5_,@function
        .size           _ZN2at6native27unrolled_elementwise_kernelINS0_11FillFunctorIN3c107complexINS3_4HalfEEEEESt5arrayIPcLm1EELi4E23TrivialOffsetCalculatorILi0EjESB_ILi1EjENS0_6memory12LoadWithCastILi0EEENSE_13StoreWithCastILi1EEEEEviT_T0_T2_T3_T4_T5_,(.L_x_7340 - _ZN2at6native27unrolled_elementwise_kernelINS0_11FillFunctorIN3c107complexINS3_4HalfEEEEESt5arrayIPcLm1EELi4E23TrivialOffsetCalculatorILi0EjESB_ILi1EjENS0_6memory12LoadWithCastILi0EEENSE_13StoreWithCastILi1EEEEEviT_T0_T2_T3_T4_T5_)
        .other          _ZN2at6native27unrolled_elementwise_kernelINS0_11FillFunctorIN3c107complexINS3_4HalfEEEEESt5arrayIPcLm1EELi4E23TrivialOffsetCalculatorILi0EjESB_ILi1EjENS0_6memory12LoadWithCastILi0EEENSE_13StoreWithCastILi1EEEEEviT_T0_T2_T3_T4_T5_,@"STO_CUDA_ENTRY STV_DEFAULT"
_ZN2at6native27unrolled_elementwise_kernelINS0_11FillFunctorIN3c107complexINS3_4HalfEEEEESt5arrayIPcLm1EELi4E23TrivialOffsetCalculatorILi0EjESB_ILi1EjENS0_6memory12LoadWithCastILi0EEENSE_13StoreWithCastILi1EEEEEviT_T0_T2_T3_T4_T5_:
.text._ZN2at6native27unrolled_elementwise_kernelINS0_11FillFunctorIN3c107complexINS3_4HalfEEEEESt5arrayIPcLm1EELi4E23TrivialOffsetCalculatorILi0EjESB_ILi1EjENS0_6memory12LoadWithCastILi0EEENSE_13StoreWithCastILi1EEEEEviT_T0_T2_T3_T4_T5_:
        /* <DEDUP_REMOVED lines=34> */
.L_x_4327:
[----:B------:R-:W0:Y:S02]  /*0220*/  LDC.U16 R0, c[0x0][0x214] ;  /* 0x00008500ff007b82 */ /* 0x000e240000000400 */
[----:B0-----:R-:W-:-:S04]  /*0230*/  HADD2.F32 R0, -RZ, R0.H0_H0 ;  /* 0x20000000ff007230 */ /* 0x001fc80000004100 */
[----:B------:R-:W0:Y:S02]  /*0240*/  F2I.S64.TRUNC R4, R0 ;  /* 0x0000000000047311 */ /* 0x000e24000020d900 */
[----:B0-----:R3:W-:Y:S01]  /*0250*/  STG.E.U8 desc[UR36][R2.64], R4 ;  /* 0x0000000402007986 */ /* 0x0017e2000c101124 */
[----:B------:R-:W-:Y:S05]  /*0260*/  BRA `(.L_x_4323) ;  /* 0x0000000c00cc7947 */ /* 0x000fea0003800000 */
.L_x_4326:
        /* <DEDUP_REMOVED lines=11> */
.L_x_4330:
[----:B------:R-:W0:Y:S02]  /*0320*/  LDC.U16 R0, c[0x0][0x214] ;  /* 0x00008500ff007b82 */ /* 0x000e240000000400 */
[----:B0-----:R-:W-:-:S04]  /*0330*/  HADD2.F32 R0, -RZ, R0.H0_H0 ;  /* 0x20000000ff007230 */ /* 0x001fc80000004100 */
[----:B------:R-:W0:Y:S02]  /*0340*/  F2I.FTZ.TRUNC.NTZ R5, R0 ;  /* 0x0000000000057305 */ /* 0x000e24000021f100 */
[----:B0-----:R1:W-:Y:S01]  /*0350*/  STG.E desc[UR36][R2.64], R5 ;  /* 0x0000000502007986 */ /* 0x0013e2000c101924 */
[----:B------:R-:W-:Y:S05]  /*0360*/  BRA `(.L_x_4323) ;  /* 0x0000000c008c7947 */ /* 0x000fea0003800000 */
.L_x_4329:
[----:B------:R-:W0:Y:S02]  /*0370*/  LDC.U16 R0, c[0x0][0x214] ;  /* 0x00008500ff007b82 */ /* 0x000e240000000400 */
[----:B0-----:R-:W-:-:S04]  /*0380*/  HADD2.F32 R0, -RZ, R0.H0_H0 ;  /* 0x20000000ff007230 */ /* 0x001fc80000004100 */
[----:B------:R-:W0:Y:S02]  /*0390*/  F2I.FTZ.TRUNC.NTZ R5, R0 ;  /* 0x0000000000057305 */ /* 0x000e24000021f100 */
[----:B0-----:R2:W-:Y:S01]  /*03a0*/  STG.E.U16 desc[UR36][R2.64], R5 ;  /* 0x0000000502007986 */ /* 0x0015e2000c101524 */
[----:B------:R-:W-:Y:S05]  /*03b0*/  BRA `(.L_x_4323) ;  /* 0x0000000c00787947 */ /* 0x000fea0003800000 */
.L_x_4325:
        /* <DEDUP_REMOVED lines=10> */
.L_x_4332:
[----:B------:R-:W0:Y:S02]  /*0460*/  LDC.U16 R5, c[0x0][0x214] ;  /* 0x00008500ff057b82 */ /* 0x000e240000000400 */
[----:B0-----:R0:W-:Y:S01]  /*0470*/  STG.E.U16 desc[UR36][R2.64], R5 ;  /* 0x0000000502007986 */ /* 0x0011e2000c101524 */
[----:B------:R-:W-:Y:S05]  /*0480*/  BRA `(.L_x_4323) ;  /* 0x0000000c00447947 */ /* 0x000fea0003800000 */
.L_x_4331:
        /* <DEDUP_REMOVED lines=12> */
.L_x_4334:
[----:B------:R-:W-:Y:S01]  /*0550*/  ULDC.U16 UR4, c[0x0][0x214] ;  /* 0x0000850000047ab9 */ /* 0x000fe20000000400 */
[----:B------:R-:W-:Y:S01]  /*0560*/  ULDC.U16 UR5, c[0x0][0x216] ;  /* 0x0000858000057ab9 */ /* 0x000fe20000000400 */
[----:B------:R-:W-:Y:S02]  /*0570*/  IMAD.U32 R5, RZ, RZ, UR4 ;  /* 0x00000004ff057e24 */ /* 0x000fe4000f8e00ff */
[----:B------:R-:W-:-:S05]  /*0580*/  IMAD.U32 R0, RZ, RZ, UR5 ;  /* 0x00000005ff007e24 */ /* 0x000fca000f8e00ff */
[----:B------:R-:W-:-:S05]  /*0590*/  PRMT R5, R5, 0x5410, R0 ;  /* 0x0000541005057816 */ /* 0x000fca0000000000 */
[----:B------:R0:W-:Y:S01]  /*05a0*/  STG.E desc[UR36][R2.64], R5 ;  /* 0x0000000502007986 */ /* 0x0001e2000c101924 */
[----:B------:R-:W-:Y:S05]  /*05b0*/  BRA `(.L_x_4323) ;  /* 0x0000000800f87947 */ /* 0x000fea0003800000 */
.L_x_4333:
[----:B------:R-:W0:Y:S02]  /*05c0*/  LDC.U16 R0, c[0x0][0x214] ;  /* 0x00008500ff007b82 */ /* 0x000e240000000400 */
[----:B0-----:R-:W-:-:S05]  /*05d0*/  HADD2.F32 R0, -RZ, R0.H0_H0 ;  /* 0x20000000ff007230 */ /* 0x001fca0000004100 */
[----:B------:R-:W-:-:S06]  /*05e0*/  FMUL.FTZ R4, R0, 1 ;  /* 0x3f80000000047820 */ /* 0x000fcc0000410000 */
[----:B------:R-:W0:Y:S02]  /*05f0*/  F2F.F64.F32 R4, R4 ;  /* 0x0000000400047310 */ /* 0x000e240000201800 */
[----:B0-----:R5:W-:Y:S01]  /*0600*/  STG.E.64 desc[UR36][R2.64], R4 ;  /* 0x0000000402007986 */ /* 0x001be2000c101b24 */
[----:B------:R-:W-:Y:S05]  /*0610*/  BRA `(.L_x_4323) ;  /* 0x0000000800e07947 */ /* 0x000fea0003800000 */
.L_x_4324:
        /* <DEDUP_REMOVED lines=18> */
.L_x_4337:
        /* <DEDUP_REMOVED lines=10> */
.L_x_4336:
        /* <DEDUP_REMOVED lines=21> */
.L_x_4340:
[----:B------:R-:W-:-:S05]  /*0930*/  LOP3.LUT R5, R4, R5, RZ, 0xfc, !PT ;  /* 0x0000000504057212 */ /* 0x000fca00078efcff */
[----:B------:R0:W-:Y:S01]  /*0940*/  STG.E.U8 desc[UR36][R2.64], R5 ;  /* 0x0000000502007986 */ /* 0x0001e2000c101124 */
[----:B------:R-:W-:Y:S05]  /*0950*/  BRA `(.L_x_4323) ;  /* 0x0000000800107947 */ /* 0x000fea0003800000 */
.L_x_4339:
        /* <DEDUP_REMOVED lines=13> */
.L_x_4341:
[----:B------:R-:W-:Y:S01]  /*0a30*/  IMAD.MOV.U32 R0, RZ, RZ, 0x7f ;  /* 0x0000007fff007424 */ /* 0x000fe200078e00ff */
[----:B------:R-:W-:-:S04]  /*0a40*/  ISETP.GT.U32.AND P0, PT, R4, 0x7f800000, PT ;  /* 0x7f8000000400780c */ /* 0x000fc80003f04070 */
[----:B------:R-:W-:-:S09]  /*0a50*/  SEL R0, R0, 0x7c, P0 ;  /* 0x0000007c00007807 */ /* 0x000fd20000000000 */
.L_x_4342:
[----:B------:R-:W-:-:S04]  /*0a60*/  LOP3.LUT R5, R5, 0x80000000, RZ, 0xc0, !PT ;  /* 0x8000000005057812 */ /* 0x000fc800078ec0ff */
[----:B------:R-:W-:-:S04]  /*0a70*/  SHF.R.U32.HI R5, RZ, 0x18, R5 ;  /* 0x00000018ff057819 */ /* 0x000fc80000011605 */
[----:B------:R-:W-:-:S05]  /*0a80*/  LOP3.LUT R5, R0, R5, RZ, 0xfc, !PT ;  /* 0x0000000500057212 */ /* 0x000fca00078efcff */
[----:B------:R0:W-:Y:S01]  /*0a90*/  STG.E.U8 desc[UR36][R2.64], R5 ;  /* 0x0000000502007986 */ /* 0x0001e2000c101124 */
[----:B------:R-:W-:Y:S05]  /*0aa0*/  BRA `(.L_x_4323) ;  /* 0x0000000400bc7947 */ /* 0x000fea0003800000 */
.L_x_4338:
[----:B------:R-:W0:Y:S02]  /*0ab0*/  LDC.U16 R0, c[0x0][0x214] ;  /* 0x00008500ff007b82 */ /* 0x000e240000000400 */
[----:B0-----:R-:W-:-:S05]  /*0ac0*/  HADD2.F32 R0, -RZ, R0.H0_H0 ;  /* 0x20000000ff007230 */ /* 0x001fca0000004100 */
[----:B------:R-:W-:-:S05]  /*0ad0*/  F2FP.BF16.F32.PACK_AB R0, RZ, R0 ;  /* 0x00000000ff00723e */ /* 0x000fca00000010ff */
[----:B------:R0:W-:Y:S01]  /*0ae0*/  STG.E.U16 desc[UR36][R2.64], R0 ;  /* 0x0000000002007986 */ /* 0x0001e2000c101524 */
[----:B------:R-:W-:Y:S05]  /*0af0*/  BRA `(.L_x_4323) ;  /* 0x0000000400a87947 */ /* 0x000fea0003800000 */
.L_x_4335:
        /* <DEDUP_REMOVED lines=13> */
.L_x_4345:
        /* <DEDUP_REMOVED lines=17> */
.L_x_4347:
[----:B------:R-:W-:-:S04]  /*0ce0*/  LOP3.LUT R5, R5, 0x80000000, RZ, 0xc0, !PT ;  /* 0x8000000005057812 */ /* 0x000fc800078ec0ff */
[----:B------:R-:W-:-:S04]  /*0cf0*/  SHF.R.U32.HI R5, RZ, 0x18, R5 ;  /* 0x00000018ff057819 */ /* 0x000fc80000011605 */
[----:B------:R-:W-:-:S04]  /*0d00*/  LOP3.LUT R4, R4, R5, RZ, 0xfc, !PT ;  /* 0x0000000504047212 */ /* 0x000fc800078efcff */
[----:B------:R-:W-:-:S07]  /*0d10*/  PRMT R0, R4, 0x7610, R0 ;  /* 0x0000761004007816 */ /* 0x000fce0000000000 */
.L_x_4346:
[----:B------:R0:W-:Y:S01]  /*0d20*/  STG.E.U8 desc[UR36][R2.64], R0 ;  /* 0x0000000002007986 */ /* 0x0001e2000c101124 */
[----:B------:R-:W-:Y:S05]  /*0d30*/  BRA `(.L_x_4323) ;  /* 0x0000000400187947 */ /* 0x000fea0003800000 */
.L_x_4344:
        /* <DEDUP_REMOVED lines=17> */
.L_x_4349:
[----:B------:R-:W-:-:S04]  /*0e50*/  LOP3.LUT R5, R5, 0x80000000, RZ, 0xc0, !PT ;  /* 0x8000000005057812 */ /* 0x000fc800078ec0ff */
[----:B------:R-:W-:-:S04]  /*0e60*/  SHF.R.U32.HI R5, RZ, 0x18, R5 ;  /* 0x00000018ff057819 */ /* 0x000fc80000011605 */
[----:B------:R-:W-:-:S04]  /*0e70*/  LOP3.LUT R4, R4, R5, RZ, 0xfc, !PT ;  /* 0x0000000504047212 */ /* 0x000fc800078efcff */
[----:B------:R-:W-:-:S07]  /*0e80*/  PRMT R0, R4, 0x7610, R0 ;  /* 0x0000761004007816 */ /* 0x000fce0000000000 */
.L_x_4348:
[----:B------:R0:W-:Y:S01]  /*0e90*/  STG.E.U8 desc[UR36][R2.64], R0 ;  /* 0x0000000002007986 */ /* 0x0001e2000c101124 */
[----:B------:R-:W-:Y:S05]  /*0ea0*/  BRA `(.L_x_4323) ;  /* 0x0000000000bc7947 */ /* 0x000fea0003800000 */
.L_x_4343:
        /* <DEDUP_REMOVED lines=19> */
.L_x_4352:
[----:B------:R0:W-:Y:S01]  /*0fe0*/  STG.E.U8 desc[UR36][R2.64], R4 ;  /* 0x0000000402007986 */ /* 0x0001e2000c101124 */
[----:B------:R-:W-:Y:S05]  /*0ff0*/  BRA `(.L_x_4323) ;  /* 0x0000000000687947 */ /* 0x000fea0003800000 */
.L_x_4328:
        /* <DEDUP_REMOVED lines=16> */
.L_x_4353:
[----:B------:R-:W-:Y:S05]  /*1100*/  BRA `(.L_x_4323) ;  /* 0x0000000000247947 */ /* 0x000fea0003800000 */
.L_x_4351:
[----:B------:R-:W0:Y:S02]  /*1110*/  LDC.U16 R0, c[0x0][0x214] ;  /* 0x00008500ff007b82 */ /* 0x000e240000000400 */
[----:B0-----:R-:W-:-:S04]  /*1120*/  HADD2.F32 R0, -RZ, R0.H0_H0 ;  /* 0x20000000ff007230 */ /* 0x001fc80000004100 */
[----:B------:R-:W0:Y:S02]  /*1130*/  F2I.U64.TRUNC R4, R0 ;  /* 0x0000000000047311 */ /* 0x000e24000020d800 */
[----:B0-----:R0:W-:Y:S01]  /*1140*/  STG.E.64 desc[UR36][R2.64], R4 ;  /* 0x0000000402007986 */ /* 0x0011e2000c101b24 */
[----:B------:R-:W-:Y:S05]  /*1150*/  BRA `(.L_x_4323) ;  /* 0x0000000000107947 */ /* 0x000fea0003800000 */
.L_x_4350:
[----:B------:R-:W0:Y:S02]  /*1160*/  LDC.U16 R0, c[0x0][0x214] ;  /* 0x00008500ff007b82 */ /* 0x000e240000000400 */
[----:B0-----:R-:W-:-:S04]  /*1170*/  HADD2.F32 R0, -RZ, R0.H0_H0 ;  /* 0x20000000ff007230 */ /* 0x001fc80000004100 */
[----:B------:R-:W0:Y:S02]  /*1180*/  F2I.FTZ.U32.TRUNC.NTZ R5, R0 ;  /* 0x0000000000057305 */ /* 0x000e24000021f000 */
[----:B0-----:R0:W-:Y:S02]  /*1190*/  STG.E desc[UR36][R2.64], R5 ;  /* 0x0000000502007986 */ /* 0x0011e4000c101924 */
.L_x_4323:
[----:B------:R-:W-:Y:S05]  /*11a0*/  BSYNC B6 ;  /* 0x0000000000067941 */ /* 0x000fea0003800000 */
.L_x_4322:
        /* <DEDUP_REMOVED lines=26> */
.L_x_4359:
[----:B------:R-:W0:Y:S02]  /*1350*/  LDC.U16 R0, c[0x0][0x214] ;  /* 0x00008500ff007b82 */ /* 0x000e240000000400 */
[----:B0-----:R-:W-:-:S04]  /*1360*/  HADD2.F32 R0, -RZ, R0.H0_H0 ;  /* 0x20000000ff007230 */ /* 0x001fc80000004100 */
[----:B------:R-:W0:Y:S02]  /*1370*/  F2I.S64.TRUNC R4, R0 ;  /* 0x0000000000047311 */ /* 0x000e24000020d900 */
[----:B0-----:R1:W-:Y:S01]  /*1380*/  STG.E.U8 desc[UR36][R2.64], R4 ;  /* 0x0000000402007986 */ /* 0x0013e2000c101124 */
[----:B------:R-:W-:Y:S05]  /*1390*/  BRA `(.L_x_4361) ;  /* 0x0000000c00cc7947 */ /* 0x000fea0003800000 */
.L_x_4358:
        /* <DEDUP_REMOVED lines=11> */
.L_x_4363:
[----:B------:R-:W0:Y:S02]  /*1450*/  LDC.U16 R0, c[0x0][0x214] ;  /* 0x00008500ff007b82 */ /* 0x000e240000000400 */
[----:B0-----:R-:W-:-:S04]  /*1460*/  HADD2.F32 R0, -RZ, R0.H0_H0 ;  /* 0x20000000ff007230 */ /* 0x001fc80000004100 */
[----:B------:R-:W0:Y:S02]  /*1470*/  F2I.FTZ.TRUNC.NTZ R5, R0 ;  /* 0x0000000000057305 */ /* 0x000e24000021f100 */
[----:B0-----:R3:W-:Y:S01]  /*1480*/  STG.E desc[UR36][R2.64], R5 ;  /* 0x0000000502007986 */ /* 0x0017e2000c101924 */
[----:B------:R-:W-:Y:S05]  /*1490*/  BRA `(.L_x_4361) ;  /* 0x0000000c008c7947 */ /* 0x000fea0003800000 */
.L_x_4362:
[----:B------:R-:W0:Y:S02]  /*14a0*/  LDC.U16 R0, c[0x0][0x214] ;  /* 0x00008500ff007b82 */ /* 0x000e240000000400 */
[----:B0-----:R-:W-:-:S04]  /*14b0*/  HADD2.F32 R0, -RZ, R0.H0_H0 ;  /* 0x20000000ff007230 */ /* 0x001fc80000004100 */
[----:B------:R-:W0:Y:S02]  /*14c0*/  F2I.FTZ.TRUNC.NTZ R5, R0 ;  /* 0x0000000000057305 */ /* 0x000e24000021f100 */
[----:B0-----:R2:W-:Y:S01]  /*14d0*/  STG.E.U16 desc[UR36][R2.64], R5 ;  /* 0x0000000502007986 */ /* 0x0015e2000c101524 */
[----:B------:R-:W-:Y:S05]  /*14e0*/  BRA `(.L_x_4361) ;  /* 0x0000000c00787947 */ /* 0x000fea0003800000 */
.L_x_4357:
        /* <DEDUP_REMOVED lines=10> */
.L_x_4365:
[----:B------:R-:W0:Y:S02]  /*1590*/  LDC.U16 R5, c[0x0][0x214] ;  /* 0x00008500ff057b82 */ /* 0x000e240000000400 */
[----:B0-----:R0:W-:Y:S01]  /*15a0*/  STG.E.U16 desc[UR36][R2.64], R5 ;  /* 0x0000000502007986 */ /* 0x0011e2000c101524 */
[----:B------:R-:W-:Y:S05]  /*15b0*/  BRA `(.L_x_4361) ;  /* 0x0000000c00447947 */ /* 0x000fea0003800000 */
.L_x_4364:
        /* <DEDUP_REMOVED lines=12> */
.L_x_4367:
[----:B------:R-:W-:Y:S01]  /*1680*/  ULDC.U16 UR4, c[0x0][0x214] ;  /* 0x0000850000047ab9 */ /* 0x000fe20000000400 */
[----:B------:R-:W-:Y:S01]  /*1690*/  ULDC.U16 UR5, c[0x0][0x216] ;  /* 0x0000858000057ab9 */ /* 0x000fe20000000400 */
[----:B------:R-:W-:Y:S02]  /*16a0*/  IMAD.U32 R5, RZ, RZ, UR4 ;  /* 0x00000004ff057e24 */ /* 0x000fe4000f8e00ff */
[----:B------:R-:W-:-:S05]  /*16b0*/  IMAD.U32 R0, RZ, RZ, UR5 ;  /* 0x00000005ff007e24 */ /* 0x000fca000f8e00ff */
[----:B------:R-:W-:-:S05]  /*16c0*/  PRMT R5, R5, 0x5410, R0 ;  /* 0x0000541005057816 */ /* 0x000fca0000000000 */
[----:B------:R0:W-:Y:S01]  /*16d0*/  STG.E desc[UR36][R2.64], R5 ;  /* 0x0000000502007986 */ /* 0x0001e2000c101924 */
[----:B------:R-:W-:Y:S05]  /*16e0*/  BRA `(.L_x_4361) ;  /* 0x0000000800f87947 */ /* 0x000fea0003800000 */
.L_x_4366:
[----:B------:R-:W0:Y:S02]  /*16f0*/  LDC.U16 R0, c[0x0][0x214] ;  /* 0x00008500ff007b82 */ /* 0x000e240000000400 */
[----:B0-----:R-:W-:-:S05]  /*1700*/  HADD2.F32 R0, -RZ, R0.H0_H0 ;  /* 0x20000000ff007230 */ /* 0x001fca0000004100 */
[----:B------:R-:W-:-:S04]  /*1710*/  FMUL.FTZ R0, R0, 1 ;  /* 0x3f80000000007820 */ /* 0x000fc80000410000 */
[----:B------:R-:W0:Y:S02]  /*1720*/  F2F.F64.F32 R4, R0 ;  /* 0x0000000000047310 */ /* 0x000e240000201800 */
[----:B0-----:R0:W-:Y:S01]  /*1730*/  STG.E.64 desc[UR36][R2.64], R4 ;  /* 0x0000000402007986 */ /* 0x0011e2000c101b24 */
[----:B------:R-:W-:Y:S05]  /*1740*/  BRA `(.L_x_4361) ;  /* 0x0000000800e07947 */ /* 0x000fea0003800000 */
.L_x_4356:
        /* <DEDUP_REMOVED lines=18> */
.L_x_4370:
        /* <DEDUP_REMOVED lines=10> */
.L_x_4369:
        /* <DEDUP_REMOVED lines=21> */
.L_x_4373:
[----:B------:R-:W-:-:S05]  /*1a60*/  LOP3.LUT R5, R0, R9, RZ, 0xfc, !PT ;  /* 0x0000000900057212 */ /* 0x000fca00078efcff */
[----:B------:R0:W-:Y:S01]  /*1a70*/  STG.E.U8 desc[UR36][R2.64], R5 ;  /* 0x0000000502007986 */ /* 0x0001e2000c101124 */
[----:B------:R-:W-:Y:S05]  /*1a80*/  BRA `(.L_x_4361) ;  /* 0x0000000800107947 */ /* 0x000fea0003800000 */
.L_x_4372:
        /* <DEDUP_REMOVED lines=13> */
.L_x_4374:
[----:B------:R-:W-:Y:S01]  /*1b60*/  ISETP.GT.U32.AND P0, PT, R0, 0x7f800000, PT ;  /* 0x7f8000000000780c */ /* 0x000fe20003f04070 */
[----:B------:R-:W-:-:S05]  /*1b70*/  IMAD.MOV.U32 R0, RZ, RZ, 0x7f ;  /* 0x0000007fff007424 */ /* 0x000fca00078e00ff */
[----:B------:R-:W-:-:S07]  /*1b80*/  SEL R0, R0, 0x7c, P0 ;  /* 0x0000007c00007807 */ /* 0x000fce0000000000 */
.L_x_4375:
[----:B------:R-:W-:-:S04]  /*1b90*/  LOP3.LUT R4, R4, 0x80000000, RZ, 0xc0, !PT ;  /* 0x8000000004047812 */ /* 0x000fc800078ec0ff */
[----:B------:R-:W-:-:S04]  /*1ba0*/  SHF.R.U32.HI R5, RZ, 0x18, R4 ;  /* 0x00000018ff057819 */ /* 0x000fc80000011604 */
[----:B------:R-:W-:-:S05]  /*1bb0*/  LOP3.LUT R5, R0, R5, RZ, 0xfc, !PT ;  /* 0x0000000500057212 */ /* 0x000fca00078efcff */
[----:B------:R0:W-:Y:S01]  /*1bc0*/  STG.E.U8 desc[UR36][R2.64], R5 ;  /* 0x0000000502007986 */ /* 0x0001e2000c101124 */
[----:B------:R-:W-:Y:S05]  /*1bd0*/  BRA `(.L_x_4361) ;  /* 0x0000000400bc7947 */ /* 0x000fea0003800000 */
.L_x_4371:
[----:B------:R-:W0:Y:S02]  /*1be0*/  LDC.U16 R0, c[0x0][0x214] ;  /* 0x00008500ff007b82 */ /* 0x000e240000000400 */
[----:B0-----:R-:W-:-:S05]  /*1bf0*/  HADD2.F32 R0, -RZ, R0.H0_H0 ;  /* 0x20000000ff007230 */ /* 0x001fca0000004100 */
[----:B------:R-:W-:-:S05]  /*1c00*/  F2FP.BF16.F32.PACK_AB R0, RZ, R0 ;  /* 0x00000000ff00723e */ /* 0x000fca00000010ff */
[----:B------:R0:W-:Y:S01]  /*1c10*/  STG.E.U16 desc[UR36][R2.64], R0 ;  /* 0x0000000002007986 */ /* 0x0001e2000c101524 */
[----:B------:R-:W-:Y:S05]  /*1c20*/  BRA `(.L_x_4361) ;  /* 0x0000000400a87947 */ /* 0x000fea0003800000 */
.L_x_4368:
        /* <DEDUP_REMOVED lines=13> */
.L_x_4378:
        /* <DEDUP_REMOVED lines=18> */
.L_x_4380:
[----:B------:R-:W-:-:S04]  /*1e20*/  LOP3.LUT R4, R4, 0x80000000, RZ, 0xc0, !PT ;  /* 0x8000000004047812 */ /* 0x000fc800078ec0ff */
[----:B------:R-:W-:-:S04]  /*1e30*/  SHF.R.U32.HI R5, RZ, 0x18, R4 ;  /* 0x00000018ff057819 */ /* 0x000fc80000011604 */
[----:B------:R-:W-:-:S07]  /*1e40*/  LOP3.LUT R0, R0, R5, RZ, 0xfc, !PT ;  /* 0x0000000500007212 */ /* 0x000fce00078efcff */
.L_x_4379:
[----:B------:R0:W-:Y:S01]  /*1e50*/  STG.E.U8 desc[UR36][R2.64], R0 ;  /* 0x0000000002007986 */ /* 0x0001e2000c101124 */
[----:B------:R-:W-:Y:S05]  /*1e60*/  BRA `(.L_x_4361) ;  /* 0x0000000400187947 */ /* 0x000fea0003800000 */
.L_x_4377:
        /* <DEDUP_REMOVED lines=18> */
.L_x_4382:
[----:B------:R-:W-:-:S04]  /*1f90*/  LOP3.LUT R4, R4, 0x80000000, RZ, 0xc0, !PT ;  /* 0x8000000004047812 */ /* 0x000fc800078ec0ff */
[----:B------:R-:W-:-:S04]  /*1fa0*/  SHF.R.U32.HI R5, RZ, 0x18, R4 ;  /* 0x00000018ff057819 */ /* 0x000fc80000011604 */
[----:B------:R-:W-:-:S07]  /*1fb0*/  LOP3.LUT R0, R0, R5, RZ, 0xfc, !PT ;  /* 0x0000000500007212 */ /* 0x000fce00078efcff */
.L_x_4381:
[----:B------:R0:W-:Y:S01]  /*1fc0*/  STG.E.U8 desc[UR36][R2.64], R0 ;  /* 0x0000000002007986 */ /* 0x0001e2000c101124 */
[----:B------:R-:W-:Y:S05]  /*1fd0*/  BRA `(.L_x_4361) ;  /* 0x0000000000bc7947 */ /* 0x000fea0003800000 */
.L_x_4376:
        /* <DEDUP_REMOVED lines=19> */
.L_x_4385:
[----:B------:R0:W-:Y:S01]  /*2110*/  STG.E.U8 desc[UR36][R2.64], R0 ;  /* 0x0000000002007986 */ /* 0x0001e2000c101124 */
[----:B------:R-:W-:Y:S05]  /*2120*/  BRA `(.L_x_4361) ;  /* 0x0000000000687947 */ /* 0x000fea0003800000 */
.L_x_4360:
        /* <DEDUP_REMOVED lines=16> */
.L_x_4386:
[----:B------:R-:W-:Y:S05]  /*2230*/  BRA `(.L_x_4361) ;  /* 0x0000000000247947 */ /* 0x000fea0003800000 */
.L_x_4384:
[----:B------:R-:W0:Y:S02]  /*2240*/  LDC.U16 R0, c[0x0][0x214] ;  /* 0x00008500ff007b82 */ /* 0x000e240000000400 */
[----:B0-----:R-:W-:-:S04]  /*2250*/  HADD2.F32 R0, -RZ, R0.H0_H0 ;  /* 0x20000000ff007230 */ /* 0x001fc80000004100 */
[----:B------:R-:W0:Y:S02]  /*2260*/  F2I.U64.TRUNC R4, R0 ;  /* 0x0000000000047311 */ /* 0x000e24000020d800 */
[----:B0-----:R0:W-:Y:S01]  /*2270*/  STG.E.64 desc[UR36][R2.64], R4 ;  /* 0x0000000402007986 */ /* 0x0011e2000c101b24 */
[----:B------:R-:W-:Y:S05]  /*2280*/  BRA `(.L_x_4361) ;  /* 0x0000000000107947 */ /* 0x000fea0003800000 */
.L_x_4383:
[----:B------:R-:W0:Y:S02]  /*2290*/  LDC.U16 R0, c[0x0][0x214] ;  /* 0x00008500ff007b82 */ /* 0x000e240000000400 */
[----:B0-----:R-:W-:-:S04]  /*22a0*/  HADD2.F32 R0, -RZ, R0.H0_H0 ;  /* 0x20000000ff007230 */ /* 0x001fc80000004100 */
[----:B------:R-:W0:Y:S02]  /*22b0*/  F2I.FTZ.U32.TRUNC.NTZ R5, R0 ;  /* 0x0000000000057305 */ /* 0x000e24000021f000 */
[----:B0-----:R0:W-:Y:S02]  /*22c0*/  STG.E desc[UR36][R2.64], R5 ;  /* 0x0000000502007986 */ /* 0x0011e4000c101924 */
.L_x_4361:
        /* <DEDUP_REMOVED lines=26> */
.L_x_4390:
[----:B------:R-:W0:Y:S02]  /*2470*/  LDC.U16 R0, c[0x0][0x214] ;  /* 0x00008500ff007b82 */ /* 0x000e240000000400 */
[----:B0-----:R-:W-:-:S04]  /*2480*/  HADD2.F32 R0, -RZ, R0.H0_H0 ;  /* 0x20000000ff007230 */ /* 0x001fc80000004100 */
[----:B------:R-:W0:Y:S02]  /*2490*/  F2I.S64.TRUNC R4, R0 ;  /* 0x0000000000047311 */ /* 0x000e24000020d900 */
[----:B0-----:R0:W-:Y:S01]  /*24a0*/  STG.E.U8 desc[UR36][R2.64], R4 ;  /* 0x0000000402007986 */ /* 0x0011e2000c101124 */
[----:B------:R-:W-:Y:S05]  /*24b0*/  BRA `(.L_x_4392) ;  /* 0x0000000c00cc7947 */ /* 0x000fea0003800000 */
.L_x_4389:
        /* <DEDUP_REMOVED lines=11> */
.L_x_4394:
[----:B------:R-:W0:Y:S02]  /*2570*/  LDC.U16 R0, c[0x0][0x214] ;  /* 0x00008500ff007b82 */ /* 0x000e240000000400 */
[----:B0-----:R-:W-:-:S04]  /*2580*/  HADD2.F32 R0, -RZ, R0.H0_H0 ;  /* 0x20000000ff007230 */ /* 0x001fc80000004100 */
[----:B------:R-:W0:Y:S02]  /*2590*/  F2I.FTZ.TRUNC.NTZ R5, R0 ;  /* 0x0000000000057305 */ /* 0x000e24000021f100 */
[----:B0-----:R0:W-:Y:S01]  /*25a0*/  STG.E desc[UR36][R2.64], R5 ;  /* 0x0000000502007986 */ /* 0x0011e2000c101924 */
[----:B------:R-:W-:Y:S05]  /*25b0*/  BRA `(.L_x_4392) ;  /* 0x0000000c008c7947 */ /* 0x000fea0003800000 */
.L_x_4393:
[----:B------:R-:W0:Y:S02]  /*25c0*/  LDC.U16 R0, c[0x0][0x214] ;  /* 0x00008500ff007b82 */ /* 0x000e240000000400 */
[----:B0-----:R-:W-:-:S04]  /*25d0*/  HADD2.F32 R0, -RZ, R0.H0_H0 ;  /* 0x20000000ff007230 */ /* 0x001fc80000004100 */
[----:B------:R-:W0:Y:S02]  /*25e0*/  F2I.FTZ.TRUNC.NTZ R5, R0 ;  /* 0x0000000000057305 */ /* 0x000e24000021f100 */
[----:B0-----:R0:W-:Y:S01]  /*25f0*/  STG.E.U16 desc[UR36][R2.64], R5 ;  /* 0x0000000502007986 */ /* 0x0011e2000c101524 */
[----:B------:R-:W-:Y:S05]  /*2600*/  BRA `(.L_x_4392) ;  /* 0x0000000c00787947 */ /* 0x000fea0003800000 */
.L_x_4388:
        /* <DEDUP_REMOVED lines=10> */
.L_x_4396:
[----:B------:R-:W0:Y:S02]  /*26b0*/  LDC.U16 R5, c[0x0][0x214] ;  /* 0x00008500ff057b82 */ /* 0x000e240000000400 */
[----:B0-----:R0:W-:Y:S01]  /*26c0*/  STG.E.U16 desc[UR36][R2.64], R5 ;  /* 0x0000000502007986 */ /* 0x0011e2000c101524 */
[----:B------:R-:W-:Y:S05]  /*26d0*/  BRA `(.L_x_4392) ;  /* 0x0000000c00447947 */ /* 0x000fea0003800000 */
.L_x_4395:
        /* <DEDUP_REMOVED lines=12> */
.L_x_4398:
[----:B------:R-:W-:Y:S01]  /*27a0*/  ULDC.U16 UR4, c[0x0][0x214] ;  /* 0x0000850000047ab9 */ /* 0x000fe20000000400 */
[----:B------:R-:W-:Y:S01]  /*27b0*/  ULDC.U16 UR5, c[0x0][0x216] ;  /* 0x0000858000057ab9 */ /* 0x000fe20000000400 */
[----:B------:R-:W-:Y:S02]  /*27c0*/  IMAD.U32 R5, RZ, RZ, UR4 ;  /* 0x00000004ff057e24 */ /* 0x000fe4000f8e00ff */
[----:B------:R-:W-:-:S05]  /*27d0*/  IMAD.U32 R0, RZ, RZ, UR5 ;  /* 0x00000005ff007e24 */ /* 0x000fca000f8e00ff */
[----:B------:R-:W-:-:S05]  /*27e0*/  PRMT R5, R5, 0x5410, R0 ;  /* 0x0000541005057816 */ /* 0x000fca0000000000 */
[----:B------:R0:W-:Y:S01]  /*27f0*/  STG.E desc[UR36][R2.64], R5 ;  /* 0x0000000502007986 */ /* 0x0001e2000c101924 */
[----:B------:R-:W-:Y:S05]  /*2800*/  BRA `(.L_x_4392) ;  /* 0x0000000800f87947 */ /* 0x000fea0003800000 */
.L_x_4397:
[----:B------:R-:W0:Y:S02]  /*2810*/  LDC.U16 R0, c[0x0][0x214] ;  /* 0x00008500ff007b82 */ /* 0x000e240000000400 */
[----:B0-----:R-:W-:-:S05]  /*2820*/  HADD2.F32 R0, -RZ, R0.H0_H0 ;  /* 0x20000000ff007230 */ /* 0x001fca0000004100 */
[----:B------:R-:W-:-:S04]  /*2830*/  FMUL.FTZ R0, R0, 1 ;  /* 0x3f80000000007820 */ /* 0x000fc80000410000 */
[----:B------:R-:W0:Y:S02]  /*2840*/  F2F.F64.F32 R4, R0 ;  /* 0x0000000000047310 */ /* 0x000e240000201800 */
[----:B0-----:R0:W-:Y:S01]  /*2850*/  STG.E.64 desc[UR36][R2.64], R4 ;  /* 0x0000000402007986 */ /* 0x0011e2000c101b24 */
[----:B------:R-:W-:Y:S05]  /*2860*/  BRA `(.L_x_4392) ;  /* 0x0000000800e07947 */ /* 0x000fea0003800000 */
.L_x_4387:
        /* <DEDUP_REMOVED lines=18> */
.L_x_4401:
        /* <DEDUP_REMOVED lines=10> */
.L_x_4400:
        /* <DEDUP_REMOVED lines=21> */
.L_x_4404:
[----:B------:R-:W-:-:S05]  /*2b80*/  LOP3.LUT R5, R0, R9, RZ, 0xfc, !PT ;  /* 0x0000000900057212 */ /* 0x000fca00078efcff */
[----:B------:R0:W-:Y:S01]  /*2b90*/  STG.E.U8 desc[UR36][R2.64], R5 ;  /* 0x0000000502007986 */ /* 0x0001e2000c101124 */
[----:B------:R-:W-:Y:S05]  /*2ba0*/  BRA `(.L_x_4392) ;  /* 0x0000000800107947 */ /* 0x000fea0003800000 */
.L_x_4403:
        /* <DEDUP_REMOVED lines=13> */
.L_x_4405:
[----:B------:R-:W-:Y:S01]  /*2c80*/  ISETP.GT.U32.AND P0, PT, R0, 0x7f800000, PT ;  /* 0x7f8000000000780c */ /* 0x000fe20003f04070 */
[----:B------:R-:W-:-:S05]  /*2c90*/  IMAD.MOV.U32 R0, RZ, RZ, 0x7f ;  /* 0x0000007fff007424 */ /* 0x000fca00078e00ff */
[----:B------:R-:W-:-:S07]  /*2ca0*/  SEL R0, R0, 0x7c, P0 ;  /* 0x0000007c00007807 */ /* 0x000fce0000000000 */
.L_x_4406:
[----:B------:R-:W-:-:S04]  /*2cb0*/  LOP3.LUT R4, R4, 0x80000000, RZ, 0xc0, !PT ;  /* 0x8000000004047812 */ /* 0x000fc800078ec0ff */
[----:B------:R-:W-:-:S04]  /*2cc0*/  SHF.R.U32.HI R5, RZ, 0x18, R4 ;  /* 0x00000018ff057819 */ /* 0x000fc80000011604 */
[----:B------:R-:W-:-:S05]  /*2cd0*/  LOP3.LUT R5, R0, R5, RZ, 0xfc, !PT ;  /* 0x0000000500057212 */ /* 0x000fca00078efcff */
[----:B------:R0:W-:Y:S01]  /*2ce0*/  STG.E.U8 desc[UR36][R2.64], R5 ;  /* 0x0000000502007986 */ /* 0x0001e2000c101124 */
[----:B------:R-:W-:Y:S05]  /*2cf0*/  BRA `(.L_x_4392) ;  /* 0x0000000400bc7947 */ /* 0x000fea0003800000 */
.L_x_4402:
[----:B------:R-:W0:Y:S02]  /*2d00*/  LDC.U16 R0, c[0x0][0x214] ;  /* 0x00008500ff007b82 */ /* 0x000e240000000400 */
[----:B0-----:R-:W-:-:S05]  /*2d10*/  HADD2.F32 R0, -RZ, R0.H0_H0 ;  /* 0x20000000ff007230 */ /* 0x001fca0000004100 */
[----:B------:R-:W-:-:S05]  /*2d20*/  F2FP.BF16.F32.PACK_AB R0, RZ, R0 ;  /* 0x00000000ff00723e */ /* 0x000fca00000010ff */
[----:B------:R0:W-:Y:S01]  /*2d30*/  STG.E.U16 desc[UR36][R2.64], R0 ;  /* 0x0000000002007986 */ /* 0x0001e2000c101524 */
[----:B------:R-:W-:Y:S05]  /*2d40*/  BRA `(.L_x_4392) ;  /* 0x0000000400a87947 */ /* 0x000fea0003800000 */
.L_x_4399:
        /* <DEDUP_REMOVED lines=13> */
.L_x_4409:
        /* <DEDUP_REMOVED lines=18> */
.L_x_4411:
[----:B------:R-:W-:-:S04]  /*2f40*/  LOP3.LUT R4, R4, 0x80000000, RZ, 0xc0, !PT ;  /* 0x8000000004047812 */ /* 0x000fc800078ec0ff */
[----:B------:R-:W-:-:S04]  /*2f50*/  SHF.R.U32.HI R5, RZ, 0x18, R4 ;  /* 0x00000018ff057819 */ /* 0x000fc80000011604 */
[----:B------:R-:W-:-:S07]  /*2f60*/  LOP3.LUT R0, R0, R5, RZ, 0xfc, !PT ;  /* 0x0000000500007212 */ /* 0x000fce00078efcff */
.L_x_4410:
[----:B------:R5:W-:Y:S01]  /*2f70*/  STG.E.U8 desc[UR36][R2.64], R0 ;  /* 0x0000000002007986 */ /* 0x000be2000c101124 */
[----:B------:R-:W-:Y:S05]  /*2f80*/  BRA `(.L_x_4392) ;  /* 0x0000000400187947 */ /* 0x000fea0003800000 */
.L_x_4408:
        /* <DEDUP_REMOVED lines=18> */
.L_x_4413:
[----:B------:R-:W-:-:S04]  /*30b0*/  LOP3.LUT R4, R4, 0x80000000, RZ, 0xc0, !PT ;  /* 0x8000000004047812 */ /* 0x000fc800078ec0ff */
[----:B------:R-:W-:-:S04]  /*30c0*/  SHF.R.U32.HI R5, RZ, 0x18, R4 ;  /* 0x00000018ff057819 */ /* 0x000fc80000011604 */
[----:B------:R-:W-:-:S07]  /*30d0*/  LOP3.LUT R0, R0, R5, RZ, 0xfc, !PT ;  /* 0x0000000500007212 */ /* 0x000fce00078efcff */
.L_x_4412:
[----:B------:R3:W-:Y:S01]  /*30e0*/  STG.E.U8 desc[UR36][R2.64], R0 ;  /* 0x0000000002007986 */ /* 0x0007e2000c101124 */
[----:B------:R-:W-:Y:S05]  /*30f0*/  BRA `(.L_x_4392) ;  /* 0x0000000000bc7947 */ /* 0x000fea0003800000 */
.L_x_4407:
        /* <DEDUP_REMOVED lines=19> */
.L_x_4416:
[----:B------:R2:W-:Y:S01]  /*3230*/  STG.E.U8 desc[UR36][R2.64], R0 ;  /* 0x0000000002007986 */ /* 0x0005e2000c101124 */
[----:B------:R-:W-:Y:S05]  /*3240*/  BRA `(.L_x_4392) ;  /* 0x0000000000687947 */ /* 0x000fea0003800000 */
.L_x_4391:
        /* <DEDUP_REMOVED lines=16> */
.L_x_4417:
[----:B------:R-:W-:Y:S05]  /*3350*/  BRA `(.L_x_4392) ;  /* 0x0000000000247947 */ /* 0x000fea0003800000 */
.L_x_4415:
[----:B------:R-:W0:Y:S02]  /*3360*/  LDC.U16 R0, c[0x0][0x214] ;  /* 0x00008500ff007b82 */ /* 0x000e240000000400 */
[----:B0-----:R-:W-:-:S04]  /*3370*/  HADD2.F32 R0, -RZ, R0.H0_H0 ;  /* 0x20000000ff007230 */ /* 0x001fc80000004100 */
[----:B------:R-:W0:Y:S02]  /*3380*/  F2I.U64.TRUNC R4, R0 ;  /* 0x0000000000047311 */ /* 0x000e24000020d800 */
[----:B0-----:R1:W-:Y:S01]  /*3390*/  STG.E.64 desc[UR36][R2.64], R4 ;  /* 0x0000000402007986 */ /* 0x0013e2000c101b24 */
[----:B------:R-:W-:Y:S05]  /*33a0*/  BRA `(.L_x_4392) ;  /* 0x0000000000107947 */ /* 0x000fea0003800000 */
.L_x_4414:
[----:B------:R-:W0:Y:S02]  /*33b0*/  LDC.U16 R0, c[0x0][0x214] ;  /* 0x00008500ff007b82 */ /* 0x000e240000000400 */
[----:B0-----:R-:W-:-:S04]  /*33c0*/  HADD2.F32 R0, -RZ, R0.H0_H0 ;  /* 0x20000000ff007230 */ /* 0x001fc80000004100 */
[----:B------:R-:W0:Y:S02]  /*33d0*/  F2I.FTZ.U32.TRUNC.NTZ R5, R0 ;  /* 0x0000000000057305 */ /* 0x000e24000021f000 */
[----:B0-----:R0:W-:Y:S02]  /*33e0*/  STG.E desc[UR36][R2.64], R5 ;  /* 0x0000000502007986 */ /* 0x0011e4000c101924 */
.L_x_4392:
[----:B------:R-:W-:-:S07]  /*33f0*/  VIADD R19, R19, 0x80 ;  /* 0x0000008013137836 */ /* 0x000fce0000000000 */
.L_x_4355:
[----:B------:R-:W-:Y:S05]  /*3400*/  BSYNC B6 ;  /* 0x0000000000067941 */ /* 0x000fea0003800000 */
.L_x_4354:
        /* <DEDUP_REMOVED lines=24> */
.L_x_4421:
[----:B------:R-:W0:Y:S02]  /*3590*/  LDC.U16 R0, c[0x0][0x214] ;  /* 0x00008500ff007b82 */ /* 0x000e240000000400 */
[----:B0-----:R-:W-:-:S04]  /*35a0*/  HADD2.F32 R0, -RZ, R0.H0_H0 ;  /* 0x20000000ff007230 */ /* 0x001fc80000004100 */
[----:B------:R-:W0:Y:S02]  /*35b0*/  F2I.S64.TRUNC R4, R0 ;  /* 0x0000000000047311 */ /* 0x000e24000020d900 */
[----:B0-----:R-:W-:Y:S01]  /*35c0*/  STG.E.U8 desc[UR36][R2.64], R4 ;  /* 0x0000000402007986 */ /* 0x001fe2000c101124 */
[----:B------:R-:W-:Y:S05]  /*35d0*/  EXIT ;  /* 0x000000000000794d */ /* 0x000fea0003800000 */
.L_x_4420:
        /* <DEDUP_REMOVED lines=11> */
.L_x_4424:
[----:B------:R-:W0:Y:S02]  /*3690*/  LDC.U16 R0, c[0x0][0x214] ;  /* 0x00008500ff007b82 */ /* 0x000e240000000400 */
[----:B0-----:R-:W-:-:S04]  /*36a0*/  HADD2.F32 R0, -RZ, R0.H0_H0 ;  /* 0x20000000ff007230 */ /* 0x001fc80000004100 */
[----:B------:R-:W0:Y:S02]  /*36b0*/  F2I.FTZ.TRUNC.NTZ R5, R0 ;  /* 0x0000000000057305 */ /* 0x000e24000021f100 */
[----:B0-----:R-:W-:Y:S01]  /*36c0*/  STG.E desc[UR36][R2.64], R5 ;  /* 0x0000000502007986 */ /* 0x001fe2000c101924 */
[----:B------:R-:W-:Y:S05]  /*36d0*/  EXIT ;  /* 0x000000000000794d */ /* 0x000fea0003800000 */
.L_x_4423:
[----:B------:R-:W0:Y:S02]  /*36e0*/  LDC.U16 R0, c[0x0][0x214] ;  /* 0x00008500ff007b82 */ /* 0x000e240000000400 */
[----:B0-----:R-:W-:-:S04]  /*36f0*/  HADD2.F32 R0, -RZ, R0.H0_H0 ;  /* 0x20000000ff007230 */ /* 0x001fc80000004100 */
[----:B------:R-:W0:Y:S02]  /*3700*/  F2I.FTZ.TRUNC.NTZ R5, R0 ;  /* 0x0000000000057305 */ /* 0x000e24000021f100 */
[----:B0-----:R-:W-:Y:S01]  /*3710*/  STG.E.U16 desc[UR36][R2.64], R5 ;  /* 0x0000000502007986 */ /* 0x001fe2000c101524 */
[----:B------:R-:W-:Y:S05]  /*3720*/  EXIT ;  /* 0x000000000000794d */ /* 0x000fea0003800000 */
.L_x_4419:
        /* <DEDUP_REMOVED lines=10> */
.L_x_4426:
[----:B------:R-:W0:Y:S02]  /*37d0*/  LDC.U16 R5, c[0x0][0x214] ;  /* 0x00008500ff057b82 */ /* 0x000e240000000400 */
[----:B0-----:R-:W-:Y:S01]  /*37e0*/  STG.E.U16 desc[UR36][R2.64], R5 ;  /* 0x0000000502007986 */ /* 0x001fe2000c101524 */
[----:B------:R-:W-:Y:S05]  /*37f0*/  EXIT ;  /* 0x000000000000794d */ /* 0x000fea0003800000 */
.L_x_4425:
        /* <DEDUP_REMOVED lines=12> */
.L_x_4428:
[----:B------:R-:W-:Y:S01]  /*38c0*/  ULDC.U16 UR4, c[0x0][0x214] ;  /* 0x0000850000047ab9 */ /* 0x000fe20000000400 */
[----:B------:R-:W-:Y:S01]  /*38d0*/  ULDC.U16 UR5, c[0x0][0x216] ;  /* 0x0000858000057ab9 */ /* 0x000fe20000000400 */
[----:B------:R-:W-:Y:S02]  /*38e0*/  IMAD.U32 R5, RZ, RZ, UR4 ;  /* 0x00000004ff057e24 */ /* 0x000fe4000f8e00ff */
[----:B------:R-:W-:-:S05]  /*38f0*/  IMAD.U32 R0, RZ, RZ, UR5 ;  /* 0x00000005ff007e24 */ /* 0x000fca000f8e00ff */
[----:B------:R-:W-:-:S05]  /*3900*/  PRMT R5, R5, 0x5410, R0 ;  /* 0x0000541005057816 */ /* 0x000fca0000000000 */
[----:B------:R-:W-:Y:S01]  /*3910*/  STG.E desc[UR36][R2.64], R5 ;  /* 0x0000000502007986 */ /* 0x000fe2000c101924 */
[----:B------:R-:W-:Y:S05]  /*3920*/  EXIT ;  /* 0x000000000000794d */ /* 0x000fea0003800000 */
.L_x_4427:
[----:B------:R-:W0:Y:S02]  /*3930*/  LDC.U16 R0, c[0x0][0x214] ;  /* 0x00008500ff007b82 */ /* 0x000e240000000400 */
[----:B0-----:R-:W-:-:S05]  /*3940*/  HADD2.F32 R0, -RZ, R0.H0_H0 ;  /* 0x20000000ff007230 */ /* 0x001fca0000004100 */
[----:B------:R-:W-:-:S04]  /*3950*/  FMUL.FTZ R0, R0, 1 ;  /* 0x3f80000000007820 */ /* 0x000fc80000410000 */
[----:B------:R-:W0:Y:S02]  /*3960*/  F2F.F64.F32 R4, R0 ;  /* 0x0000000000047310 */ /* 0x000e240000201800 */
[----:B0-----:R-:W-:Y:S01]  /*3970*/  STG.E.64 desc[UR36][R2.64], R4 ;  /* 0x0000000402007986 */ /* 0x001fe2000c101b24 */
[----:B------:R-:W-:Y:S05]  /*3980*/  EXIT ;  /* 0x000000000000794d */ /* 0x000fea0003800000 */
.L_x_4418:
        /* <DEDUP_REMOVED lines=18> */
.L_x_4431:
        /* <DEDUP_REMOVED lines=10> */
.L_x_4430:
        /* <DEDUP_REMOVED lines=21> */
.L_x_4434:
[----:B------:R-:W-:-:S05]  /*3ca0*/  LOP3.LUT R5, R0, R9, RZ, 0xfc, !PT ;  /* 0x0000000900057212 */ /* 0x000fca00078efcff */
[----:B------:R-:W-:Y:S01]  /*3cb0*/  STG.E.U8 desc[UR36][R2.64], R5 ;  /* 0x0000000502007986 */ /* 0x000fe2000c101124 */
[----:B------:R-:W-:Y:S05]  /*3cc0*/  EXIT ;  /* 0x000000000000794d */ /* 0x000fea0003800000 */
.L_x_4433:
        /* <DEDUP_REMOVED lines=13> */
.L_x_4435:
[----:B------:R-:W-:Y:S01]  /*3da0*/  ISETP.GT.U32.AND P0, PT, R0, 0x7f800000, PT ;  /* 0x7f8000000000780c */ /* 0x000fe20003f04070 */
[----:B------:R-:W-:-:S05]  /*3db0*/  IMAD.MOV.U32 R0, RZ, RZ, 0x7f ;  /* 0x0000007fff007424 */ /* 0x000fca00078e00ff */
[----:B------:R-:W-:-:S07]  /*3dc0*/  SEL R0, R0, 0x7c, P0 ;  /* 0x0000007c00007807 */ /* 0x000fce0000000000 */
.L_x_4436:
[----:B------:R-:W-:-:S04]  /*3dd0*/  LOP3.LUT R4, R4, 0x80000000, RZ, 0xc0, !PT ;  /* 0x8000000004047812 */ /* 0x000fc800078ec0ff */
[----:B------:R-:W-:-:S04]  /*3de0*/  SHF.R.U32.HI R5, RZ, 0x18, R4 ;  /* 0x00000018ff057819 */ /* 0x000fc80000011604 */
[----:B------:R-:W-:-:S05]  /*3df0*/  LOP3.LUT R5, R0, R5, RZ, 0xfc, !PT ;  /* 0x0000000500057212 */ /* 0x000fca00078efcff */
[----:B------:R-:W-:Y:S01]  /*3e00*/  STG.E.U8 desc[UR36][R2.64], R5 ;  /* 0x0000000502007986 */ /* 0x000fe2000c101124 */
[----:B------:R-:W-:Y:S05]  /*3e10*/  EXIT ;  /* 0x000000000000794d */ /* 0x000fea0003800000 */
.L_x_4432:
[----:B------:R-:W0:Y:S02]  /*3e20*/  LDC.U16 R0, c[0x0][0x214] ;  /* 0x00008500ff007b82 */ /* 0x000e240000000400 */
[----:B0-----:R-:W-:-:S05]  /*3e30*/  HADD2.F32 R0, -RZ, R0.H0_H0 ;  /* 0x20000000ff007230 */ /* 0x001fca0000004100 */
[----:B------:R-:W-:-:S05]  /*3e40*/  F2FP.BF16.F32.PACK_AB R0, RZ, R0 ;  /* 0x00000000ff00723e */ /* 0x000fca00000010ff */
[----:B------:R-:W-:Y:S01]  /*3e50*/  STG.E.U16 desc[UR36][R2.64], R0 ;  /* 0x0000000002007986 */ /* 0x000fe2000c101524 */
[----:B------:R-:W-:Y:S05]  /*3e60*/  EXIT ;  /* 0x000000000000794d */ /* 0x000fea0003800000 */
.L_x_4429:
        /* <DEDUP_REMOVED lines=13> */
.L_x_4439:
        /* <DEDUP_REMOVED lines=18> */
.L_x_4441:
[----:B------:R-:W-:-:S04]  /*4060*/  LOP3.LUT R4, R4, 0x80000000, RZ, 0xc0, !PT ;  /* 0x8000000004047812 */ /* 0x000fc800078ec0ff */
[----:B------:R-:W-:-:S04]  /*4070*/  SHF.R.U32.HI R5, RZ, 0x18, R4 ;  /* 0x00000018ff057819 */ /* 0x000fc80000011604 */
[----:B------:R-:W-:-:S07]  /*4080*/  LOP3.LUT R0, R0, R5, RZ, 0xfc, !PT ;  /* 0x0000000500007212 */ /* 0x000fce00078efcff */
.L_x_4440:
[----:B------:R-:W-:Y:S01]  /*4090*/  STG.E.U8 desc[UR36][R2.64], R0 ;  /* 0x0000000002007986 */ /* 0x000fe2000c101124 */
[----:B------:R-:W-:Y:S05]  /*40a0*/  EXIT ;  /* 0x000000000000794d */ /* 0x000fea0003800000 */
.L_x_4438:
        /* <DEDUP_REMOVED lines=18> */
.L_x_4443:
[----:B------:R-:W-:-:S04]  /*41d0*/  LOP3.LUT R4, R4, 0x80000000, RZ, 0xc0, !PT ;  /* 0x8000000004047812 */ /* 0x000fc800078ec0ff */
[----:B------:R-:W-:-:S04]  /*41e0*/  SHF.R.U32.HI R5, RZ, 0x18, R4 ;  /* 0x00000018ff057819 */ /* 0x000fc80000011604 */
[----:B------:R-:W-:-:S07]  /*41f0*/  LOP3.LUT R0, R0, R5, RZ, 0xfc, !PT ;  /* 0x0000000500007212 */ /* 0x000fce00078efcff */
.L_x_4442:
[----:B------:R-:W-:Y:S01]  /*4200*/  STG.E.U8 desc[UR36][R2.64], R0 ;  /* 0x0000000002007986 */ /* 0x000fe2000c101124 */
[----:B------:R-:W-:Y:S05]  /*4210*/  EXIT ;  /* 0x000000000000794d */ /* 0x000fea0003800000 */
.L_x_4437:
        /* <DEDUP_REMOVED lines=19> */
.L_x_4446:
[----:B------:R-:W-:Y:S01]  /*4350*/  STG.E.U8 desc[UR36][R2.64], R0 ;  /* 0x0000000002007986 */ /* 0x000fe2000c101124 */
[----:B------:R-:W-:Y:S05]  /*4360*/  EXIT ;  /* 0x000000000000794d */ /* 0x000fea0003800000 */
.L_x_4422:
        /* <DEDUP_REMOVED lines=16> */
.L_x_4447:
[----:B------:R-:W-:Y:S05]  /*4470*/  EXIT ;  /* 0x000000000000794d */ /* 0x000fea0003800000 */
.L_x_4445:
[----:B------:R-:W0:Y:S02]  /*4480*/  LDC.U16 R0, c[0x0][0x214] ;  /* 0x00008500ff007b82 */ /* 0x000e240000000400 */
[----:B0-----:R-:W-:-:S04]  /*4490*/  HADD2.F32 R0, -RZ, R0.H0_H0 ;  /* 0x20000000ff007230 */ /* 0x001fc80000004100 */
[----:B------:R-:W0:Y:S02]  /*44a0*/  F2I.U64.TRUNC R4, R0 ;  /* 0x0000000000047311 */ /* 0x000e24000020d800 */
[----:B0-----:R-:W-:Y:S01]  /*44b0*/  STG.E.64 desc[UR36][R2.64], R4 ;  /* 0x0000000402007986 */ /* 0x001fe2000c101b24 */
[----:B------:R-:W-:Y:S05]  /*44c0*/  EXIT ;  /* 0x000000000000794d */ /* 0x000fea0003800000 */
.L_x_4444:
[----:B------:R-:W0:Y:S02]  /*44d0*/  LDC.U16 R0, c[0x0][0x214] ;  /* 0x00008500ff007b82 */ /* 0x000e240000000400 */
[----:B0-----:R-:W-:-:S04]  /*44e0*/  HADD2.F32 R0, -RZ, R0.H0_H0 ;  /* 0x20000000ff007230 */ /* 0x001fc80000004100 */
[----:B------:R-:W0:Y:S02]  /*44f0*/  F2I.FTZ.U32.TRUNC.NTZ R5, R0 ;  /* 0x0000000000057305 */ /* 0x000e24000021f000 */
[----:B0-----:R-:W-:Y:S01]  /*4500*/  STG.E desc[UR36][R2.64], R5 ;  /* 0x0000000502007986 */ /* 0x001fe2000c101924 */
[----:B------:R-:W-:Y:S05]  /*4510*/  EXIT ;  /* 0x000000000000794d */ /* 0x000fea0003800000 */
.L_x_4448:
        /* <DEDUP_REMOVED lines=14> */
.L_x_7340:


//--------------------- .text._ZN2at6native18elementwise_kernelILi128ELi2EZNS0_22gpu_kernel_impl_nocastINS0_11FillFunctorIN3c107complexINS4_4HalfEEEEEEEvRNS_18TensorIteratorBaseERKT_EUliE_EEviT1_ --------------------------
	.section	.text._ZN2at6native18elementwise_kernelILi128ELi2EZNS0_22gpu_kernel_impl_nocastINS0_11FillFunctorIN3c107complexINS4_4HalfEEEEEEEvRNS_18TensorIteratorBaseERKT_EUliE_EEviT1_,"ax",@progbits
	.align	128
        .global         _ZN2at6native18elementwise_kernelILi128ELi2EZNS0_22gpu_kernel_impl_nocastINS0_11FillFunctorIN3c107complexINS4_4HalfEEEEEEEvRNS_18TensorIteratorBaseERKT_EUliE_EEviT1_
        .type           _ZN2at6native18elementwise_kernelILi128ELi2EZNS0_22gpu_kernel_impl_nocastINS0_11FillFunctorIN3c107complexINS4_4HalfEEEEEEEvRNS_18TensorIteratorBaseERKT_EUliE_EEviT1_,@function
        .size           _ZN2at6native18elementwise_kernelILi128ELi2EZNS0_22gpu_kernel_impl_nocastINS0_11FillFunctorIN3c107complexINS4_4HalfEEEEEEEvRNS_18TensorIteratorBaseERKT_EUliE_EEviT1_,(.L_x_7341 - _ZN2at6native18elementwise_kernelILi128ELi2EZNS0_22gpu_kernel_impl_nocastINS0_11FillFunctorIN3c107complexINS4_4HalfEEEEEEEvRNS_18TensorIteratorBaseERKT_EUliE_EEviT1_)
        .other          _ZN2at6native18elementwise_kernelILi128ELi2EZNS0_22gpu_kernel_impl_nocastINS0_11FillFunctorIN3c107complexINS4_4HalfEEEEEEEvRNS_18TensorIteratorBaseERKT_EUliE_EEviT1_,@"STO_CUDA_ENTRY STV_DEFAULT"
_ZN2at6native18elementwise_kernelILi128ELi2EZNS0_22gpu_kernel_impl_nocastINS0_11FillFunctorIN3c107complexINS4_4HalfEEEEEEEvRNS_18TensorIteratorBaseERKT_EUliE_EEviT1_:
.text._ZN2at6native18elementwise_kernelILi128ELi2EZNS0_22gpu_kernel_impl_nocastINS0_11FillFunctorIN3c107complexINS4_4HalfEEEEEEEvRNS_18TensorIteratorBaseERKT_EUliE_EEviT1_:
        /* <DEDUP_REMOVED lines=285> */
.L_x_4452:
[----:B------:R-:W-:Y:S01]  /*11d0*/  ULDC.64 UR8, c[0x0][0x3b0] ;  /* 0x0000ec0000087ab9 */ /* 0x000fe20000000a00 */
[----:B------:R-:W-:Y:S01]  /*11e0*/  ULDC.U16 UR7, c[0x0][0x3b8] ;  /* 0x0000ee0000077ab9 */ /* 0x000fe20000000400 */
[----:B------:R-:W-:Y:S01]  /*11f0*/  IADD3 R4, P0, R0, UR8, RZ ;  /* 0x0000000800047c10 */ /* 0x000fe2000ff1e0ff */
[----:B------:R-:W-:Y:S01]  /*1200*/  ULDC.U16 UR8, c[0x0][0x3ba] ;  /* 0x0000ee8000087ab9 */ /* 0x000fe20000000400 */
[----:B------:R-:W-:Y:S02]  /*1210*/  MOV R7, UR7 ;  /* 0x0000000700077c02 */ /* 0x000fe40008000f00 */
[----:B------:R-:W-:Y:S01]  /*1220*/  MOV R0, UR8 ;  /* 0x0000000800007c02 */ /* 0x000fe20008000f00 */
[----:B------:R-:W-:Y:S01]  /*1230*/  IMAD.X R5, RZ, RZ, UR9, P0 ;  /* 0x00000009ff057e24 */ /* 0x000fe200080e06ff */
[----:B------:R-:W-:Y:S02]  /*1240*/  IADD3 R3, R3, 0x80, RZ ;  /* 0x0000008003037810 */ /* 0x000fe40007ffe0ff */
[----:B------:R-:W-:-:S05]  /*1250*/  PRMT R7, R7, 0x5410, R0 ;  /* 0x0000541007077816 */ /* 0x000fca0000000000 */
[----:B------:R0:W-:Y:S02]  /*1260*/  STG.E desc[UR4][R4.64], R7 ;  /* 0x0000000704007986 */ /* 0x0001e4000c101904 */
.L_x_4451:
[----:B------:R-:W-:Y:S05]  /*1270*/  BSYNC B0 ;  /* 0x0000000000007941 */ /* 0x000fea0003800000 */
.L_x_4450:
[----:B------:R-:W-:-:S13]  /*1280*/  ISETP.GE.AND P0, PT, R3, UR6, PT ;  /* 0x0000000603007c0c */ /* 0x000fda000bf06270 */
[----:B------:R-:W-:Y:S05]  /*1290*/  @P0 EXIT ;  /* 0x000000000000094d */ /* 0x000fea0003800000 */
[----:B------:R-:W-:Y:S01]  /*12a0*/  HFMA2.MMA R2, -RZ, RZ, 0, 0 ;  /* 0x00000000ff027435 */ /* 0x000fe200000001ff */
[----:B------:R-:W-:Y:S01]  /*12b0*/  ULDC.64 UR6, c[0x0][0x220] ;  /* 0x0000880000067ab9 */ /* 0x000fe20000000a00 */
[----:B------:R-:W-:-:S08]  /*12c0*/  ISETP.NE.AND P0, PT, R8, 0x1, PT ;  /* 0x000000010800780c */ /* 0x000fd00003f05270 */
[----:B0-----:R-:W-:Y:S01]  /*12d0*/  IMAD.HI.U32 R4, R3, UR6, R2 ;  /* 0x0000000603047c27 */ /* 0x001fe2000f8e0002 */
[----:B------:R-:W-:-:S04]  /*12e0*/  ULDC UR6, c[0x0][0x21c] ;  /* 0x0000870000067ab9 */ /* 0x000fc80000000800 */
        /* <DEDUP_REMOVED lines=268> */
.L_x_4453:
[----:B------:R-:W-:Y:S01]  /*23b0*/  ULDC.64 UR6, c[0x0][0x3b0] ;  /* 0x0000ec0000067ab9 */ /* 0x000fe20000000a00 */
[----:B------:R-:W-:Y:S01]  /*23c0*/  ULDC.U16 UR8, c[0x0][0x3b8] ;  /* 0x0000ee0000087ab9 */ /* 0x000fe20000000400 */
[----:B------:R-:W-:Y:S01]  /*23d0*/  IADD3 R2, P0, R0, UR6, RZ ;  /* 0x0000000600027c10 */ /* 0x000fe2000ff1e0ff */
[----:B------:R-:W-:Y:S01]  /*23e0*/  ULDC.U16 UR6, c[0x0][0x3ba] ;  /* 0x0000ee8000067ab9 */ /* 0x000fe20000000400 */
[----:B------:R-:W-:Y:S02]  /*23f0*/  MOV R5, UR8 ;  /* 0x0000000800057c02 */ /* 0x000fe40008000f00 */
[----:B------:R-:W-:Y:S01]  /*2400*/  MOV R0, UR6 ;  /* 0x0000000600007c02 */ /* 0x000fe20008000f00 */
[----:B------:R-:W-:-:S03]  /*2410*/  IMAD.X R3, RZ, RZ, UR7, P0 ;  /* 0x00000007ff037e24 */ /* 0x000fc600080e06ff */
[----:B------:R-:W-:-:S05]  /*2420*/  PRMT R5, R5, 0x5410, R0 ;  /* 0x0000541005057816 */ /* 0x000fca0000000000 */
[----:B------:R-:W-:Y:S01]  /*2430*/  STG.E desc[UR4][R2.64], R5 ;  /* 0x0000000502007986 */ /* 0x000fe2000c101904 */
[----:B------:R-:W-:Y:S05]  /*2440*/  EXIT ;  /* 0x000000000000794d */ /* 0x000fea0003800000 */
.L_x_4449:
[----:B------:R-:W-:Y:S02]  /*2450*/  ULDC UR6, c[0x0][0x210] ;  /* 0x0000840000067ab9 */ /* 0x000fe40000000800 */
[----:B------:R-:W-:-:S13]  /*2460*/  ISETP.GE.AND P1, PT, R3, UR6, PT ;  /* 0x0000000603007c0c */ /* 0x000fda000bf26270 */
[----:B------:R-:W0:Y:S01]  /*2470*/  @!P1 LDC.U16 R0, c[0x0][0x3b8] ;  /* 0x0000ee00ff009b82 */ /* 0x000e220000000400 */
[----:B------:R-:W-:-:S04]  /*2480*/  @!P1 IADD3 R3, R3, 0x80, RZ ;  /* 0x0000008003039810 */ /* 0x000fc80007ffe0ff */
[----:B------:R-:W-:-:S03]  /*2490*/  ISETP.GE.AND P0, PT, R3, UR6, PT ;  /* 0x0000000603007c0c */ /* 0x000fc6000bf06270 */
[----:B------:R-:W0:Y:S08]  /*24a0*/  @!P1 LDC.U16 R7, c[0x0][0x3ba] ;  /* 0x0000ee80ff079b82 */ /* 0x000e300000000400 */
[----:B------:R-:W1:Y:S01]  /*24b0*/  @!P1 LDC.64 R4, c[0x0][0x3b0] ;  /* 0x0000ec00ff049b82 */ /* 0x000e620000000a00 */
[----:B0-----:R-:W-:-:S05]  /*24c0*/  @!P1 PRMT R7, R0, 0x5410, R7 ;  /* 0x0000541000079816 */ /* 0x001fca0000000007 */
[----:B-1----:R0:W-:Y:S01]  /*24d0*/  @!P1 STG.E desc[UR4][R4.64], R7 ;  /* 0x0000000704009986 */ /* 0x0021e2000c101904 */
[----:B------:R-:W-:Y:S05]  /*24e0*/  @P0 EXIT ;  /* 0x000000000000094d */ /* 0x000fea0003800000 */
[----:B------:R-:W1:Y:S01]  /*24f0*/  LDC.64 R2, c[0x0][0x3b0] ;  /* 0x0000ec00ff027b82 */ /* 0x000e620000000a00 */
[----:B------:R-:W-:Y:S01]  /*2500*/  ULDC.U16 UR6, c[0x0][0x3b8] ;  /* 0x0000ee0000067ab9 */ /* 0x000fe20000000400 */
[----:B------:R-:W-:Y:S01]  /*2510*/  ULDC.U16 UR7, c[0x0][0x3ba] ;  /* 0x0000ee8000077ab9 */ /* 0x000fe20000000400 */
[----:B0-----:R-:W-:Y:S02]  /*2520*/  MOV R5, UR6 ;  /* 0x0000000600057c02 */ /* 0x001fe40008000f00 */
[----:B------:R-:W-:-:S04]  /*2530*/  MOV R0, UR7 ;  /* 0x0000000700007c02 */ /* 0x000fc80008000f00 */
[----:B------:R-:W-:-:S05]  /*2540*/  PRMT R5, R5, 0x5410, R0 ;  /* 0x0000541005057816 */ /* 0x000fca0000000000 */
[----:B-1----:R-:W-:Y:S01]  /*2550*/  STG.E desc[UR4][R2.64], R5 ;  /* 0x0000000502007986 */ /* 0x002fe2000c101904 */
[----:B------:R-:W-:Y:S05]  /*2560*/  EXIT ;  /* 0x000000000000794d */ /* 0x000fea0003800000 */
.L_x_4454:
        /* <DEDUP_REMOVED lines=9> */
.L_x_7341:


//--------------------- .text._ZN2at6native27unrolled_elementwise_kernelINS0_11FillFunctorIN3c107complexINS3_4HalfEEEEESt5arrayIPcLm1EELi4E23TrivialOffsetCalculatorILi0EjESB_ILi1EjENS0_6memory15LoadWithoutCastENSE_16StoreWithoutCastEEEviT_T0_T2_T3_T4_T5_ --------------------------
	.section	.text._ZN2at6native27unrolled_elementwise_kernelINS0_11FillFunctorIN3c107complexINS3_4HalfEEEEESt5arrayIPcLm1EELi4E23TrivialOffsetCalculatorILi0EjESB_ILi1EjENS0_6memory15LoadWithoutCastENSE_16StoreWithoutCastEEEviT_T0_T2_T3_T4_T5_,"ax",@progbits
	.align	128
        .global         _ZN2at6native27unrolled_elementwise_kernelINS0_11FillFunctorIN3c107complexINS3_4HalfEEEEESt5arrayIPcLm1EELi4E23TrivialOffsetCalculatorILi0EjESB_ILi1EjENS0_6memory15LoadWithoutCastENSE_16StoreWithoutCastEEEviT_T0_T2_T3_T4_T5_
        .type           _ZN2at6native27unrolled_elementwise_kernelINS0_11FillFunctorIN3c107complexINS3_4HalfEEEEESt5arrayIPcLm1EELi4E23TrivialOffsetCalculatorILi0EjESB_ILi1EjENS0_6memory15LoadWithoutCastENSE_16StoreWithoutCastEEEviT_T0_T2_T3_T4_T5_,@function
        .size           _ZN2at6native27unrolled_elementwise_kernelINS0_11FillFunctorIN3c107complexINS3_4HalfEEEEESt5arrayIPcLm1EELi4E23TrivialOffsetCalculatorILi0EjESB_ILi1EjENS0_6memory15LoadWithoutCastENSE_16StoreWithoutCastEEEviT_T0_T2_T3_T4_T5_,(.L_x_7342 - _ZN2at6native27unrolled_elementwise_kernelINS0_11FillFunctorIN3c107complexINS3_4HalfEEEEESt5arrayIPcLm1EELi4E23TrivialOffsetCalculatorILi0EjESB_ILi1EjENS0_6memory15LoadWithoutCastENSE_16StoreWithoutCastEEEviT_T0_T2_T3_T4_T5_)
        .other          _ZN2at6native27unrolled_elementwise_kernelINS0_11FillFunctorIN3c107complexINS3_4HalfEEEEESt5arrayIPcLm1EELi4E23TrivialOffsetCalculatorILi0EjESB_ILi1EjENS0_6memory15LoadWithoutCastENSE_16StoreWithoutCastEEEviT_T0_T2_T3_T4_T5_,@"STO_CUDA_ENTRY STV_DEFAULT"
_ZN2at6native27unrolled_elementwise_kernelINS0_11FillFunctorIN3c107complexINS3_4HalfEEEEESt5arrayIPcLm1EELi4E23TrivialOffsetCalculatorILi0EjESB_ILi1EjENS0_6memory15LoadWithoutCastENSE_16StoreWithoutCastEEEviT_T0_T2_T3_T4_T5_:
.text._ZN2at6native27unrolled_elementwise_kernelINS0_11FillFunctorIN3c107complexINS3_4HalfEEEEESt5arrayIPcLm1EELi4E23TrivialOffsetCalculatorILi0EjESB_ILi1EjENS0_6memory15LoadWithoutCastENSE_16StoreWithoutCastEEEviT_T0_T2_T3_T4_T5_:
[----:B------:R-:W-:Y:S01]  /*0000*/  LDC R1, c[0x0][0x28] ;  /* 0x00000a00ff017b82 */ /* 0x000fe20000000800 */
[----:B------:R-:W0:Y:S07]  /*0010*/  S2R R6, SR_CTAID.X ;  /* 0x0000000000067919 */ /* 0x000e2e0000002500 */
[----:B------:R-:W0:Y:S01]  /*0020*/  LDC R3, c[0x0][0x210] ;  /* 0x00008400ff037b82 */ /* 0x000e220000000800 */
[----:B------:R-:W-:Y:S01]  /*0030*/  ULDC.64 UR4, c[0x0][0x208] ;  /* 0x0000820000047ab9 */ /* 0x000fe20000000a00 */
[----:B------:R-:W-:Y:S01]  /*0040*/  BSSY B0, `(.L_x_4455) ;  /* 0x000001e000007945 */ /* 0x000fe20003800000 */
[----:B------:R-:W1:Y:S01]  /*0050*/  S2R R5, SR_TID.X ;  /* 0x0000000000057919 */ /* 0x000e620000002100 */
[----:B0-----:R-:W-:-:S02]  /*0060*/  IMAD R0, R6, -0x200, R3 ;  /* 0xfffffe0006007824 */ /* 0x001fc400078e0203 */
[----:B-1----:R-:W-:-:S03]  /*0070*/  IMAD.MOV.U32 R7, RZ, RZ, R5 ;  /* 0x000000ffff077224 */ /* 0x002fc600078e0005 */
[----:B------:R-:W-:-:S13]  /*0080*/  ISETP.GE.AND P0, PT, R5, R0, PT ;  /* 0x000000000500720c */ /* 0x000fda0003f06270 */
[----:B------:R-:W0:Y:S01]  /*0090*/  @!P0 LDC.64 R2, c[0x0][0x218] ;  /* 0x00008600ff028b82 */ /* 0x000e220000000a00 */
[----:B------:R-:W-:Y:S01]  /*00a0*/  @!P0 VIADD R7, R5, 0x80 ;  /* 0x0000008005078836 */ /* 0x000fe20000000000 */
[----:B------:R-:W-:-:S04]  /*00b0*/  @!P0 LEA R5, R6, R5, 0x9 ;  /* 0x0000000506058211 */ /* 0x000fc800078e48ff */
[----:B------:R-:W-:Y:S02]  /*00c0*/  ISETP.GE.AND P1, PT, R7, R0, PT ;  /* 0x000000000700720c */ /* 0x000fe40003f26270 */
[----:B------:R-:W1:Y:S08]  /*00d0*/  @!P0 LDC.U16 R4, c[0x0][0x214] ;  /* 0x00008500ff048b82 */ /* 0x000e700000000400 */
[----:B------:R-:W1:Y:S01]  /*00e0*/  @!P0 LDC.U16 R9, c[0x0][0x216] ;  /* 0x00008580ff098b82 */ /* 0x000e620000000400 */
[----:B0-----:R-:W-:Y:S01]  /*00f0*/  @!P0 IMAD.WIDE.U32 R2, R5, 0x4, R2 ;  /* 0x0000000405028825 */ /* 0x001fe200078e0002 */
[----:B-1----:R-:W-:-:S05]  /*0100*/  @!P0 PRMT R5, R4, 0x5410, R9 ;  /* 0x0000541004058816 */ /* 0x002fca0000000009 */
[----:B------:R0:W-:Y:S01]  /*0110*/  @!P0 STG.E desc[UR4][R2.64], R5 ;  /* 0x0000000502008986 */ /* 0x0001e2000c101904 */
[----:B------:R-:W-:Y:S05]  /*0120*/  @P1 BRA `(.L_x_4456) ;  /* 0x00000000003c1947 */ /* 0x000fea0003800000 */
[----:B0-----:R-:W0:Y:S01]  /*0130*/  LDC.64 R4, c[0x0][0x218] ;  /* 0x00008600ff047b82 */ /* 0x001e220000000a00 */
[----:B------:R-:W-:Y:S01]  /*0140*/  IMAD R3, R6, 0x200, R7 ;  /* 0x0000020006037824 */ /* 0x000fe200078e0207 */
[----:B------:R-:W-:Y:S01]  /*0150*/  IADD3 R7, R7, 0x80, RZ ;  /* 0x0000008007077810 */ /* 0x000fe20007ffe0ff */
[----:B------:R-:W-:Y:S01]  /*0160*/  ULDC.U16 UR7, c[0x0][0x216] ;  /* 0x0000858000077ab9 */ /* 0x000fe20000000400 */
[----:B------:R-:W-:Y:S01]  /*0170*/  ULDC.U16 UR6, c[0x0][0x214] ;  /* 0x0000850000067ab9 */ /* 0x000fe20000000400 */
[----:B------:R-:W-:Y:S01]  /*0180*/  IMAD.U32 R11, RZ, RZ, UR7 ;  /* 0x00000007ff0b7e24 */ /* 0x000fe2000f8e00ff */
[----:B------:R-:W-:Y:S02]  /*0190*/  ISETP.GE.AND P0, PT, R7, R0, PT ;  /* 0x000000000700720c */ /* 0x000fe40003f06270 */
[----:B------:R-:W-:-:S11]  /*01a0*/  MOV R8, UR6 ;  /* 0x0000000600087c02 */ /* 0x000fd60008000f00 */
[----:B------:R-:W-:Y:S01]  /*01b0*/  @!P0 IMAD R9, R6, 0x200, R7 ;  /* 0x0000020006098824 */ /* 0x000fe200078e0207 */
[----:B------:R-:W-:Y:S01]  /*01c0*/  @!P0 IADD3 R7, R7, 0x80, RZ ;  /* 0x0000008007078810 */ /* 0x000fe20007ffe0ff */
[----:B0-----:R-:W-:-:S04]  /*01d0*/  IMAD.WIDE.U32 R2, R3, 0x4, R4 ;  /* 0x0000000403027825 */ /* 0x001fc800078e0004 */
[----:B------:R-:W-:Y:S01]  /*01e0*/  @!P0 IMAD.WIDE.U32 R4, R9, 0x4, R4 ;  /* 0x0000000409048825 */ /* 0x000fe200078e0004 */
[----:B------:R-:W-:-:S05]  /*01f0*/  PRMT R9, R8, 0x5410, R11 ;  /* 0x0000541008097816 */ /* 0x000fca000000000b */
[----:B------:R1:W-:Y:S04]  /*0200*/  STG.E desc[UR4][R2.64], R9 ;  /* 0x0000000902007986 */ /* 0x0003e8000c101904 */
[----:B------:R1:W-:Y:S02]  /*0210*/  @!P0 STG.E desc[UR4][R4.64], R9 ;  /* 0x0000000904008986 */ /* 0x0003e4000c101904 */
.L_x_4456:
[----:B------:R-:W-:Y:S05]  /*0220*/  BSYNC B0 ;  /* 0x0000000000007941 */ /* 0x000fea0003800000 */
.L_x_4455:
[----:B------:R-:W-:-:S13]  /*0230*/  ISETP.GE.AND P0, PT, R7, R0, PT ;  /* 0x000000000700720c */ /* 0x000fda0003f06270 */
[----:B------:R-:W-:Y:S05]  /*0240*/  @P0 EXIT ;  /* 0x000000000000094d */ /* 0x000fea0003800000 */
[----:B01----:R-:W0:Y:S01]  /*0250*/  LDC.64 R2, c[0x0][0x218] ;  /* 0x00008600ff027b82 */ /* 0x003e220000000a00 */
[----:B------:R-:W-:Y:S01]  /*0260*/  ULDC.U16 UR7, c[0x0][0x216] ;  /* 0x0000858000077ab9 */ /* 0x000fe20000000400 */
[----:B------:R-:W-:Y:S01]  /*0270*/  ULDC.U16 UR6, c[0x0][0x214] ;  /* 0x0000850000067ab9 */ /* 0x000fe20000000400 */
[----:B------:R-:W-:Y:S01]  /*0280*/  IMAD.U32 R0, RZ, RZ, UR7 ;  /* 0x00000007ff007e24 */ /* 0x000fe2000f8e00ff */
[----:B------:R-:W-:Y:S01]  /*0290*/  MOV R5, UR6 ;  /* 0x0000000600057c02 */ /* 0x000fe20008000f00 */
[----:B------:R-:W-:-:S03]  /*02a0*/  IMAD R7, R6, 0x200, R7 ;  /* 0x0000020006077824 */ /* 0x000fc600078e0207 */
[----:B------:R-:W-:Y:S01]  /*02b0*/  PRMT R5, R5, 0x5410, R0 ;  /* 0x0000541005057816 */ /* 0x000fe20000000000 */
[----:B0-----:R-:W-:-:S05]  /*02c0*/  IMAD.WIDE.U32 R2, R7, 0x4, R2 ;  /* 0x0000000407027825 */ /* 0x001fca00078e0002 */
[----:B------:R-:W-:Y:S01]  /*02d0*/  STG.E desc[UR4][R2.64], R5 ;  /* 0x0000000502007986 */ /* 0x000fe2000c101904 */
[----:B------:R-:W-:Y:S05]  /*02e0*/  EXIT ;  /* 0x000000000000794d */ /* 0x000fea0003800000 */
.L_x_4457:
        /* <DEDUP_REMOVED lines=9> */
.L_x_7342:


//--------------------- .text._ZN2at6native29vectorized_elementwise_kernelILi2ENS0_11FillFunctorIN3c107complexINS3_4HalfEEEEESt5arrayIPcLm1EEEEviT0_T1_ --------------------------
	.section	.text._ZN2at6native29vectorized_elementwise_kernelILi2ENS0_11FillFunctorIN3c107complexINS3_4HalfEEEEESt5arrayIPcLm1EEEEviT0_T1_,"ax",@progbits
	.align	128
        .global         _ZN2at6native29vectorized_elementwise_kernelILi2ENS0_11FillFunctorIN3c107complexINS3_4HalfEEEEESt5arrayIPcLm1EEEEviT0_T1_
        .type           _ZN2at6native29vectorized_elementwise_kernelILi2ENS0_11FillFunctorIN3c107complexINS3_4HalfEEEEESt5arrayIPcLm1EEEEviT0_T1_,@function
        .size           _ZN2at6native29vectorized_elementwise_kernelILi2ENS0_11FillFunctorIN3c107complexINS3_4HalfEEEEESt5arrayIPcLm1EEEEviT0_T1_,(.L_x_7343 - _ZN2at6native29vectorized_elementwise_kernelILi2ENS0_11FillFunctorIN3c107complexINS3_4HalfEEEEESt5arrayIPcLm1EEEEviT0_T1_)
        .other          _ZN2at6native29vectorized_elementwise_kernelILi2ENS0_11FillFunctorIN3c107complexINS3_4HalfEEEEESt5arrayIPcLm1EEEEviT0_T1_,@"STO_CUDA_ENTRY STV_DEFAULT"
_ZN2at6native29vectorized_elementwise_kernelILi2ENS0_11FillFunctorIN3c107complexINS3_4HalfEEEEESt5arrayIPcLm1EEEEviT0_T1_:
.text._ZN2at6native29vectorized_elementwise_kernelILi2ENS0_11FillFunctorIN3c107complexINS3_4HalfEEEEESt5arrayIPcLm1EEEEviT0_T1_:
        /* <DEDUP_REMOVED lines=10> */
[----:B------:R-:W-:Y:S01]  /*00a0*/  ULDC.U16 UR6, c[0x0][0x214] ;  /* 0x0000850000067ab9 */ /* 0x000fe20000000400 */
[----:B------:R-:W-:Y:S01]  /*00b0*/  ULDC.U16 UR7, c[0x0][0x216] ;  /* 0x0000858000077ab9 */ /* 0x000fe20000000400 */
[----:B------:R-:W-:Y:S01]  /*00c0*/  IMAD.U32 R4, RZ, RZ, UR6 ;  /* 0x00000006ff047e24 */ /* 0x000fe2000f8e00ff */
[----:B------:R-:W-:-:S04]  /*00d0*/  MOV R7, UR7 ;  /* 0x0000000700077c02 */ /* 0x000fc80008000f00 */
[----:B------:R-:W-:-:S04]  /*00e0*/  PRMT R4, R4, 0x5410, R7 ;  /* 0x0000541004047816 */ /* 0x000fc80000000007 */
[-C--:B------:R-:W-:Y:S01]  /*00f0*/  MOV R8, R4.reuse ;  /* 0x0000000400087202 */ /* 0x080fe20000000f00 */
[--C-:B------:R-:W-:Y:S01]  /*0100*/  IMAD.MOV.U32 R6, RZ, RZ, R4.reuse ;  /* 0x000000ffff067224 */ /* 0x100fe200078e0004 */
[----:B------:R-:W-:Y:S01]  /*0110*/  MOV R10, R4 ;  /* 0x00000004000a7202 */ /* 0x000fe20000000f00 */
[--C-:B------:R-:W-:Y:S02]  /*0120*/  IMAD.MOV.U32 R7, RZ, RZ, R4.reuse ;  /* 0x000000ffff077224 */ /* 0x100fe400078e0004 */
[--C-:B------:R-:W-:Y:S02]  /*0130*/  IMAD.MOV.U32 R9, RZ, RZ, R4.reuse ;  /* 0x000000ffff097224 */ /* 0x100fe400078e0004 */
[----:B------:R-:W-:Y:S02]  /*0140*/  IMAD.MOV.U32 R11, RZ, RZ, R4 ;  /* 0x000000ffff0b7224 */ /* 0x000fe400078e0004 */
[----:B-1----:R-:W-:-:S04]  /*0150*/  IMAD.WIDE.U32 R2, R0, 0x4, R2 ;  /* 0x0000000400027825 */ /* 0x002fc800078e0002 */
[----:B0-----:R-:W-:-:S04]  /*0160*/  IMAD.WIDE R2, R5, 0x8, R2 ;  /* 0x0000000805027825 */ /* 0x001fc800078e0202 */
[----:B------:R-:W-:Y:S01]  /*0170*/  IMAD.MOV.U32 R5, RZ, RZ, R4 ;  /* 0x000000ffff057224 */ /* 0x000fe200078e0004 */
[----:B------:R-:W-:Y:S04]  /*0180*/  STG.E.64 desc[UR4][R2.64+0x400], R6 ;  /* 0x0004000602007986 */ /* 0x000fe8000c101b04 */
[----:B------:R-:W-:Y:S04]  /*0190*/  STG.E.64 desc[UR4][R2.64+0x800], R8 ;  /* 0x0008000802007986 */ /* 0x000fe8000c101b04 */
[----:B------:R-:W-:Y:S04]  /*01a0*/  STG.E.64 desc[UR4][R2.64], R4 ;  /* 0x0000000402007986 */ /* 0x000fe8000c101b04 */
[----:B------:R-:W-:Y:S01]  /*01b0*/  STG.E.64 desc[UR4][R2.64+0xc00], R10 ;  /* 0x000c000a02007986 */ /* 0x000fe2000c101b04 */
[----:B------:R-:W-:Y:S05]  /*01c0*/  EXIT ;  /* 0x000000000000794d */ /* 0x000fea0003800000 */
.L_x_4458:
[----:B------:R-:W0:Y:S01]  /*01d0*/  S2R R7, SR_TID.X ;  /* 0x0000000000077919 */ /* 0x000e220000002100 */
[----:B------:R-:W-:Y:S04]  /*01e0*/  BSSY B0, `(.L_x_4459) ;  /* 0x0000053000007945 */ /* 0x000fe80003800000 */
[----:B------:R-:W-:Y:S01]  /*01f0*/  BSSY B1, `(.L_x_4460) ;  /* 0x0000048000017945 */ /* 0x000fe20003800000 */
[----:B0-----:R-:W-:-:S13]  /*0200*/  ISETP.GE.AND P0, PT, R7, R2, PT ;  /* 0x000000020700720c */ /* 0x001fda0003f06270 */
[----:B------:R-:W0:Y:S01]  /*0210*/  @!P0 LDC.64 R4, c[0x0][0x218] ;  /* 0x00008600ff048b82 */ /* 0x000e220000000a00 */
[----:B------:R-:W-:-:S07]  /*0220*/  @!P0 IMAD.IADD R3, R0, 0x1, R7 ;  /* 0x0000000100038824 */ /* 0x000fce00078e0207 */
[----:B------:R-:W1:Y:S08]  /*0230*/  @!P0 LDC.U16 R6, c[0x0][0x214] ;  /* 0x00008500ff068b82 */ /* 0x000e700000000400 */
[----:B------:R-:W1:Y:S01]  /*0240*/  @!P0 LDC.U16 R9, c[0x0][0x216] ;  /* 0x00008580ff098b82 */ /* 0x000e620000000400 */
[----:B0-----:R-:W-:Y:S01]  /*0250*/  @!P0 IMAD.WIDE.U32 R4, R3, 0x4, R4 ;  /* 0x0000000403048825 */ /* 0x001fe200078e0004 */
[----:B------:R-:W-:-:S03]  /*0260*/  MOV R3, R7 ;  /* 0x0000000700037202 */ /* 0x000fc60000000f00 */
[----:B------:R-:W-:Y:S01]  /*0270*/  @!P0 VIADD R3, R7, 0x80 ;  /* 0x0000008007038836 */ /* 0x000fe20000000000 */
[----:B-1----:R-:W-:-:S05]  /*0280*/  @!P0 PRMT R9, R6, 0x5410, R9 ;  /* 0x0000541006098816 */ /* 0x002fca0000000009 */
[----:B------:R0:W-:Y:S01]  /*0290*/  @!P0 STG.E desc[UR4][R4.64], R9 ;  /* 0x0000000904008986 */ /* 0x0001e2000c101904 */
[----:B------:R-:W-:-:S13]  /*02a0*/  ISETP.GE.AND P0, PT, R3, R2, PT ;  /* 0x000000020300720c */ /* 0x000fda0003f06270 */
[----:B0-----:R-:W-:Y:S05]  /*02b0*/  @P0 BRA `(.L_x_4461) ;  /* 0x0000000000580947 */ /* 0x001fea0003800000 */
[----:B------:R-:W0:Y:S01]  /*02c0*/  LDC.64 R4, c[0x0][0x218] ;  /* 0x00008600ff047b82 */ /* 0x000e220000000a00 */
[----:B------:R-:W-:Y:S01]  /*02d0*/  ULDC.U16 UR7, c[0x0][0x216] ;  /* 0x0000858000077ab9 */ /* 0x000fe20000000400 */
[----:B------:R-:W-:Y:S01]  /*02e0*/  ULDC.U16 UR6, c[0x0][0x214] ;  /* 0x0000850000067ab9 */ /* 0x000fe20000000400 */
[----:B------:R-:W-:Y:S01]  /*02f0*/  IMAD.IADD R7, R0, 0x1, R3 ;  /* 0x0000000100077824 */ /* 0x000fe200078e0203 */
[----:B------:R-:W-:Y:S01]  /*0300*/  MOV R6, UR6 ;  /* 0x0000000600067c02 */ /* 0x000fe20008000f00 */
[----:B------:R-:W-:Y:S02]  /*0310*/  IMAD.U32 R9, RZ, RZ, UR7 ;  /* 0x00000007ff097e24 */ /* 0x000fe4000f8e00ff */
[----:B------:R-:W-:-:S05]  /*0320*/  VIADD R3, R3, 0x80 ;  /* 0x0000008003037836 */ /* 0x000fca0000000000 */
[----:B------:R-:W-:Y:S01]  /*0330*/  ISETP.GE.AND P0, PT, R3, R2, PT ;  /* 0x000000020300720c */ /* 0x000fe20003f06270 */
[----:B0-----:R-:W-:Y:S01]  /*0340*/  IMAD.WIDE.U32 R4, R7, 0x4, R4 ;  /* 0x0000000407047825 */ /* 0x001fe200078e0004 */
[----:B------:R-:W-:-:S05]  /*0350*/  PRMT R7, R6, 0x5410, R9 ;  /* 0x0000541006077816 */ /* 0x000fca0000000009 */
[----:B------:R0:W-:Y:S06]  /*0360*/  STG.E desc[UR4][R4.64], R7 ;  /* 0x0000000704007986 */ /* 0x0001ec000c101904 */
[----:B------:R-:W-:Y:S05]  /*0370*/  @P0 BRA `(.L_x_4462) ;  /* 0x0000000000580947 */ /* 0x000fea0003800000 */
[----:B0-----:R-:W0:Y:S01]  /*0380*/  LDC.64 R4, c[0x0][0x218] ;  /* 0x00008600ff047b82 */ /* 0x001e220000000a00 */
[----:B------:R-:W-:Y:S01]  /*0390*/  ULDC.U16 UR6, c[0x0][0x214] ;  /* 0x0000850000067ab9 */ /* 0x000fe20000000400 */
[----:B------:R-:W-:Y:S01]  /*03a0*/  IADD3 R7, R0, R3, RZ ;  /* 0x0000000300077210 */ /* 0x000fe20007ffe0ff */
[----:B------:R-:W-:Y:S01]  /*03b0*/  ULDC.U16 UR7, c[0x0][0x216] ;  /* 0x0000858000077ab9 */ /* 0x000fe20000000400 */
[----:B------:R-:W-:Y:S01]  /*03c0*/  IMAD.U32 R6, RZ, RZ, UR6 ;  /* 0x00000006ff067e24 */ /* 0x000fe2000f8e00ff */
[----:B------:R-:W-:Y:S01]  /*03d0*/  MOV R9, UR7 ;  /* 0x0000000700097c02 */ /* 0x000fe20008000f00 */
[----:B------:R-:W-:Y:S02]  /*03e0*/  VIADD R3, R3, 0x80 ;  /* 0x0000008003037836 */ /* 0x000fe40000000000 */
[----:B0-----:R-:W-:Y:S01]  /*03f0*/  IMAD.WIDE.U32 R4, R7, 0x4, R4 ;  /* 0x0000000407047825 */ /* 0x001fe200078e0004 */
[----:B------:R-:W-:-:S05]  /*0400*/  PRMT R7, R6, 0x5410, R9 ;  /* 0x0000541006077816 */ /* 0x000fca0000000009 */
[----:B------:R0:W-:Y:S02]  /*0410*/  STG.E desc[UR4][R4.64], R7 ;  /* 0x0000000704007986 */ /* 0x0001e4000c101904 */
.L_x_4461:
[----:B------:R-:W-:-:S13]  /*0420*/  ISETP.GE.AND P0, PT, R3, R2, PT ;  /* 0x000000020300720c */ /* 0x000fda0003f06270 */
        /* <DEDUP_REMOVED lines=11> */
.L_x_4462:
[----:B------:R-:W-:-:S13]  /*04e0*/  ISETP.GE.AND P0, PT, R3, R2, PT ;  /* 0x000000020300720c */ /* 0x000fda0003f06270 */
[----:B------:R-:W-:Y:S05]  /*04f0*/  @P0 BRA `(.L_x_4464) ;  /* 0x00000000005c0947 */ /* 0x000fea0003800000 */
[----:B01----:R-:W0:Y:S01]  /*0500*/  LDC.64 R4, c[0x0][0x218] ;  /* 0x00008600ff047b82 */ /* 0x003e220000000a00 */
        /* <DEDUP_REMOVED lines=9> */
.L_x_4463:
[----:B------:R-:W-:-:S13]  /*05a0*/  ISETP.GE.AND P0, PT, R3, R2, PT ;  /* 0x000000020300720c */ /* 0x000fda0003f06270 */
[----:B------:R-:W-:Y:S05]  /*05b0*/  @P0 BREAK B1 ;  /* 0x0000000000010942 */ /* 0x000fea0003800000 */
        /* <DEDUP_REMOVED lines=11> */
.L_x_4464:
[----:B------:R-:W-:Y:S05]  /*0670*/  BSYNC B1 ;  /* 0x0000000000017941 */ /* 0x000fea0003800000 */
.L_x_4460:
[----:B------:R-:W-:-:S13]  /*0680*/  ISETP.GE.AND P0, PT, R3, R2, PT ;  /* 0x000000020300720c */ /* 0x000fda0003f06270 */
[----:B012---:R-:W0:Y:S01]  /*0690*/  @!P0 LDC.64 R4, c[0x0][0x218] ;  /* 0x00008600ff048b82 */ /* 0x007e220000000a00 */
[----:B------:R-:W-:Y:S01]  /*06a0*/  @!P0 IADD3 R7, R0, R3, RZ ;  /* 0x0000000300078210 */ /* 0x000fe20007ffe0ff */
[----:B------:R-:W-:-:S06]  /*06b0*/  @!P0 VIADD R3, R3, 0x80 ;  /* 0x0000008003038836 */ /* 0x000fcc0000000000 */
[----:B------:R-:W1:Y:S08]  /*06c0*/  @!P0 LDC.U16 R6, c[0x0][0x214] ;  /* 0x00008500ff068b82 */ /* 0x000e700000000400 */
[----:B------:R-:W1:Y:S01]  /*06d0*/  @!P0 LDC.U16 R9, c[0x0][0x216] ;  /* 0x00008580ff098b82 */ /* 0x000e620000000400 */
[----:B0-----:R-:W-:Y:S01]  /*06e0*/  @!P0 IMAD.WIDE.U32 R4, R7, 0x4, R4 ;  /* 0x0000000407048825 */ /* 0x001fe200078e0004 */
[----:B-1----:R-:W-:-:S05]  /*06f0*/  @!P0 PRMT R9, R6, 0x5410, R9 ;  /* 0x0000541006098816 */ /* 0x002fca0000000009 */
[----:B------:R2:W-:Y:S02]  /*0700*/  @!P0 STG.E desc[UR4][R4.64], R9 ;  /* 0x0000000904008986 */ /* 0x0005e4000c101904 */
.L_x_4465:
[----:B------:R-:W-:Y:S05]  /*0710*/  BSYNC B0 ;  /* 0x0000000000007941 */ /* 0x000fea0003800000 */
.L_x_4459:
[----:B------:R-:W-:Y:S05]  /*0720*/  WARPSYNC.ALL ;  /* 0x0000000000007948 */ /* 0x000fea0003800000 */
[----:B------:R-:W-:-:S13]  /*0730*/  ISETP.GE.AND P0, PT, R3, R2, PT ;  /* 0x000000020300720c */ /* 0x000fda0003f06270 */
[----:B------:R-:W-:Y:S05]  /*0740*/  @P0 EXIT ;  /* 0x000000000000094d */ /* 0x000fea0003800000 */
[----:B012---:R-:W0:Y:S01]  /*0750*/  LDC.64 R4, c[0x0][0x218] ;  /* 0x00008600ff047b82 */ /* 0x007e220000000a00 */
[----:B------:R-:W-:Y:S01]  /*0760*/  ULDC.U16 UR6, c[0x0][0x214] ;  /* 0x0000850000067ab9 */ /* 0x000fe20000000400 */
[----:B------:R-:W-:Y:S01]  /*0770*/  IADD3 R3, R0, R3, RZ ;  /* 0x0000000300037210 */ /* 0x000fe20007ffe0ff */
[----:B------:R-:W-:Y:S01]  /*0780*/  ULDC.U16 UR7, c[0x0][0x216] ;  /* 0x0000858000077ab9 */ /* 0x000fe20000000400 */
[----:B------:R-:W-:Y:S01]  /*0790*/  IMAD.U32 R0, RZ, RZ, UR6 ;  /* 0x00000006ff007e24 */ /* 0x000fe2000f8e00ff */
[----:B------:R-:W-:Y:S02]  /*07a0*/  MOV R7, UR7 ;  /* 0x0000000700077c02 */ /* 0x000fe40008000f00 */
[----:B0-----:R-:W-:Y:S02]  /*07b0*/  IMAD.WIDE.U32 R2, R3, 0x4, R4 ;  /* 0x0000000403027825 */ /* 0x001fe400078e0004 */
[----:B------:R-:W-:-:S05]  /*07c0*/  PRMT R5, R0, 0x5410, R7 ;  /* 0x0000541000057816 */ /* 0x000fca0000000007 */
[----:B------:R-:W-:Y:S01]  /*07d0*/  STG.E desc[UR4][R2.64], R5 ;  /* 0x0000000502007986 */ /* 0x000fe2000c101904 */
[----:B------:R-:W-:Y:S05]  /*07e0*/  EXIT ;  /* 0x000000000000794d */ /* 0x000fea0003800000 */
.L_x_4466:
        /* <DEDUP_REMOVED lines=9> */
.L_x_7343:


//--------------------- .text._ZN2at6native29vectorized_elementwise_kernelILi4ENS0_11FillFunctorIN3c107complexINS3_4HalfEEEEESt5arrayIPcLm1EEEEviT0_T1_ --------------------------
	.section	.text._ZN2at6native29vectorized_elementwise_kernelILi4ENS0_11FillFunctorIN3c107complexINS3_4HalfEEEEESt5arrayIPcLm1EEEEviT0_T1_,"ax",@progbits
	.align	128
        .global         _ZN2at6native29vectorized_elementwise_kernelILi4ENS0_11FillFunctorIN3c107complexINS3_4HalfEEEEESt5arrayIPcLm1EEEEviT0_T1_
        .type           _ZN2at6native29vectorized_elementwise_kernelILi4ENS0_11FillFunctorIN3c107complexINS3_4HalfEEEEESt5arrayIPcLm1EEEEviT0_T1_,@function
        .size           _ZN2at6native29vectorized_elementwise_kernelILi4ENS0_11FillFunctorIN3c107complexINS3_4HalfEEEEESt5arrayIPcLm1EEEEviT0_T1_,(.L_x_7344 - _ZN2at6native29vectorized_elementwise_kernelILi4ENS0_11FillFunctorIN3c107complexINS3_4HalfEEEEESt5arrayIPcLm1EEEEviT0_T1_)
        .other          _ZN2at6native29vectorized_elementwise_kernelILi4ENS0_11FillFunctorIN3c107complexINS3_4HalfEEEEESt5arrayIPcLm1EEEEviT0_T1_,@"STO_CUDA_ENTRY STV_DEFAULT"
_ZN2at6native29vectorized_elementwise_kernelILi4ENS0_11FillFunctorIN3c107complexINS3_4HalfEEEEESt5arrayIPcLm1EEEEviT0_T1_:
.text._ZN2at6native29vectorized_elementwise_kernelILi4ENS0_11FillFunctorIN3c107complexINS3_4HalfEEEEESt5arrayIPcLm1EEEEviT0_T1_:
        /* <DEDUP_REMOVED lines=24> */
[----:B------:R-:W-:Y:S04]  /*0180*/  STG.E.128 desc[UR4][R2.64+0x800], R8 ;  /* 0x0008000802007986 */ /* 0x000fe8000c101d04 */
[----:B------:R-:W-:Y:S01]  /*0190*/  STG.E.128 desc[UR4][R2.64], R4 ;  /* 0x0000000402007986 */ /* 0x000fe2000c101d04 */
[----:B------:R-:W-:Y:S05]  /*01a0*/  EXIT ;  /* 0x000000000000794d */ /* 0x000fea0003800000 */
.L_x_4467:
        /* <DEDUP_REMOVED lines=37> */
.L_x_4470:
        /* <DEDUP_REMOVED lines=12> */
.L_x_4471:
        /* <DEDUP_REMOVED lines=12> */
.L_x_4472:
        /* <DEDUP_REMOVED lines=13> */
.L_x_4473:
[----:B------:R-:W-:Y:S05]  /*0650*/  BSYNC B1 ;  /* 0x0000000000017941 */ /* 0x000fea0003800000 */
.L_x_4469:
        /* <DEDUP_REMOVED lines=9> */
.L_x_4474:
[----:B------:R-:W-:Y:S05]  /*06f0*/  BSYNC B0 ;  /* 0x0000000000007941 */ /* 0x000fea0003800000 */
.L_x_4468:
        /* <DEDUP_REMOVED lines=13> */
.L_x_4475:
        /* <DEDUP_REMOVED lines=11> */
.L_x_7344:


//--------------------- .text._ZN2at6native29vectorized_elementwise_kernelILi8ENS0_11FillFunctorIN3c107complexINS3_4HalfEEEEESt5arrayIPcLm1EEEEviT0_T1_ --------------------------
	.section	.text._ZN2at6native29vectorized_elementwise_kernelILi8ENS0_11FillFunctorIN3c107complexINS3_4HalfEEEEESt5arrayIPcLm1EEEEviT0_T1_,"ax",@progbits
	.align	128
        .global         _ZN2at6native29vectorized_elementwise_kernelILi8ENS0_11FillFunctorIN3c107complexINS3_4HalfEEEEESt5arrayIPcLm1EEEEviT0_T1_
        .type           _ZN2at6native29vectorized_elementwise_kernelILi8ENS0_11FillFunctorIN3c107complexINS3_4HalfEEEEESt5arrayIPcLm1EEEEviT0_T1_,@function
        .size           _ZN2at6native29vectorized_elementwise_kernelILi8ENS0_11FillFunctorIN3c107complexINS3_4HalfEEEEESt5arrayIPcLm1EEEEviT0_T1_,(.L_x_7345 - _ZN2at6native29vectorized_elementwise_kernelILi8ENS0_11FillFunctorIN3c107complexINS3_4HalfEEEEESt5arrayIPcLm1EEEEviT0_T1_)
        .other          _ZN2at6native29vectorized_elementwise_kernelILi8ENS0_11FillFunctorIN3c107complexINS3_4HalfEEEEESt5arrayIPcLm1EEEEviT0_T1_,@"STO_CUDA_ENTRY STV_DEFAULT"
_ZN2at6native29vectorized_elementwise_kernelILi8ENS0_11FillFunctorIN3c107complexINS3_4HalfEEEEESt5arrayIPcLm1EEEEviT0_T1_:
.text._ZN2at6native29vectorized_elementwise_kernelILi8ENS0_11FillFunctorIN3c107complexINS3_4HalfEEEEESt5arrayIPcLm1EEEEviT0_T1_:
        /* <DEDUP_REMOVED lines=27> */
.L_x_4476:
        /* <DEDUP_REMOVED lines=37> */
.L_x_4479:
        /* <DEDUP_REMOVED lines=12> */
.L_x_4480:
        /* <DEDUP_REMOVED lines=12> */
.L_x_4481:
        /* <DEDUP_REMOVED lines=13> */
.L_x_4482:
[----:B------:R-:W-:Y:S05]  /*0650*/  BSYNC B1 ;  /* 0x0000000000017941 */ /* 0x000fea0003800000 */
.L_x_4478:
        /* <DEDUP_REMOVED lines=9> */
.L_x_4483:
[----:B------:R-:W-:Y:S05]  /*06f0*/  BSYNC B0 ;  /* 0x0000000000007941 */ /* 0x000fea0003800000 */
.L_x_4477:
        /* <DEDUP_REMOVED lines=13> */
.L_x_4484:
        /* <DEDUP_REMOVED lines=11> */
.L_x_7345:


//--------------------- .text._ZN2at6native18elementwise_kernelILi128ELi4EZNS0_15gpu_kernel_implINS0_11FillFunctorIN3c107complexIfEEEEEEvRNS_18TensorIteratorBaseERKT_EUliE_EEviT1_ --------------------------
	.section	.text._ZN2at6native18elementwise_kernelILi128ELi4EZNS0_15gpu_kernel_implINS0_11FillFunctorIN3c107complexIfEEEEEEvRNS_18TensorIteratorBaseERKT_EUliE_EEviT1_,"ax",@progbits
	.align	128
        .global         _ZN2at6native18elementwise_kernelILi128ELi4EZNS0_15gpu_kernel_implINS0_11FillFunctorIN3c107complexIfEEEEEEvRNS_18TensorIteratorBaseERKT_EUliE_EEviT1_
        .type           _ZN2at6native18elementwise_kernelILi128ELi4EZNS0_15gpu_kernel_implINS0_11FillFunctorIN3c107complexIfEEEEEEvRNS_18TensorIteratorBaseERKT_EUliE_EEviT1_,@function
        .size           _ZN2at6native18elementwise_kernelILi128ELi4EZNS0_15gpu_kernel_implINS0_11FillFunctorIN3c107complexIfEEEEEEvRNS_18TensorIteratorBaseERKT_EUliE_EEviT1_,(.L_x_7346 - _ZN2at6native18elementwise_kernelILi128ELi4EZNS0_15gpu_kernel_implINS0_11FillFunctorIN3c107complexIfEEEEEEvRNS_18TensorIteratorBaseERKT_EUliE_EEviT1_)
        .other          _ZN2at6native18elementwise_kernelILi128ELi4EZNS0_15gpu_kernel_implINS0_11FillFunctorIN3c107complexIfEEEEEEvRNS_18TensorIteratorBaseERKT_EUliE_EEviT1_,@"STO_CUDA_ENTRY STV_DEFAULT"
_ZN2at6native18elementwise_kernelILi128ELi4EZNS0_15gpu_kernel_implINS0_11FillFunctorIN3c107complexIfEEEEEEvRNS_18TensorIteratorBaseERKT_EUliE_EEviT1_:
.text._ZN2at6native18elementwise_kernelILi128ELi4EZNS0_15gpu_kernel_implINS0_11FillFunctorIN3c107complexIfEEEEEEvRNS_18TensorIteratorBaseERKT_EUliE_EEviT1_:
        /* <DEDUP_REMOVED lines=287> */
.L_x_4487:
        /* <DEDUP_REMOVED lines=15> */
[----:B------:R-:W-:Y:S02]  /*12e0*/  ULDC UR4, c[0x0][0x3b8] ;  /* 0x0000ee0000047ab9 */ /* 0x000fe40000000800 */
[----:B------:R-:W0:Y:S02]  /*12f0*/  F2I.FTZ.TRUNC.NTZ R5, UR4 ;  /* 0x0000000400057d05 */ /* 0x000e24000821f100 */
[----:B0-----:R0:W-:Y:S01]  /*1300*/  STG.E.U8 desc[UR36][R2.64], R5 ;  /* 0x0000000502007986 */ /* 0x0011e2000c101124 */
[----:B------:R-:W-:Y:S05]  /*1310*/  BRA `(.L_x_4493) ;  /* 0x0000000c00787947 */ /* 0x000fea0003800000 */
.L_x_4491:
[----:B------:R-:W-:Y:S02]  /*1320*/  ULDC UR4, c[0x0][0x3b8] ;  /* 0x0000ee0000047ab9 */ /* 0x000fe40000000800 */
[----:B------:R-:W0:Y:S02]  /*1330*/  F2I.S64.TRUNC R4, UR4 ;  /* 0x0000000400047d11 */ /* 0x000e24000820d900 */
[----:B0-----:R0:W-:Y:S01]  /*1340*/  STG.E.U8 desc[UR36][R2.64], R4 ;  /* 0x0000000402007986 */ /* 0x0011e2000c101124 */
[----:B------:R-:W-:Y:S05]  /*1350*/  BRA `(.L_x_4493) ;  /* 0x0000000c00687947 */ /* 0x000fea0003800000 */
.L_x_4490:
[----:B------:R-:W-:-:S13]  /*1360*/  ISETP.NE.AND P0, PT, R4, 0x2, PT ;  /* 0x000000020400780c */ /* 0x000fda0003f05270 */
[----:B------:R-:W-:Y:S05]  /*1370*/  @!P0 BRA `(.L_x_4494) ;  /* 0x0000000000308947 */ /* 0x000fea0003800000 */
[----:B------:R-:W-:-:S13]  /*1380*/  ISETP.NE.AND P0, PT, R4, 0x3, PT ;  /* 0x000000030400780c */ /* 0x000fda0003f05270 */
[----:B------:R-:W-:Y:S05]  /*1390*/  @!P0 BRA `(.L_x_4495) ;  /* 0x0000000000188947 */ /* 0x000fea0003800000 */
[----:B------:R-:W-:-:S13]  /*13a0*/  ISETP.NE.AND P0, PT, R4, 0x4, PT ;  /* 0x000000040400780c */ /* 0x000fda0003f05270 */
[----:B------:R-:W-:Y:S05]  /*13b0*/  @P0 BRA `(.L_x_4492) ;  /* 0x0000000800f00947 */ /* 0x000fea0003800000 */
[----:B------:R-:W-:Y:S02]  /*13c0*/  ULDC UR4, c[0x0][0x3b8] ;  /* 0x0000ee0000047ab9 */ /* 0x000fe40000000800 */
[----:B------:R-:W0:Y:S02]  /*13d0*/  F2I.S64.TRUNC R4, UR4 ;  /* 0x0000000400047d11 */ /* 0x000e24000820d900 */
[----:B0-----:R0:W-:Y:S01]  /*13e0*/  STG.E.64 desc[UR36][R2.64], R4 ;  /* 0x0000000402007986 */ /* 0x0011e2000c101b24 */
[----:B------:R-:W-:Y:S05]  /*13f0*/  BRA `(.L_x_4493) ;  /* 0x0000000c00407947 */ /* 0x000fea0003800000 */
.L_x_4495:
[----:B------:R-:W-:Y:S02]  /*1400*/  ULDC UR4, c[0x0][0x3b8] ;  /* 0x0000ee0000047ab9 */ /* 0x000fe40000000800 */
[----:B------:R-:W0:Y:S02]  /*1410*/  F2I.FTZ.TRUNC.NTZ R5, UR4 ;  /* 0x0000000400057d05 */ /* 0x000e24000821f100 */
[----:B0-----:R0:W-:Y:S01]  /*1420*/  STG.E desc[UR36][R2.64], R5 ;  /* 0x0000000502007986 */ /* 0x0011e2000c101924 */
[----:B------:R-:W-:Y:S05]  /*1430*/  BRA `(.L_x_4493) ;  /* 0x0000000c00307947 */ /* 0x000fea0003800000 */
.L_x_4494:
[----:B------:R-:W-:Y:S02]  /*1440*/  ULDC UR4, c[0x0][0x3b8] ;  /* 0x0000ee0000047ab9 */ /* 0x000fe40000000800 */
[----:B------:R-:W0:Y:S02]  /*1450*/  F2I.FTZ.TRUNC.NTZ R5, UR4 ;  /* 0x0000000400057d05 */ /* 0x000e24000821f100 */
[----:B0-----:R0:W-:Y:S01]  /*1460*/  STG.E.U16 desc[UR36][R2.64], R5 ;  /* 0x0000000502007986 */ /* 0x0011e2000c101524 */
[----:B------:R-:W-:Y:S05]  /*1470*/  BRA `(.L_x_4493) ;  /* 0x0000000c00207947 */ /* 0x000fea0003800000 */
.L_x_4489:
[----:B------:R-:W-:-:S13]  /*1480*/  ISETP.GT.AND P0, PT, R4, 0x6, PT ;  /* 0x000000060400780c */ /* 0x000fda0003f04270 */
[----:B------:R-:W-:Y:S05]  /*1490*/  @P0 BRA `(.L_x_4496) ;  /* 0x00000000002c0947 */ /* 0x000fea0003800000 */
[----:B------:R-:W-:-:S13]  /*14a0*/  ISETP.NE.AND P0, PT, R4, 0x5, PT ;  /* 0x000000050400780c */ /* 0x000fda0003f05270 */
[----:B------:R-:W-:Y:S05]  /*14b0*/  @!P0 BRA `(.L_x_4497) ;  /* 0x0000000000148947 */ /* 0x000fea0003800000 */
[----:B------:R-:W-:-:S13]  /*14c0*/  ISETP.NE.AND P0, PT, R4, 0x6, PT ;  /* 0x000000060400780c */ /* 0x000fda0003f05270 */
[----:B------:R-:W-:Y:S05]  /*14d0*/  @P0 BRA `(.L_x_4492) ;  /* 0x0000000800a80947 */ /* 0x000fea0003800000 */
[----:B------:R-:W0:Y:S02]  /*14e0*/  LDC R5, c[0x0][0x3b8] ;  /* 0x0000ee00ff057b82 */ /* 0x000e240000000800 */
[----:B0-----:R0:W-:Y:S01]  /*14f0*/  STG.E desc[UR36][R2.64], R5 ;  /* 0x0000000502007986 */ /* 0x0011e2000c101924 */
[----:B------:R-:W-:Y:S05]  /*1500*/  BRA `(.L_x_4493) ;  /* 0x0000000800fc7947 */ /* 0x000fea0003800000 */
.L_x_4497:
[----:B------:R-:W-:Y:S02]  /*1510*/  ULDC UR4, c[0x0][0x3b8] ;  /* 0x0000ee0000047ab9 */ /* 0x000fe40000000800 */
[----:B------:R-:W-:-:S05]  /*1520*/  F2FP.F16.F32.PACK_AB R0, RZ, UR4 ;  /* 0x00000004ff007c3e */ /* 0x000fca00080000ff */
[----:B------:R0:W-:Y:S01]  /*1530*/  STG.E.U16 desc[UR36][R2.64], R0 ;  /* 0x0000000002007986 */ /* 0x0001e2000c101524 */
[----:B------:R-:W-:Y:S05]  /*1540*/  BRA `(.L_x_4493) ;  /* 0x0000000800ec7947 */ /* 0x000fea0003800000 */
.L_x_4496:
        /* <DEDUP_REMOVED lines=9> */
.L_x_4499:
[----:B------:R-:W0:Y:S02]  /*15e0*/  LDC.64 R4, c[0x0][0x3b8] ;  /* 0x0000ee00ff047b82 */ /* 0x000e240000000a00 */
[----:B0-----:R-:W-:-:S05]  /*15f0*/  F2FP.F16.F32.PACK_AB R5, R5, R4 ;  /* 0x000000040505723e */ /* 0x001fca00000000ff */
[----:B------:R0:W-:Y:S01]  /*1600*/  STG.E desc[UR36][R2.64], R5 ;  /* 0x0000000502007986 */ /* 0x0001e2000c101924 */
[----:B------:R-:W-:Y:S05]  /*1610*/  BRA `(.L_x_4493) ;  /* 0x0000000800b87947 */ /* 0x000fea0003800000 */
.L_x_4498:
[----:B------:R-:W0:Y:S02]  /*1620*/  LDC R4, c[0x0][0x3b8] ;  /* 0x0000ee00ff047b82 */ /* 0x000e240000000800 */
[----:B0-----:R-:W-:-:S06]  /*1630*/  FMUL.FTZ R4, R4, 1 ;  /* 0x3f80000004047820 */ /* 0x001fcc0000410000 */
[----:B------:R-:W0:Y:S02]  /*1640*/  F2F.F64.F32 R4, R4 ;  /* 0x0000000400047310 */ /* 0x000e240000201800 */
[----:B0-----:R0:W-:Y:S01]  /*1650*/  STG.E.64 desc[UR36][R2.64], R4 ;  /* 0x0000000402007986 */ /* 0x0011e2000c101b24 */
[----:B------:R-:W-:Y:S05]  /*1660*/  BRA `(.L_x_4493) ;  /* 0x0000000800a47947 */ /* 0x000fea0003800000 */
.L_x_4488:
        /* <DEDUP_REMOVED lines=9> */
[----:B------:R-:W-:Y:S02]  /*1700*/  FSETP.NEU.FTZ.AND P0, PT, RZ, UR4, PT ;  /* 0x00000004ff007c0b */ /* 0x000fe4000bf1d000 */
[----:B------:R-:W-:-:S04]  /*1710*/  FSETP.NEU.FTZ.AND P1, PT, RZ, UR5, PT ;  /* 0x00000005ff007c0b */ /* 0x000fc8000bf3d000 */
[----:B------:R-:W-:-:S04]  /*1720*/  PLOP3.LUT P0, PT, P0, P1, PT, 0xa8, 0x0 ;  /* 0x000000000000781c */ /* 0x000fc80000703570 */
[----:B------:R-:W-:-:S05]  /*1730*/  SEL R5, RZ, 0x1, !P0 ;  /* 0x00000001ff057807 */ /* 0x000fca0004000000 */
[----:B------:R0:W-:Y:S01]  /*1740*/  STG.E.U8 desc[UR36][R2.64], R5 ;  /* 0x0000000502007986 */ /* 0x0001e2000c101124 */
[----:B------:R-:W-:Y:S05]  /*1750*/  BRA `(.L_x_4493) ;  /* 0x0000000800687947 */ /* 0x000fea0003800000 */
.L_x_4502:
[----:B------:R-:W0:Y:S02]  /*1760*/  LDC.64 R4, c[0x0][0x3b8] ;  /* 0x0000ee00ff047b82 */ /* 0x000e240000000a00 */
[----:B0-----:R-:W-:Y:S01]  /*1770*/  FMUL.FTZ R6, R5, 1 ;  /* 0x3f80000005067820 */ /* 0x001fe20000410000 */
[----:B------:R-:W-:-:S05]  /*1780*/  FMUL.FTZ R4, R4, 1 ;  /* 0x3f80000004047820 */ /* 0x000fca0000410000 */
[----:B------:R-:W-:Y:S08]  /*1790*/  F2F.F64.F32 R6, R6 ;  /* 0x0000000600067310 */ /* 0x000ff00000201800 */
[----:B------:R-:W0:Y:S02]  /*17a0*/  F2F.F64.F32 R4, R4 ;  /* 0x0000000400047310 */ /* 0x000e240000201800 */
[----:B0-----:R0:W-:Y:S01]  /*17b0*/  STG.E.128 desc[UR36][R2.64], R4 ;  /* 0x0000000402007986 */ /* 0x0011e2000c101d24 */
[----:B------:R-:W-:Y:S05]  /*17c0*/  BRA `(.L_x_4493) ;  /* 0x00000008004c7947 */ /* 0x000fea0003800000 */
.L_x_4501:
[----:B------:R-:W-:-:S13]  /*17d0*/  ISETP.NE.AND P0, PT, R4, 0xf, PT ;  /* 0x0000000f0400780c */ /* 0x000fda0003f05270 */
[----:B------:R-:W-:Y:S05]  /*17e0*/  @!P0 BRA `(.L_x_4503) ;  /* 0x0000000000a48947 */ /* 0x000fea0003800000 */
[----:B------:R-:W-:-:S13]  /*17f0*/  ISETP.NE.AND P0, PT, R4, 0x17, PT ;  /* 0x000000170400780c */ /* 0x000fda0003f05270 */
[----:B------:R-:W-:Y:S05]  /*1800*/  @!P0 BRA `(.L_x_4504) ;  /* 0x00000000004c8947 */ /* 0x000fea0003800000 */
[----:B------:R-:W-:-:S13]  /*1810*/  ISETP.NE.AND P0, PT, R4, 0x18, PT ;  /* 0x000000180400780c */ /* 0x000fda0003f05270 */
[----:B------:R-:W-:Y:S05]  /*1820*/  @P0 BRA `(.L_x_4492) ;  /* 0x0000000400d40947 */ /* 0x000fea0003800000 */
[----:B------:R-:W0:Y:S02]  /*1830*/  LDC R7, c[0x0][0x3b8] ;  /* 0x0000ee00ff077b82 */ /* 0x000e240000000800 */
        /* <DEDUP_REMOVED lines=13> */
.L_x_4505:
[----:B------:R-:W-:-:S05]  /*1910*/  LOP3.LUT R5, R4, R5, RZ, 0xfc, !PT ;  /* 0x0000000504057212 */ /* 0x000fca00078efcff */
[----:B------:R0:W-:Y:S01]  /*1920*/  STG.E.U8 desc[UR36][R2.64], R5 ;  /* 0x0000000502007986 */ /* 0x0001e2000c101124 */
[----:B------:R-:W-:Y:S05]  /*1930*/  BRA `(.L_x_4493) ;  /* 0x0000000400f07947 */ /* 0x000fea0003800000 */
.L_x_4504:
[----:B------:R-:W0:Y:S02]  /*1940*/  LDC R5, c[0x0][0x3b8] ;  /* 0x0000ee00ff057b82 */ /* 0x000e240000000800 */
        /* <DEDUP_REMOVED lines=11> */
.L_x_4506:
[----:B------:R-:W-:Y:S01]  /*1a00*/  IMAD.MOV.U32 R0, RZ, RZ, 0x7f ;  /* 0x0000007fff007424 */ /* 0x000fe200078e00ff */
[----:B------:R-:W-:-:S04]  /*1a10*/  ISETP.GT.U32.AND P0, PT, R4, 0x7f800000, PT ;  /* 0x7f8000000400780c */ /* 0x000fc80003f04070 */
[----:B------:R-:W-:-:S09]  /*1a20*/  SEL R0, R0, 0x7c, P0 ;  /* 0x0000007c00007807 */ /* 0x000fd20000000000 */
.L_x_4507:
[----:B------:R-:W-:-:S04]  /*1a30*/  LOP3.LUT R5, R5, 0x80000000, RZ, 0xc0, !PT ;  /* 0x8000000005057812 */ /* 0x000fc800078ec0ff */
[----:B------:R-:W-:-:S04]  /*1a40*/  SHF.R.U32.HI R5, RZ, 0x18, R5 ;  /* 0x00000018ff057819 */ /* 0x000fc80000011605 */
[----:B------:R-:W-:-:S05]  /*1a50*/  LOP3.LUT R5, R0, R5, RZ, 0xfc, !PT ;  /* 0x0000000500057212 */ /* 0x000fca00078efcff */
[----:B------:R0:W-:Y:S01]  /*1a60*/  STG.E.U8 desc[UR36][R2.64], R5 ;  /* 0x0000000502007986 */ /* 0x0001e2000c101124 */
[----:B------:R-:W-:Y:S05]  /*1a70*/  BRA `(.L_x_4493) ;  /* 0x0000000400a07947 */ /* 0x000fea0003800000 */
.L_x_4503:
[----:B------:R-:W-:Y:S02]  /*1a80*/  ULDC UR4, c[0x0][0x3b8] ;  /* 0x0000ee0000047ab9 */ /* 0x000fe40000000800 */
[----:B------:R-:W-:-:S05]  /*1a90*/  F2FP.BF16.F32.PACK_AB R0, RZ, UR4 ;  /* 0x00000004ff007c3e */ /* 0x000fca00080010ff */
[----:B------:R0:W-:Y:S01]  /*1aa0*/  STG.E.U16 desc[UR36][R2.64], R0 ;  /* 0x0000000002007986 */ /* 0x0001e2000c101524 */
[----:B------:R-:W-:Y:S05]  /*1ab0*/  BRA `(.L_x_4493) ;  /* 0x0000000400907947 */ /* 0x000fea0003800000 */
.L_x_4500:
        /* <DEDUP_REMOVED lines=8> */
[----:B------:R-:W-:Y:S02]  /*1b40*/  ULDC UR4, c[0x0][0x3b8] ;  /* 0x0000ee0000047ab9 */ /* 0x000fe40000000800 */
[----:B------:R-:W0:Y:S02]  /*1b50*/  F2I.FTZ.U32.TRUNC.NTZ R5, UR4 ;  /* 0x0000000400057d05 */ /* 0x000e24000821f000 */
[----:B0-----:R5:W-:Y:S01]  /*1b60*/  STG.E.U16 desc[UR36][R2.64], R5 ;  /* 0x0000000502007986 */ /* 0x001be2000c101524 */
[----:B------:R-:W-:Y:S05]  /*1b70*/  BRA `(.L_x_4493) ;  /* 0x0000000400607947 */ /* 0x000fea0003800000 */
.L_x_4510:
[----:B------:R-:W0:Y:S01]  /*1b80*/  LDC R5, c[0x0][0x3b8] ;  /* 0x0000ee00ff057b82 */ /* 0x000e220000000800 */
        /* <DEDUP_REMOVED lines=15> */
.L_x_4512:
[----:B------:R-:W-:-:S04]  /*1c80*/  LOP3.LUT R5, R5, 0x80000000, RZ, 0xc0, !PT ;  /* 0x8000000005057812 */ /* 0x000fc800078ec0ff */
[----:B------:R-:W-:-:S04]  /*1c90*/  SHF.R.U32.HI R5, RZ, 0x18, R5 ;  /* 0x00000018ff057819 */ /* 0x000fc80000011605 */
[----:B------:R-:W-:-:S04]  /*1ca0*/  LOP3.LUT R4, R4, R5, RZ, 0xfc, !PT ;  /* 0x0000000504047212 */ /* 0x000fc800078efcff */
[----:B------:R-:W-:-:S07]  /*1cb0*/  PRMT R0, R4, 0x7610, R0 ;  /* 0x0000761004007816 */ /* 0x000fce0000000000 */
.L_x_4511:
[----:B------:R4:W-:Y:S01]  /*1cc0*/  STG.E.U8 desc[UR36][R2.64], R0 ;  /* 0x0000000002007986 */ /* 0x0009e2000c101124 */
[----:B------:R-:W-:Y:S05]  /*1cd0*/  BRA `(.L_x_4493) ;  /* 0x0000000400087947 */ /* 0x000fea0003800000 */
.L_x_4509:
        /* <DEDUP_REMOVED lines=16> */
.L_x_4514:
[----:B------:R-:W-:-:S04]  /*1de0*/  LOP3.LUT R5, R5, 0x80000000, RZ, 0xc0, !PT ;  /* 0x8000000005057812 */ /* 0x000fc800078ec0ff */
[----:B------:R-:W-:-:S04]  /*1df0*/  SHF.R.U32.HI R5, RZ, 0x18, R5 ;  /* 0x00000018ff057819 */ /* 0x000fc80000011605 */
[----:B------:R-:W-:-:S04]  /*1e00*/  LOP3.LUT R4, R4, R5, RZ, 0xfc, !PT ;  /* 0x0000000504047212 */ /* 0x000fc800078efcff */
[----:B------:R-:W-:-:S07]  /*1e10*/  PRMT R0, R4, 0x7610, R0 ;  /* 0x0000761004007816 */ /* 0x000fce0000000000 */
.L_x_4513:
[----:B------:R3:W-:Y:S01]  /*1e20*/  STG.E.U8 desc[UR36][R2.64], R0 ;  /* 0x0000000002007986 */ /* 0x0007e2000c101124 */
[----:B------:R-:W-:Y:S05]  /*1e30*/  BRA `(.L_x_4493) ;  /* 0x0000000000b07947 */ /* 0x000fea0003800000 */
.L_x_4508:
[----:B------:R-:W-:-:S13]  /*1e40*/  ISETP.NE.AND P0, PT, R4, 0x1c, PT ;  /* 0x0000001c0400780c */ /* 0x000fda0003f05270 */
[----:B------:R-:W-:Y:S05]  /*1e50*/  @!P0 BRA `(.L_x_4515) ;  /* 0x00000000009c8947 */ /* 0x000fea0003800000 */
[----:B------:R-:W-:-:S13]  /*1e60*/  ISETP.NE.AND P0, PT, R4, 0x1d, PT ;  /* 0x0000001d0400780c */ /* 0x000fda0003f05270 */
[----:B------:R-:W-:Y:S05]  /*1e70*/  @!P0 BRA `(.L_x_4516) ;  /* 0x0000000000848947 */ /* 0x000fea0003800000 */
[----:B------:R-:W-:-:S13]  /*1e80*/  ISETP.NE.AND P0, PT, R4, 0x2c, PT ;  /* 0x0000002c0400780c */ /* 0x000fda0003f05270 */
[----:B------:R-:W-:Y:S05]  /*1e90*/  @P0 BRA `(.L_x_4492) ;  /* 0x0000000000380947 */ /* 0x000fea0003800000 */
[----:B------:R-:W0:Y:S01]  /*1ea0*/  LDC R5, c[0x0][0x3b8] ;  /* 0x0000ee00ff057b82 */ /* 0x000e220000000800 */
        /* <DEDUP_REMOVED lines=11> */
.L_x_4517:
[----:B------:R2:W-:Y:S01]  /*1f60*/  STG.E.U8 desc[UR36][R2.64], R4 ;  /* 0x0000000402007986 */ /* 0x0005e2000c101124 */
[----:B------:R-:W-:Y:S05]  /*1f70*/  BRA `(.L_x_4493) ;  /* 0x0000000000607947 */ /* 0x000fea0003800000 */
.L_x_4492:
        /* <DEDUP_REMOVED lines=13> */
[----:B------:R-:W-:-:S07]  /*2050*/  IMAD.MOV.U32 R13, RZ, RZ, RZ ;  /* 0x000000ffff0d7224 */ /* 0x000fce00078e00ff */
[----:B------:R-:W-:-:S07]  /*2060*/  LEPC R20, `(.L_x_4518) ;  /* 0x000000001014794e */ /* 0x000fce0000000000 */
[----:B0-----:R-:W-:Y:S05]  /*2070*/  CALL.ABS.NOINC R2 ;  /* 0x0000000002007343 */ /* 0x001fea0003c00000 */
.L_x_4518:
[----:B------:R-:W-:Y:S05]  /*2080*/  BRA `(.L_x_4493) ;  /* 0x00000000001c7947 */ /* 0x000fea0003800000 */
.L_x_4516:
[----:B------:R-:W-:Y:S02]  /*2090*/  ULDC UR4, c[0x0][0x3b8] ;  /* 0x0000ee0000047ab9 */ /* 0x000fe40000000800 */
[----:B------:R-:W0:Y:S02]  /*20a0*/  F2I.U64.TRUNC R4, UR4 ;  /* 0x0000000400047d11 */ /* 0x000e24000820d800 */
[----:B0-----:R1:W-:Y:S01]  /*20b0*/  STG.E.64 desc[UR36][R2.64], R4 ;  /* 0x0000000402007986 */ /* 0x0013e2000c101b24 */
[----:B------:R-:W-:Y:S05]  /*20c0*/  BRA `(.L_x_4493) ;  /* 0x00000000000c7947 */ /* 0x000fea0003800000 */
.L_x_4515:
[----:B------:R-:W-:Y:S02]  /*20d0*/  ULDC UR4, c[0x0][0x3b8] ;  /* 0x0000ee0000047ab9 */ /* 0x000fe40000000800 */
[----:B------:R-:W0:Y:S02]  /*20e0*/  F2I.FTZ.U32.TRUNC.NTZ R5, UR4 ;  /* 0x0000000400057d05 */ /* 0x000e24000821f000 */
[----:B0-----:R0:W-:Y:S02]  /*20f0*/  STG.E desc[UR36][R2.64], R5 ;  /* 0x0000000502007986 */ /* 0x0011e4000c101924 */
.L_x_4493:
[----:B------:R-:W-:-:S04]  /*2100*/  IMAD R16, R16, 0x200, R19 ;  /* 0x0000020010107824 */ /* 0x000fc800078e0213 */
[----:B------:R-:W-:-:S07]  /*2110*/  VIADD R17, R16, 0x80 ;  /* 0x0000008010117836 */ /* 0x000fce0000000000 */
.L_x_4486:
[----:B------:R-:W-:Y:S05]  /*2120*/  BSYNC B6 ;  /* 0x0000000000067941 */ /* 0x000fea0003800000 */
.L_x_4485:
        /* <DEDUP_REMOVED lines=281> */
.L_x_4521:
        /* <DEDUP_REMOVED lines=19> */
.L_x_4525:
[----:B------:R-:W-:Y:S02]  /*33f0*/  ULDC UR4, c[0x0][0x3b8] ;  /* 0x0000ee0000047ab9 */ /* 0x000fe40000000800 */
[----:B------:R-:W0:Y:S02]  /*3400*/  F2I.S64.TRUNC R4, UR4 ;  /* 0x0000000400047d11 */ /* 0x000e24000820d900 */
[----:B0-----:R0:W-:Y:S01]  /*3410*/  STG.E.U8 desc[UR36][R2.64], R4 ;  /* 0x0000000402007986 */ /* 0x0011e2000c101124 */
[----:B------:R-:W-:Y:S05]  /*3420*/  BRA `(.L_x_4527) ;  /* 0x0000000c00687947 */ /* 0x000fea0003800000 */
.L_x_4524:
        /* <DEDUP_REMOVED lines=10> */
.L_x_4529:
[----:B------:R-:W-:Y:S02]  /*34d0*/  ULDC UR4, c[0x0][0x3b8] ;  /* 0x0000ee0000047ab9 */ /* 0x000fe40000000800 */
[----:B------:R-:W0:Y:S02]  /*34e0*/  F2I.FTZ.TRUNC.NTZ R5, UR4 ;  /* 0x0000000400057d05 */ /* 0x000e24000821f100 */
[----:B0-----:R0:W-:Y:S01]  /*34f0*/  STG.E desc[UR36][R2.64], R5 ;  /* 0x0000000502007986 */ /* 0x0011e2000c101924 */
[----:B------:R-:W-:Y:S05]  /*3500*/  BRA `(.L_x_4527) ;  /* 0x0000000c00307947 */ /* 0x000fea0003800000 */
.L_x_4528:
[----:B------:R-:W-:Y:S02]  /*3510*/  ULDC UR4, c[0x0][0x3b8] ;  /* 0x0000ee0000047ab9 */ /* 0x000fe40000000800 */
[----:B------:R-:W0:Y:S02]  /*3520*/  F2I.FTZ.TRUNC.NTZ R5, UR4 ;  /* 0x0000000400057d05 */ /* 0x000e24000821f100 */
[----:B0-----:R0:W-:Y:S01]  /*3530*/  STG.E.U16 desc[UR36][R2.64], R5 ;  /* 0x0000000502007986 */ /* 0x0011e2000c101524 */
[----:B------:R-:W-:Y:S05]  /*3540*/  BRA `(.L_x_4527) ;  /* 0x0000000c00207947 */ /* 0x000fea0003800000 */
.L_x_4523:
        /* <DEDUP_REMOVED lines=9> */
.L_x_4531:
[----:B------:R-:W-:Y:S02]  /*35e0*/  ULDC UR4, c[0x0][0x3b8] ;  /* 0x0000ee0000047ab9 */ /* 0x000fe40000000800 */
[----:B------:R-:W-:-:S05]  /*35f0*/  F2FP.F16.F32.PACK_AB R0, RZ, UR4 ;  /* 0x00000004ff007c3e */ /* 0x000fca00080000ff */
[----:B------:R0:W-:Y:S01]  /*3600*/  STG.E.U16 desc[UR36][R2.64], R0 ;  /* 0x0000000002007986 */ /* 0x0001e2000c101524 */
[----:B------:R-:W-:Y:S05]  /*3610*/  BRA `(.L_x_4527) ;  /* 0x0000000800ec7947 */ /* 0x000fea0003800000 */
.L_x_4530:
        /* <DEDUP_REMOVED lines=9> */
.L_x_4533:
[----:B------:R-:W0:Y:S02]  /*36b0*/  LDC.64 R4, c[0x0][0x3b8] ;  /* 0x0000ee00ff047b82 */ /* 0x000e240000000a00 */
[----:B0-----:R-:W-:-:S05]  /*36c0*/  F2FP.F16.F32.PACK_AB R5, R5, R4 ;  /* 0x000000040505723e */ /* 0x001fca00000000ff */
[----:B------:R0:W-:Y:S01]  /*36d0*/  STG.E desc[UR36][R2.64], R5 ;  /* 0x0000000502007986 */ /* 0x0001e2000c101924 */
[----:B------:R-:W-:Y:S05]  /*36e0*/  BRA `(.L_x_4527) ;  /* 0x0000000800b87947 */ /* 0x000fea0003800000 */
.L_x_4532:
[----:B------:R-:W0:Y:S02]  /*36f0*/  LDC R0, c[0x0][0x3b8] ;  /* 0x0000ee00ff007b82 */ /* 0x000e240000000800 */
[----:B0-----:R-:W-:-:S04]  /*3700*/  FMUL.FTZ R0, R0, 1 ;  /* 0x3f80000000007820 */ /* 0x001fc80000410000 */
[----:B------:R-:W0:Y:S02]  /*3710*/  F2F.F64.F32 R4, R0 ;  /* 0x0000000000047310 */ /* 0x000e240000201800 */
[----:B0-----:R0:W-:Y:S01]  /*3720*/  STG.E.64 desc[UR36][R2.64], R4 ;  /* 0x0000000402007986 */ /* 0x0011e2000c101b24 */
[----:B------:R-:W-:Y:S05]  /*3730*/  BRA `(.L_x_4527) ;  /* 0x0000000800a47947 */ /* 0x000fea0003800000 */
.L_x_4522:
        /* <DEDUP_REMOVED lines=15> */
.L_x_4536:
[----:B------:R-:W0:Y:S02]  /*3830*/  LDC.64 R4, c[0x0][0x3b8] ;  /* 0x0000ee00ff047b82 */ /* 0x000e240000000a00 */
[----:B0-----:R-:W-:Y:S01]  /*3840*/  FMUL.FTZ R6, R5, 1 ;  /* 0x3f80000005067820 */ /* 0x001fe20000410000 */
[----:B------:R-:W-:-:S05]  /*3850*/  FMUL.FTZ R4, R4, 1 ;  /* 0x3f80000004047820 */ /* 0x000fca0000410000 */
[----:B------:R-:W-:Y:S08]  /*3860*/  F2F.F64.F32 R6, R6 ;  /* 0x0000000600067310 */ /* 0x000ff00000201800 */
[----:B------:R-:W0:Y:S02]  /*3870*/  F2F.F64.F32 R4, R4 ;  /* 0x0000000400047310 */ /* 0x000e240000201800 */
[----:B0-----:R0:W-:Y:S01]  /*3880*/  STG.E.128 desc[UR36][R2.64], R4 ;  /* 0x0000000402007986 */ /* 0x0011e2000c101d24 */
[----:B------:R-:W-:Y:S05]  /*3890*/  BRA `(.L_x_4527) ;  /* 0x00000008004c7947 */ /* 0x000fea0003800000 */
.L_x_4535:
        /* <DEDUP_REMOVED lines=10> */
[----:B------:R-:W-:Y:S02]  /*3940*/  SHF.R.U32.HI R9, RZ, 0x18, R0 ;  /* 0x00000018ff097819 */ /* 0x000fe40000011600 */
[----:B------:R-:W-:-:S09]  /*3950*/  MOV R0, 0x7f ;  /* 0x0000007f00007802 */ /* 0x000fd20000000f00 */
        /* <DEDUP_REMOVED lines=8> */
.L_x_4539:
[----:B------:R-:W-:-:S05]  /*39e0*/  LOP3.LUT R5, R0, R9, RZ, 0xfc, !PT ;  /* 0x0000000900057212 */ /* 0x000fca00078efcff */
[----:B------:R0:W-:Y:S01]  /*39f0*/  STG.E.U8 desc[UR36][R2.64], R5 ;  /* 0x0000000502007986 */ /* 0x0001e2000c101124 */
[----:B------:R-:W-:Y:S05]  /*3a00*/  BRA `(.L_x_4527) ;  /* 0x0000000400f07947 */ /* 0x000fea0003800000 */
.L_x_4538:
        /* <DEDUP_REMOVED lines=12> */
.L_x_4540:
[----:B------:R-:W-:Y:S01]  /*3ad0*/  ISETP.GT.U32.AND P0, PT, R0, 0x7f800000, PT ;  /* 0x7f8000000000780c */ /* 0x000fe20003f04070 */
[----:B------:R-:W-:-:S05]  /*3ae0*/  IMAD.MOV.U32 R0, RZ, RZ, 0x7f ;  /* 0x0000007fff007424 */ /* 0x000fca00078e00ff */
[----:B------:R-:W-:-:S07]  /*3af0*/  SEL R0, R0, 0x7c, P0 ;  /* 0x0000007c00007807 */ /* 0x000fce0000000000 */
.L_x_4541:
[----:B------:R-:W-:-:S04]  /*3b00*/  LOP3.LUT R4, R4, 0x80000000, RZ, 0xc0, !PT ;  /* 0x8000000004047812 */ /* 0x000fc800078ec0ff */
[----:B------:R-:W-:-:S04]  /*3b10*/  SHF.R.U32.HI R5, RZ, 0x18, R4 ;  /* 0x00000018ff057819 */ /* 0x000fc80000011604 */
[----:B------:R-:W-:-:S05]  /*3b20*/  LOP3.LUT R5, R0, R5, RZ, 0xfc, !PT ;  /* 0x0000000500057212 */ /* 0x000fca00078efcff */
[----:B------:R0:W-:Y:S01]  /*3b30*/  STG.E.U8 desc[UR36][R2.64], R5 ;  /* 0x0000000502007986 */ /* 0x0001e2000c101124 */
[----:B------:R-:W-:Y:S05]  /*3b40*/  BRA `(.L_x_4527) ;  /* 0x0000000400a07947 */ /* 0x000fea0003800000 */
.L_x_4537:
[----:B------:R-:W-:Y:S02]  /*3b50*/  ULDC UR4, c[0x0][0x3b8] ;  /* 0x0000ee0000047ab9 */ /* 0x000fe40000000800 */
[----:B------:R-:W-:-:S05]  /*3b60*/  F2FP.BF16.F32.PACK_AB R0, RZ, UR4 ;  /* 0x00000004ff007c3e */ /* 0x000fca00080010ff */
[----:B------:R0:W-:Y:S01]  /*3b70*/  STG.E.U16 desc[UR36][R2.64], R0 ;  /* 0x0000000002007986 */ /* 0x0001e2000c101524 */
[----:B------:R-:W-:Y:S05]  /*3b80*/  BRA `(.L_x_4527) ;  /* 0x0000000400907947 */ /* 0x000fea0003800000 */
.L_x_4534:
        /* <DEDUP_REMOVED lines=12> */
.L_x_4544:
        /* <DEDUP_REMOVED lines=17> */
.L_x_4546:
[----:B------:R-:W-:-:S04]  /*3d60*/  LOP3.LUT R4, R4, 0x80000000, RZ, 0xc0, !PT ;  /* 0x8000000004047812 */ /* 0x000fc800078ec0ff */
[----:B------:R-:W-:-:S04]  /*3d70*/  SHF.R.U32.HI R5, RZ, 0x18, R4 ;  /* 0x00000018ff057819 */ /* 0x000fc80000011604 */
[----:B------:R-:W-:-:S07]  /*3d80*/  LOP3.LUT R0, R0, R5, RZ, 0xfc, !PT ;  /* 0x0000000500007212 */ /* 0x000fce00078efcff */
.L_x_4545:
[----:B------:R4:W-:Y:S01]  /*3d90*/  STG.E.U8 desc[UR36][R2.64], R0 ;  /* 0x0000000002007986 */ /* 0x0009e2000c101124 */
[----:B------:R-:W-:Y:S05]  /*3da0*/  BRA `(.L_x_4527) ;  /* 0x0000000400087947 */ /* 0x000fea0003800000 */
.L_x_4543:
        /* <DEDUP_REMOVED lines=17> */
.L_x_4548:
[----:B------:R-:W-:-:S04]  /*3ec0*/  LOP3.LUT R4, R4, 0x80000000, RZ, 0xc0, !PT ;  /* 0x8000000004047812 */ /* 0x000fc800078ec0ff */
[----:B------:R-:W-:-:S04]  /*3ed0*/  SHF.R.U32.HI R5, RZ, 0x18, R4 ;  /* 0x00000018ff057819 */ /* 0x000fc80000011604 */
[----:B------:R-:W-:-:S07]  /*3ee0*/  LOP3.LUT R0, R0, R5, RZ, 0xfc, !PT ;  /* 0x0000000500007212 */ /* 0x000fce00078efcff */
.L_x_4547:
[----:B------:R3:W-:Y:S01]  /*3ef0*/  STG.E.U8 desc[UR36][R2.64], R0 ;  /* 0x0000000002007986 */ /* 0x0007e2000c101124 */
[----:B------:R-:W-:Y:S05]  /*3f00*/  BRA `(.L_x_4527) ;  /* 0x0000000000b07947 */ /* 0x000fea0003800000 */
.L_x_4542:
        /* <DEDUP_REMOVED lines=18> */
.L_x_4551:
[----:B------:R2:W-:Y:S01]  /*4030*/  STG.E.U8 desc[UR36][R2.64], R0 ;  /* 0x0000000002007986 */ /* 0x0005e2000c101124 */
[----:B------:R-:W-:Y:S05]  /*4040*/  BRA `(.L_x_4527) ;  /* 0x0000000000607947 */ /* 0x000fea0003800000 */
.L_x_4526:
        /* <DEDUP_REMOVED lines=16> */
.L_x_4552:
[----:B------:R-:W-:Y:S05]  /*4150*/  BRA `(.L_x_4527) ;  /* 0x00000000001c7947 */ /* 0x000fea0003800000 */
.L_x_4550:
[----:B------:R-:W-:Y:S02]  /*4160*/  ULDC UR4, c[0x0][0x3b8] ;  /* 0x0000ee0000047ab9 */ /* 0x000fe40000000800 */
[----:B------:R-:W0:Y:S02]  /*4170*/  F2I.U64.TRUNC R4, UR4 ;  /* 0x0000000400047d11 */ /* 0x000e24000820d800 */
[----:B0-----:R1:W-:Y:S01]  /*4180*/  STG.E.64 desc[UR36][R2.64], R4 ;  /* 0x0000000402007986 */ /* 0x0013e2000c101b24 */
[----:B------:R-:W-:Y:S05]  /*4190*/  BRA `(.L_x_4527) ;  /* 0x00000000000c7947 */ /* 0x000fea0003800000 */
.L_x_4549:
[----:B------:R-:W-:Y:S02]  /*41a0*/  ULDC UR4, c[0x0][0x3b8] ;  /* 0x0000ee0000047ab9 */ /* 0x000fe40000000800 */
[----:B------:R-:W0:Y:S02]  /*41b0*/  F2I.FTZ.U32.TRUNC.NTZ R5, UR4 ;  /* 0x0000000400057d05 */ /* 0x000e24000821f000 */
[----:B0-----:R0:W-:Y:S02]  /*41c0*/  STG.E desc[UR36][R2.64], R5 ;  /* 0x0000000502007986 */ /* 0x0011e4000c101924 */
.L_x_4527:
[----:B------:R-:W-:-:S07]  /*41d0*/  VIADD R17, R17, 0x80 ;  /* 0x0000008011117836 */ /* 0x000fce0000000000 */
.L_x_4520:
[----:B------:R-:W-:Y:S05]  /*41e0*/  BSYNC B6 ;  /* 0x0000000000067941 */ /* 0x000fea0003800000 */
.L_x_4519:
        /* <DEDUP_REMOVED lines=281> */
.L_x_4555:
        /* <DEDUP_REMOVED lines=19> */
.L_x_4559:
[----:B------:R-:W-:Y:S02]  /*54b0*/  ULDC UR4, c[0x0][0x3b8] ;  /* 0x0000ee0000047ab9 */ /* 0x000fe40000000800 */
[----:B------:R-:W0:Y:S02]  /*54c0*/  F2I.S64.TRUNC R4, UR4 ;  /* 0x0000000400047d11 */ /* 0x000e24000820d900 */
[----:B0-----:R1:W-:Y:S01]  /*54d0*/  STG.E.U8 desc[UR36][R2.64], R4 ;  /* 0x0000000402007986 */ /* 0x0013e2000c101124 */
[----:B------:R-:W-:Y:S05]  /*54e0*/  BRA `(.L_x_4561) ;  /* 0x0000000c00687947 */ /* 0x000fea0003800000 */
.L_x_4558:
        /* <DEDUP_REMOVED lines=10> */
.L_x_4563:
[----:B------:R-:W-:Y:S02]  /*5590*/  ULDC UR4, c[0x0][0x3b8] ;  /* 0x0000ee0000047ab9 */ /* 0x000fe40000000800 */
[----:B------:R-:W0:Y:S02]  /*55a0*/  F2I.FTZ.TRUNC.NTZ R5, UR4 ;  /* 0x0000000400057d05 */ /* 0x000e24000821f100 */
[----:B0-----:R3:W-:Y:S01]  /*55b0*/  STG.E desc[UR36][R2.64], R5 ;  /* 0x0000000502007986 */ /* 0x0017e2000c101924 */
[----:B------:R-:W-:Y:S05]  /*55c0*/  BRA `(.L_x_4561) ;  /* 0x0000000c00307947 */ /* 0x000fea0003800000 */
.L_x_4562:
[----:B------:R-:W-:Y:S02]  /*55d0*/  ULDC UR4, c[0x0][0x3b8] ;  /* 0x0000ee0000047ab9 */ /* 0x000fe40000000800 */
[----:B------:R-:W0:Y:S02]  /*55e0*/  F2I.FTZ.TRUNC.NTZ R5, UR4 ;  /* 0x0000000400057d05 */ /* 0x000e24000821f100 */
[----:B0-----:R2:W-:Y:S01]  /*55f0*/  STG.E.U16 desc[UR36][R2.64], R5 ;  /* 0x0000000502007986 */ /* 0x0015e2000c101524 */
[----:B------:R-:W-:Y:S05]  /*5600*/  BRA `(.L_x_4561) ;  /* 0x0000000c00207947 */ /* 0x000fea0003800000 */
.L_x_4557:
        /* <DEDUP_REMOVED lines=9> */
.L_x_4565:
[----:B------:R-:W-:Y:S02]  /*56a0*/  ULDC UR4, c[0x0][0x3b8] ;  /* 0x0000ee0000047ab9 */ /* 0x000fe40000000800 */
[----:B------:R-:W-:-:S05]  /*56b0*/  F2FP.F16.F32.PACK_AB R0, RZ, UR4 ;  /* 0x00000004ff007c3e */ /* 0x000fca00080000ff */
[----:B------:R0:W-:Y:S01]  /*56c0*/  STG.E.U16 desc[UR36][R2.64], R0 ;  /* 0x0000000002007986 */ /* 0x0001e2000c101524 */
[----:B------:R-:W-:Y:S05]  /*56d0*/  BRA `(.L_x_4561) ;  /* 0x0000000800ec7947 */ /* 0x000fea0003800000 */
.L_x_4564:
        /* <DEDUP_REMOVED lines=9> */
.L_x_4567:
[----:B------:R-:W0:Y:S02]  /*5770*/  LDC.64 R4, c[0x0][0x3b8] ;  /* 0x0000ee00ff047b82 */ /* 0x000e240000000a00 */
[----:B0-----:R-:W-:-:S05]  /*5780*/  F2FP.F16.F32.PACK_AB R5, R5, R4 ;  /* 0x000000040505723e */ /* 0x001fca00000000ff */
[----:B------:R0:W-:Y:S01]  /*5790*/  STG.E desc[UR36][R2.64], R5 ;  /* 0x0000000502007986 */ /* 0x0001e2000c101924 */
[----:B------:R-:W-:Y:S05]  /*57a0*/  BRA `(.L_x_4561) ;  /* 0x0000000800b87947 */ /* 0x000fea0003800000 */
.L_x_4566:
[----:B------:R-:W0:Y:S02]  /*57b0*/  LDC R0, c[0x0][0x3b8] ;  /* 0x0000ee00ff007b82 */ /* 0x000e240000000800 */
[----:B0-----:R-:W-:-:S04]  /*57c0*/  FMUL.FTZ R0, R0, 1 ;  /* 0x3f80000000007820 */ /* 0x001fc80000410000 */
[----:B------:R-:W0:Y:S02]  /*57d0*/  F2F.F64.F32 R4, R0 ;  /* 0x0000000000047310 */ /* 0x000e240000201800 */
[----:B0-----:R0:W-:Y:S01]  /*57e0*/  STG.E.64 desc[UR36][R2.64], R4 ;  /* 0x0000000402007986 */ /* 0x0011e2000c101b24 */
[----:B------:R-:W-:Y:S05]  /*57f0*/  BRA `(.L_x_4561) ;  /* 0x0000000800a47947 */ /* 0x000fea0003800000 */
.L_x_4556:
        /* <DEDUP_REMOVED lines=15> */
.L_x_4570:
[----:B------:R-:W0:Y:S02]  /*58f0*/  LDC.64 R4, c[0x0][0x3b8] ;  /* 0x0000ee00ff047b82 */ /* 0x000e240000000a00 */
[----:B0-----:R-:W-:Y:S01]  /*5900*/  FMUL.FTZ R6, R5, 1 ;  /* 0x3f80000005067820 */ /* 0x001fe20000410000 */
[----:B------:R-:W-:-:S05]  /*5910*/  FMUL.FTZ R4, R4, 1 ;  /* 0x3f80000004047820 */ /* 0x000fca0000410000 */
[----:B------:R-:W-:Y:S08]  /*5920*/  F2F.F64.F32 R6, R6 ;  /* 0x0000000600067310 */ /* 0x000ff00000201800 */
[----:B------:R-:W0:Y:S02]  /*5930*/  F2F.F64.F32 R4, R4 ;  /* 0x0000000400047310 */ /* 0x000e240000201800 */
[----:B0-----:R0:W-:Y:S01]  /*5940*/  STG.E.128 desc[UR36][R2.64], R4 ;  /* 0x0000000402007986 */ /* 0x0011e2000c101d24 */
[----:B------:R-:W-:Y:S05]  /*5950*/  BRA `(.L_x_4561) ;  /* 0x00000008004c7947 */ /* 0x000fea0003800000 */
.L_x_4569:
        /* <DEDUP_REMOVED lines=20> */
.L_x_4573:
[----:B------:R-:W-:-:S05]  /*5aa0*/  LOP3.LUT R5, R0, R9, RZ, 0xfc, !PT ;  /* 0x0000000900057212 */ /* 0x000fca00078efcff */
[----:B------:R0:W-:Y:S01]  /*5ab0*/  STG.E.U8 desc[UR36][R2.64], R5 ;  /* 0x0000000502007986 */ /* 0x0001e2000c101124 */
[----:B------:R-:W-:Y:S05]  /*5ac0*/  BRA `(.L_x_4561) ;  /* 0x0000000400f07947 */ /* 0x000fea0003800000 */
.L_x_4572:
        /* <DEDUP_REMOVED lines=12> */
.L_x_4574:
[----:B------:R-:W-:Y:S01]  /*5b90*/  ISETP.GT.U32.AND P0, PT, R0, 0x7f800000, PT ;  /* 0x7f8000000000780c */ /* 0x000fe20003f04070 */
[----:B------:R-:W-:-:S05]  /*5ba0*/  IMAD.MOV.U32 R0, RZ, RZ, 0x7f ;  /* 0x0000007fff007424 */ /* 0x000fca00078e00ff */
[----:B------:R-:W-:-:S07]  /*5bb0*/  SEL R0, R0, 0x7c, P0 ;  /* 0x0000007c00007807 */ /* 0x000fce0000000000 */
.L_x_4575:
[----:B------:R-:W-:-:S04]  /*5bc0*/  LOP3.LUT R4, R4, 0x80000000, RZ, 0xc0, !PT ;  /* 0x8000000004047812 */ /* 0x000fc800078ec0ff */
[----:B------:R-:W-:-:S04]  /*5bd0*/  SHF.R.U32.HI R5, RZ, 0x18, R4 ;  /* 0x00000018ff057819 */ /* 0x000fc80000011604 */
[----:B------:R-:W-:-:S05]  /*5be0*/  LOP3.LUT R5, R0, R5, RZ, 0xfc, !PT ;  /* 0x0000000500057212 */ /* 0x000fca00078efcff */
[----:B------:R0:W-:Y:S01]  /*5bf0*/  STG.E.U8 desc[UR36][R2.64], R5 ;  /* 0x0000000502007986 */ /* 0x0001e2000c101124 */
[----:B------:R-:W-:Y:S05]  /*5c00*/  BRA `(.L_x_4561) ;  /* 0x0000000400a07947 */ /* 0x000fea0003800000 */
.L_x_4571:
[----:B------:R-:W-:Y:S02]  /*5c10*/  ULDC UR4, c[0x0][0x3b8] ;  /* 0x0000ee0000047ab9 */ /* 0x000fe40000000800 */
[----:B------:R-:W-:-:S05]  /*5c20*/  F2FP.BF16.F32.PACK_AB R0, RZ, UR4 ;  /* 0x00000004ff007c3e */ /* 0x000fca00080010ff */
[----:B------:R0:W-:Y:S01]  /*5c30*/  STG.E.U16 desc[UR36][R2.64], R0 ;  /* 0x0000000002007986 */ /* 0x0001e2000c101524 */
[----:B------:R-:W-:Y:S05]  /*5c40*/  BRA `(.L_x_4561) ;  /* 0x0000000400907947 */ /* 0x000fea0003800000 */
.L_x_4568:
        /* <DEDUP_REMOVED lines=12> */
.L_x_4578:
        /* <DEDUP_REMOVED lines=17> */
.L_x_4580:
[----:B------:R-:W-:-:S04]  /*5e20*/  LOP3.LUT R4, R4, 0x80000000, RZ, 0xc0, !PT ;  /* 0x8000000004047812 */ /* 0x000fc800078ec0ff */
[----:B------:R-:W-:-:S04]  /*5e30*/  SHF.R.U32.HI R5, RZ, 0x18, R4 ;  /* 0x00000018ff057819 */ /* 0x000fc80000011604 */
[----:B------:R-:W-:-:S07]  /*5e40*/  LOP3.LUT R0, R0, R5, RZ, 0xfc, !PT ;  /* 0x0000000500007212 */ /* 0x000fce00078efcff */
.L_x_4579:
[----:B------:R0:W-:Y:S01]  /*5e50*/  STG.E.U8 desc[UR36][R2.64], R0 ;  /* 0x0000000002007986 */ /* 0x0001e2000c101124 */
[----:B------:R-:W-:Y:S05]  /*5e60*/  BRA `(.L_x_4561) ;  /* 0x0000000400087947 */ /* 0x000fea0003800000 */
.L_x_4577:
        /* <DEDUP_REMOVED lines=17> */
.L_x_4582:
[----:B------:R-:W-:-:S04]  /*5f80*/  LOP3.LUT R4, R4, 0x80000000, RZ, 0xc0, !PT ;  /* 0x8000000004047812 */ /* 0x000fc800078ec0ff */
[----:B------:R-:W-:-:S04]  /*5f90*/  SHF.R.U32.HI R5, RZ, 0x18, R4 ;  /* 0x00000018ff057819 */ /* 0x000fc80000011604 */
[----:B------:R-:W-:-:S07]  /*5fa0*/  LOP3.LUT R0, R0, R5, RZ, 0xfc, !PT ;  /* 0x0000000500007212 */ /* 0x000fce00078efcff */
.L_x_4581:
[----:B------:R0:W-:Y:S01]  /*5fb0*/  STG.E.U8 desc[UR36][R2.64], R0 ;  /* 0x0000000002007986 */ /* 0x0001e2000c101124 */
[----:B------:R-:W-:Y:S05]  /*5fc0*/  BRA `(.L_x_4561) ;  /* 0x0000000000b07947 */ /* 0x000fea0003800000 */
.L_x_4576:
        /* <DEDUP_REMOVED lines=18> */
.L_x_4585:
[----:B------:R0:W-:Y:S01]  /*60f0*/  STG.E.U8 desc[UR36][R2.64], R0 ;  /* 0x0000000002007986 */ /* 0x0001e2000c101124 */
[----:B------:R-:W-:Y:S05]  /*6100*/  BRA `(.L_x_4561) ;  /* 0x0000000000607947 */ /* 0x000fea0003800000 */
.L_x_4560:
[----:B------:R-:W-:Y:S01]  /*6110*/  MOV R0, 0x0 ;  /* 0x0000000000007802 */ /* 0x000fe20000000f00 */
[----:B------:R-:W-:Y:S01]  /*6120*/  ULDC.64 UR4, c[0x4][0x190] ;  /* 0x0100640000047ab9 */ /* 0x000fe20000000a00 */
[----:B------:R-:W-:Y:S01]  /*6130*/  ULDC.64 UR6, c[0x4][0x48] ;  /* 0x0100120000067ab9 */ /* 0x000fe20000000a00 */
[----:B------:R-:W-:Y:S01]  /*6140*/  MOV R4, UR4 ;  /* 0x0000000400047c02 */ /* 0x000fe20008000f00 */
        /* <DEDUP_REMOVED lines=12> */
.L_x_4586:
[----:B------:R-:W-:Y:S05]  /*6210*/  BRA `(.L_x_4561) ;  /* 0x00000000001c7947 */ /* 0x000fea0003800000 */
.L_x_4584:
[----:B------:R-:W-:Y:S02]  /*6220*/  ULDC UR4, c[0x0][0x3b8] ;  /* 0x0000ee0000047ab9 */ /* 0x000fe40000000800 */
[----:B------:R-:W0:Y:S02]  /*6230*/  F2I.U64.TRUNC R4, UR4 ;  /* 0x0000000400047d11 */ /* 0x000e24000820d800 */
[----:B0-----:R0:W-:Y:S01]  /*6240*/  STG.E.64 desc[UR36][R2.64], R4 ;  /* 0x0000000402007986 */ /* 0x0011e2000c101b24 */
[----:B------:R-:W-:Y:S05]  /*6250*/  BRA `(.L_x_4561) ;  /* 0x00000000000c7947 */ /* 0x000fea0003800000 */
.L_x_4583:
[----:B------:R-:W-:Y:S02]  /*6260*/  ULDC UR4, c[0x0][0x3b8] ;  /* 0x0000ee0000047ab9 */ /* 0x000fe40000000800 */
[----:B------:R-:W0:Y:S02]  /*6270*/  F2I.FTZ.U32.TRUNC.NTZ R5, UR4 ;  /* 0x0000000400057d05 */ /* 0x000e24000821f000 */
[----:B0-----:R0:W-:Y:S02]  /*6280*/  STG.E desc[UR36][R2.64], R5 ;  /* 0x0000000502007986 */ /* 0x0011e4000c101924 */
.L_x_4561:
[----:B------:R-:W-:-:S07]  /*6290*/  VIADD R17, R17, 0x80 ;  /* 0x0000008011117836 */ /* 0x000fce0000000000 */
.L_x_4554:
[----:B------:R-:W-:Y:S05]  /*62a0*/  BSYNC B6 ;  /* 0x0000000000067941 */ /* 0x000fea0003800000 */
.L_x_4553:
        /* <DEDUP_REMOVED lines=280> */
.L_x_4587:
        /* <DEDUP_REMOVED lines=17> */
[----:B0-----:R-:W-:Y:S01]  /*7540*/  STG.E.U8 desc[UR36][R2.64], R5 ;  /* 0x0000000502007986 */ /* 0x001fe2000c101124 */
[----:B------:R-:W-:Y:S05]  /*7550*/  EXIT ;  /* 0x000000000000794d */ /* 0x000fea0003800000 */
.L_x_4591:
[----:B------:R-:W-:Y:S02]  /*7560*/  ULDC UR4, c[0x0][0x3b8] ;  /* 0x0000ee0000047ab9 */ /* 0x000fe40000000800 */
[----:B------:R-:W0:Y:S02]  /*7570*/  F2I.S64.TRUNC R4, UR4 ;  /* 0x0000000400047d11 */ /* 0x000e24000820d900 */
[----:B0-----:R-:W-:Y:S01]  /*7580*/  STG.E.U8 desc[UR36][R2.64], R4 ;  /* 0x0000000402007986 */ /* 0x001fe2000c101124 */
[----:B------:R-:W-:Y:S05]  /*7590*/  EXIT ;  /* 0x000000000000794d */ /* 0x000fea0003800000 */
.L_x_4590:
        /* <DEDUP_REMOVED lines=8> */
[----:B0-----:R-:W-:Y:S01]  /*7620*/  STG.E.64 desc[UR36][R2.64], R4 ;  /* 0x0000000402007986 */ /* 0x001fe2000c101b24 */
[----:B------:R-:W-:Y:S05]  /*7630*/  EXIT ;  /* 0x000000000000794d */ /* 0x000fea0003800000 */
.L_x_4594:
[----:B------:R-:W-:Y:S02]  /*7640*/  ULDC UR4, c[0x0][0x3b8] ;  /* 0x0000ee0000047ab9 */ /* 0x000fe40000000800 */
[----:B------:R-:W0:Y:S02]  /*7650*/  F2I.FTZ.TRUNC.NTZ R5, UR4 ;  /* 0x0000000400057d05 */ /* 0x000e24000821f100 */
[----:B0-----:R-:W-:Y:S01]  /*7660*/  STG.E desc[UR36][R2.64], R5 ;  /* 0x0000000502007986 */ /* 0x001fe2000c101924 */
[----:B------:R-:W-:Y:S05]  /*7670*/  EXIT ;  /* 0x000000000000794d */ /* 0x000fea0003800000 */
.L_x_4593:
[----:B------:R-:W-:Y:S02]  /*7680*/  ULDC UR4, c[0x0][0x3b8] ;  /* 0x0000ee0000047ab9 */ /* 0x000fe40000000800 */
[----:B------:R-:W0:Y:S02]  /*7690*/  F2I.FTZ.TRUNC.NTZ R5, UR4 ;  /* 0x0000000400057d05 */ /* 0x000e24000821f100 */
[----:B0-----:R-:W-:Y:S01]  /*76a0*/  STG.E.U16 desc[UR36][R2.64], R5 ;  /* 0x0000000502007986 */ /* 0x001fe2000c101524 */
[----:B------:R-:W-:Y:S05]  /*76b0*/  EXIT ;  /* 0x000000000000794d */ /* 0x000fea0003800000 */
.L_x_4589:
[----:B------:R-:W-:-:S13]  /*76c0*/  ISETP.GT.AND P0, PT, R4, 0x6, PT ;  /* 0x000000060400780c */ /* 0x000fda0003f04270 */
[----:B------:R-:W-:Y:S05]  /*76d0*/  @P0 BRA `(.L_x_4595) ;  /* 0x00000000002c0947 */ /* 0x000fea0003800000 */
[----:B------:R-:W-:-:S13]  /*76e0*/  ISETP.NE.AND P0, PT, R4, 0x5, PT ;  /* 0x000000050400780c */ /* 0x000fda0003f05270 */
[----:B------:R-:W-:Y:S05]  /*76f0*/  @!P0 BRA `(.L_x_4596) ;  /* 0x0000000000148947 */ /* 0x000fea0003800000 */
[----:B------:R-:W-:-:S13]  /*7700*/  ISETP.NE.AND P0, PT, R4, 0x6, PT ;  /* 0x000000060400780c */ /* 0x000fda0003f05270 */
[----:B------:R-:W-:Y:S05]  /*7710*/  @P0 BRA `(.L_x_4592) ;  /* 0x0000000800a80947 */ /* 0x000fea0003800000 */
[----:B------:R-:W0:Y:S02]  /*7720*/  LDC R5, c[0x0][0x3b8] ;  /* 0x0000ee00ff057b82 */ /* 0x000e240000000800 */
[----:B0-----:R-:W-:Y:S01]  /*7730*/  STG.E desc[UR36][R2.64], R5 ;  /* 0x0000000502007986 */ /* 0x001fe2000c101924 */
[----:B------:R-:W-:Y:S05]  /*7740*/  EXIT ;  /* 0x000000000000794d */ /* 0x000fea0003800000 */
.L_x_4596:
[----:B------:R-:W-:Y:S02]  /*7750*/  ULDC UR4, c[0x0][0x3b8] ;  /* 0x0000ee0000047ab9 */ /* 0x000fe40000000800 */
[----:B------:R-:W-:-:S05]  /*7760*/  F2FP.F16.F32.PACK_AB R0, RZ, UR4 ;  /* 0x00000004ff007c3e */ /* 0x000fca00080000ff */
[----:B------:R-:W-:Y:S01]  /*7770*/  STG.E.U16 desc[UR36][R2.64], R0 ;  /* 0x0000000002007986 */ /* 0x000fe2000c101524 */
[----:B------:R-:W-:Y:S05]  /*7780*/  EXIT ;  /* 0x000000000000794d */ /* 0x000fea0003800000 */
.L_x_4595:
        /* <DEDUP_REMOVED lines=9> */
.L_x_4598:
[----:B------:R-:W0:Y:S02]  /*7820*/  LDC.64 R4, c[0x0][0x3b8] ;  /* 0x0000ee00ff047b82 */ /* 0x000e240000000a00 */
[----:B0-----:R-:W-:-:S05]  /*7830*/  F2FP.F16.F32.PACK_AB R5, R5, R4 ;  /* 0x000000040505723e */ /* 0x001fca00000000ff */
[----:B------:R-:W-:Y:S01]  /*7840*/  STG.E desc[UR36][R2.64], R5 ;  /* 0x0000000502007986 */ /* 0x000fe2000c101924 */
[----:B------:R-:W-:Y:S05]  /*7850*/  EXIT ;  /* 0x000000000000794d */ /* 0x000fea0003800000 */
.L_x_4597:
[----:B------:R-:W0:Y:S02]  /*7860*/  LDC R0, c[0x0][0x3b8] ;  /* 0x0000ee00ff007b82 */ /* 0x000e240000000800 */
[----:B0-----:R-:W-:-:S04]  /*7870*/  FMUL.FTZ R0, R0, 1 ;  /* 0x3f80000000007820 */ /* 0x001fc80000410000 */
[----:B------:R-:W0:Y:S02]  /*7880*/  F2F.F64.F32 R4, R0 ;  /* 0x0000000000047310 */ /* 0x000e240000201800 */
[----:B0-----:R-:W-:Y:S01]  /*7890*/  STG.E.64 desc[UR36][R2.64], R4 ;  /* 0x0000000402007986 */ /* 0x001fe2000c101b24 */
[----:B------:R-:W-:Y:S05]  /*78a0*/  EXIT ;  /* 0x000000000000794d */ /* 0x000fea0003800000 */
.L_x_4588:
        /* <DEDUP_REMOVED lines=13> */
[----:B------:R-:W-:Y:S01]  /*7980*/  STG.E.U8 desc[UR36][R2.64], R5 ;  /* 0x0000000502007986 */ /* 0x000fe2000c101124 */
[----:B------:R-:W-:Y:S05]  /*7990*/  EXIT ;  /* 0x000000000000794d */ /* 0x000fea0003800000 */
.L_x_4601:
[----:B------:R-:W0:Y:S02]  /*79a0*/  LDC.64 R4, c[0x0][0x3b8] ;  /* 0x0000ee00ff047b82 */ /* 0x000e240000000a00 */
[----:B0-----:R-:W-:Y:S01]  /*79b0*/  FMUL.FTZ R6, R5, 1 ;  /* 0x3f80000005067820 */ /* 0x001fe20000410000 */
[----:B------:R-:W-:-:S05]  /*79c0*/  FMUL.FTZ R4, R4, 1 ;  /* 0x3f80000004047820 */ /* 0x000fca0000410000 */
[----:B------:R-:W-:Y:S08]  /*79d0*/  F2F.F64.F32 R6, R6 ;  /* 0x0000000600067310 */ /* 0x000ff00000201800 */
[----:B------:R-:W0:Y:S02]  /*79e0*/  F2F.F64.F32 R4, R4 ;  /* 0x0000000400047310 */ /* 0x000e240000201800 */
[----:B0-----:R-:W-:Y:S01]  /*79f0*/  STG.E.128 desc[UR36][R2.64], R4 ;  /* 0x0000000402007986 */ /* 0x001fe2000c101d24 */
[----:B------:R-:W-:Y:S05]  /*7a00*/  EXIT ;  /* 0x000000000000794d */ /* 0x000fea0003800000 */
.L_x_4600:
        /* <DEDUP_REMOVED lines=20> */
.L_x_4604:
[----:B------:R-:W-:-:S05]  /*7b50*/  LOP3.LUT R5, R0, R9, RZ, 0xfc, !PT ;  /* 0x0000000900057212 */ /* 0x000fca00078efcff */
[----:B------:R-:W-:Y:S01]  /*7b60*/  STG.E.U8 desc[UR36][R2.64], R5 ;  /* 0x0000000502007986 */ /* 0x000fe2000c101124 */
[----:B------:R-:W-:Y:S05]  /*7b70*/  EXIT ;  /* 0x000000000000794d */ /* 0x000fea0003800000 */
.L_x_4603:
        /* <DEDUP_REMOVED lines=12> */
.L_x_4605:
[----:B------:R-:W-:Y:S01]  /*7c40*/  ISETP.GT.U32.AND P0, PT, R0, 0x7f800000, PT ;  /* 0x7f8000000000780c */ /* 0x000fe20003f04070 */
[----:B------:R-:W-:-:S05]  /*7c50*/  IMAD.MOV.U32 R0, RZ, RZ, 0x7f ;  /* 0x0000007fff007424 */ /* 0x000fca00078e00ff */
[----:B------:R-:W-:-:S07]  /*7c60*/  SEL R0, R0, 0x7c, P0 ;  /* 0x0000007c00007807 */ /* 0x000fce0000000000 */
.L_x_4606:
[----:B------:R-:W-:-:S04]  /*7c70*/  LOP3.LUT R4, R4, 0x80000000, RZ, 0xc0, !PT ;  /* 0x8000000004047812 */ /* 0x000fc800078ec0ff */
[----:B------:R-:W-:-:S04]  /*7c80*/  SHF.R.U32.HI R5, RZ, 0x18, R4 ;  /* 0x00000018ff057819 */ /* 0x000fc80000011604 */
[----:B------:R-:W-:-:S05]  /*7c90*/  LOP3.LUT R5, R0, R5, RZ, 0xfc, !PT ;  /* 0x0000000500057212 */ /* 0x000fca00078efcff */
[----:B------:R-:W-:Y:S01]  /*7ca0*/  STG.E.U8 desc[UR36][R2.64], R5 ;  /* 0x0000000502007986 */ /* 0x000fe2000c101124 */
[----:B------:R-:W-:Y:S05]  /*7cb0*/  EXIT ;  /* 0x000000000000794d */ /* 0x000fea0003800000 */
.L_x_4602:
[----:B------:R-:W-:Y:S02]  /*7cc0*/  ULDC UR4, c[0x0][0x3b8] ;  /* 0x0000ee0000047ab9 */ /* 0x000fe40000000800 */
[----:B------:R-:W-:-:S05]  /*7cd0*/  F2FP.BF16.F32.PACK_AB R0, RZ, UR4 ;  /* 0x00000004ff007c3e */ /* 0x000fca00080010ff */
[----:B------:R-:W-:Y:S01]  /*7ce0*/  STG.E.U16 desc[UR36][R2.64], R0 ;  /* 0x0000000002007986 */ /* 0x000fe2000c101524 */
[----:B------:R-:W-:Y:S05]  /*7cf0*/  EXIT ;  /* 0x000000000000794d */ /* 0x000fea0003800000 */
.L_x_4599:
        /* <DEDUP_REMOVED lines=10> */
[----:B0-----:R-:W-:Y:S01]  /*7da0*/  STG.E.U16 desc[UR36][R2.64], R5 ;  /* 0x0000000502007986 */ /* 0x001fe2000c101524 */
[----:B------:R-:W-:Y:S05]  /*7db0*/  EXIT ;  /* 0x000000000000794d */ /* 0x000fea0003800000 */
.L_x_4609:
        /* <DEDUP_REMOVED lines=17> */
.L_x_4611:
[----:B------:R-:W-:-:S04]  /*7ed0*/  LOP3.LUT R4, R4, 0x80000000, RZ, 0xc0, !PT ;  /* 0x8000000004047812 */ /* 0x000fc800078ec0ff */
[----:B------:R-:W-:-:S04]  /*7ee0*/  SHF.R.U32.HI R5, RZ, 0x18, R4 ;  /* 0x00000018ff057819 */ /* 0x000fc80000011604 */
[----:B------:R-:W-:-:S07]  /*7ef0*/  LOP3.LUT R0, R0, R5, RZ, 0xfc, !PT ;  /* 0x0000000500007212 */ /* 0x000fce00078efcff */
.L_x_4610:
[----:B------:R-:W-:Y:S01]  /*7f00*/  STG.E.U8 desc[UR36][R2.64], R0 ;  /* 0x0000000002007986 */ /* 0x000fe2000c101124 */
[----:B------:R-:W-:Y:S05]  /*7f10*/  EXIT ;  /* 0x000000000000794d */ /* 0x000fea0003800000 */
.L_x_4608:
        /* <DEDUP_REMOVED lines=17> */
.L_x_4613:
[----:B------:R-:W-:-:S04]  /*8030*/  LOP3.LUT R4, R4, 0x80000000, RZ, 0xc0, !PT ;  /* 0x8000000004047812 */ /* 0x000fc800078ec0ff */
[----:B------:R-:W-:-:S04]  /*8040*/  SHF.R.U32.HI R5, RZ, 0x18, R4 ;  /* 0x00000018ff057819 */ /* 0x000fc80000011604 */
[----:B------:R-:W-:-:S07]  /*8050*/  LOP3.LUT R0, R0, R5, RZ, 0xfc, !PT ;  /* 0x0000000500007212 */ /* 0x000fce00078efcff */
.L_x_4612:
[----:B------:R-:W-:Y:S01]  /*8060*/  STG.E.U8 desc[UR36][R2.64], R0 ;  /* 0x0000000002007986 */ /* 0x000fe2000c101124 */
[----:B------:R-:W-:Y:S05]  /*8070*/  EXIT ;  /* 0x000000000000794d */ /* 0x000fea0003800000 */
.L_x_4607:
[----:B------:R-:W-:-:S13]  /*8080*/  ISETP.NE.AND P0, PT, R4, 0x1c, PT ;  /* 0x0000001c0400780c */ /* 0x000fda0003f05270 */
[----:B------:R-:W-:Y:S05]  /*8090*/  @!P0 BRA `(.L_x_4614) ;  /* 0x00000000009c8947 */ /* 0x000fea0003800000 */
[----:B------:R-:W-:-:S13]  /*80a0*/  ISETP.NE.AND P0, PT, R4, 0x1d, PT ;  /* 0x0000001d0400780c */ /* 0x000fda0003f05270 */
[----:B------:R-:W-:Y:S05]  /*80b0*/  @!P0 BRA `(.L_x_4615) ;  /* 0x0000000000848947 */ /* 0x000fea0003800000 */
[----:B------:R-:W-:-:S13]  /*80c0*/  ISETP.NE.AND P0, PT, R4, 0x2c, PT ;  /* 0x0000002c0400780c */ /* 0x000fda0003f05270 */
[----:B------:R-:W-:Y:S05]  /*80d0*/  @P0 BRA `(.L_x_4592) ;  /* 0x0000000000380947 */ /* 0x000fea0003800000 */
[----:B------:R-:W0:Y:S01]  /*80e0*/  LDC R4, c[0x0][0x3b8] ;  /* 0x0000ee00ff047b82 */ /* 0x000e220000000800 */
[----:B------:R-:W-:Y:S01]  /*80f0*/  HFMA2.MMA R0, -RZ, RZ, 0, 1.5199184417724609375e-05 ;  /* 0x000000ffff007435 */ /* 0x000fe200000001ff */
        /* <DEDUP_REMOVED lines=10> */
.L_x_4616:
[----:B------:R-:W-:Y:S01]  /*81a0*/  STG.E.U8 desc[UR36][R2.64], R0 ;  /* 0x0000000002007986 */ /* 0x000fe2000c101124 */
[----:B------:R-:W-:Y:S05]  /*81b0*/  EXIT ;  /* 0x000000000000794d */ /* 0x000fea0003800000 */
.L_x_4592:
        /* <DEDUP_REMOVED lines=16> */
.L_x_4617:
[----:B------:R-:W-:Y:S05]  /*82c0*/  EXIT ;  /* 0x000000000000794d */ /* 0x000fea0003800000 */
.L_x_4615:
[----:B------:R-:W-:Y:S02]  /*82d0*/  ULDC UR4, c[0x0][0x3b8] ;  /* 0x0000ee0000047ab9 */ /* 0x000fe40000000800 */
[----:B------:R-:W0:Y:S02]  /*82e0*/  F2I.U64.TRUNC R4, UR4 ;  /* 0x0000000400047d11 */ /* 0x000e24000820d800 */
[----:B0-----:R-:W-:Y:S01]  /*82f0*/  STG.E.64 desc[UR36][R2.64], R4 ;  /* 0x0000000402007986 */ /* 0x001fe2000c101b24 */
[----:B------:R-:W-:Y:S05]  /*8300*/  EXIT ;  /* 0x000000000000794d */ /* 0x000fea0003800000 */
.L_x_4614:
[----:B------:R-:W-:Y:S02]  /*8310*/  ULDC UR4, c[0x0][0x3b8] ;  /* 0x0000ee0000047ab9 */ /* 0x000fe40000000800 */
[----:B------:R-:W0:Y:S02]  /*8320*/  F2I.FTZ.U32.TRUNC.NTZ R5, UR4 ;  /* 0x0000000400057d05 */ /* 0x000e24000821f000 */
[----:B0-----:R-:W-:Y:S01]  /*8330*/  STG.E desc[UR36][R2.64], R5 ;  /* 0x0000000502007986 */ /* 0x001fe2000c101924 */
[----:B------:R-:W-:Y:S05]  /*8340*/  EXIT ;  /* 0x000000000000794d */ /* 0x000fea0003800000 */
.L_x_4618:
        /* <DEDUP_REMOVED lines=11> */
.L_x_7346:


//--------------------- .text._ZN2at6native27unrolled_elementwise_kernelINS0_11FillFunctorIN3c107complexIfEEEESt5arrayIPcLm1EELi4E23TrivialOffsetCalculatorILi0EjESA_ILi1EjENS0_6memory12LoadWithCastILi0EEENSD_13StoreWithCastILi1EEEEEviT_T0_T2_T3_T4_T5_ --------------------------
	.section	.text._ZN2at6native27unrolled_elementwise_kernelINS0_11FillFunctorIN3c107complexIfEEEESt5arrayIPcLm1EELi4E23TrivialOffsetCalculatorILi0EjESA_ILi1EjENS0_6memory12LoadWithCastILi0EEENSD_13StoreWithCastILi1EEEEEviT_T0_T2_T3_T4_T5_,"ax",@progbits
	.align	128
        .global         _ZN2at6native27unrolled_elementwise_kernelINS0_11FillFunctorIN3c107complexIfEEEESt5arrayIPcLm1EELi4E23TrivialOffsetCalculatorILi0EjESA_ILi1EjENS0_6memory12LoadWithCastILi0EEENSD_13StoreWithCastILi1EEEEEviT_T0_T2_T3_T4_T5_
        .type           _ZN2at6native27unrolled_elementwise_kernelINS0_11FillFunctorIN3c107complexIfEEEESt5arrayIPcLm1EELi4E23TrivialOffsetCalculatorILi0EjESA_ILi1EjENS0_6memory12LoadWithCastILi0EEENSD_13StoreWithCastILi1EEEEEviT_T0_T2_T3_T4_T5_,@function
        .size           _ZN2at6native27unrolled_elementwise_kernelINS0_11FillFunctorIN3c107complexIfEEEESt5arrayIPcLm1EELi4E23TrivialOffsetCalculatorILi0EjESA_ILi1EjENS0_6memory12LoadWithCastILi0EEENSD_13StoreWithCastILi1EEEEEviT_T0_T2_T3_T4_T5_,(.L_x_7347 - _ZN2at6native27unrolled_elementwise_kernelINS0_11FillFunctorIN3c107complexIfEEEESt5arrayIPcLm1EELi4E23TrivialOffsetCalculatorILi0EjESA_ILi1EjENS0_6memory12LoadWithCastILi0EEENSD_13StoreWithCastILi1EEEEEviT_T0_T2_T3_T4_T5_)
        .other          _ZN2at6native27unrolled_elementwise_kernelINS0_11FillFunctorIN3c107complexIfEEEESt5arrayIPcLm1EELi4E23TrivialOffsetCalculatorILi0EjESA_ILi1EjENS0_6memory12LoadWithCastILi0EEENSD_13StoreWithCastILi1EEEEEviT_T0_T2_T3_T4_T5_,@"STO_CUDA_ENTRY STV_DEFAULT"
_ZN2at6native27unrolled_elementwise_kernelINS0_11FillFunctorIN3c107complexIfEEEESt5arrayIPcLm1EELi4E23TrivialOffsetCalculatorILi0EjESA_ILi1EjENS0_6memory12LoadWithCastILi0EEENSD_13StoreWithCastILi1EEEEEviT_T0_T2_T3_T4_T5_:
.text._ZN2at6native27unrolled_elementwise_kernelINS0_11FillFunctorIN3c107complexIfEEEESt5arrayIPcLm1EELi4E23TrivialOffsetCalculatorILi0EjESA_ILi1EjENS0_6memory12LoadWithCastILi0EEENSD_13StoreWithCastILi1EEEEEviT_T0_T2_T3_T4_T5_:
[----:B------:R-:W0:Y:S01]  /*0000*/  LDC R1, c[0x0][0x28] ;  /* 0x00000a00ff017b82 */ /* 0x000e220000000800 */
[----:B------:R-:W1:Y:S07]  /*0010*/  S2R R18, SR_CTAID.X ;  /* 0x0000000000127919 */ /* 0x000e6e0000002500 */
[----:B------:R-:W1:Y:S01]  /*0020*/  LDC R5, c[0x0][0x210] ;  /* 0x00008400ff057b82 */ /* 0x000e620000000800 */
[----:B------:R-:W-:Y:S01]  /*0030*/  ULDC.64 UR36, c[0x0][0x208] ;  /* 0x0000820000247ab9 */ /* 0x000fe20000000a00 */
[----:B------:R-:W-:Y:S01]  /*0040*/  BSSY B6, `(.L_x_4619) ;  /* 0x0000120000067945 */ /* 0x000fe20003800000 */
[----:B------:R-:W2:Y:S05]  /*0050*/  S2R R3, SR_TID.X ;  /* 0x0000000000037919 */ /* 0x000eaa0000002100 */
[----:B------:R-:W3:Y:S08]  /*0060*/  LDC.64 R10, c[0x0][0x218] ;  /* 0x00008600ff0a7b82 */ /* 0x000ef00000000a00 */
[----:B------:R-:W4:Y:S01]  /*0070*/  LDC.U8 R17, c[0x0][0x234] ;  /* 0x00008d00ff117b82 */ /* 0x000f220000000000 */
[----:B-1----:R-:W-:-:S02]  /*0080*/  IMAD R16, R18, -0x200, R5 ;  /* 0xfffffe0012107824 */ /* 0x002fc400078e0205 */
[----:B--2---:R-:W-:-:S03]  /*0090*/  IMAD.MOV.U32 R19, RZ, RZ, R3 ;  /* 0x000000ffff137224 */ /* 0x004fc600078e0003 */
[CC--:B------:R-:W-:Y:S02]  /*00a0*/  ISETP.GE.AND P1, PT, R3.reuse, R16.reuse, PT ;  /* 0x000000100300720c */ /* 0x0c0fe40003f26270 */
[----:B------:R-:W-:-:S04]  /*00b0*/  ISETP.GE.AND P0, PT, R3, R16, PT ;  /* 0x000000100300720c */ /* 0x000fc80003f06270 */
[----:B---3--:R-:W-:Y:S02]  /*00c0*/  FSEL R11, R11, RZ, !P0 ;  /* 0x000000ff0b0b7208 */ /* 0x008fe40004000000 */
[----:B------:R-:W-:-:S05]  /*00d0*/  FSEL R10, R10, RZ, !P0 ;  /* 0x000000ff0a0a7208 */ /* 0x000fca0004000000 */
[----:B0---4-:R-:W-:Y:S05]  /*00e0*/  @P1 BRA `(.L_x_4620) ;  /* 0x0000001000541947 */ /* 0x011fea0003800000 */
[----:B------:R-:W0:Y:S01]  /*00f0*/  LDC R0, c[0x0][0x238] ;  /* 0x00008e00ff007b82 */ /* 0x000e220000000800 */
[----:B------:R-:W-:Y:S01]  /*0100*/  PRMT R2, R17, 0x9910, RZ ;  /* 0x0000991011027816 */ /* 0x000fe200000000ff */
[----:B------:R-:W-:-:S03]  /*0110*/  IMAD R7, R18, 0x200, R19 ;  /* 0x0000020012077824 */ /* 0x000fc600078e0213 */
[----:B------:R-:W-:-:S03]  /*0120*/  ISETP.GT.AND P0, PT, R2, 0x9, PT ;  /* 0x000000090200780c */ /* 0x000fc60003f04270 */
[----:B------:R-:W1:Y:S01]  /*0130*/  LDC.64 R4, c[0x0][0x220] ;  /* 0x00008800ff047b82 */ /* 0x000e620000000a00 */
[----:B0-----:R-:W-:-:S05]  /*0140*/  IMAD R7, R7, R0, RZ ;  /* 0x0000000007077224 */ /* 0x001fca00078e02ff */
[----:B-1----:R-:W-:-:S05]  /*0150*/  IADD3 R8, P1, R7, R4, RZ ;  /* 0x0000000407087210 */ /* 0x002fca0007f3e0ff */
[----:B------:R-:W-:Y:S01]  /*0160*/  IMAD.X R9, RZ, RZ, R5, P1 ;  /* 0x000000ffff097224 */ /* 0x000fe200008e0605 */
[----:B------:R-:W-:Y:S07]  /*0170*/  @P0 BRA `(.L_x_4621) ;  /* 0x0000000400080947 */ /* 0x000fee0003800000 */
        /* <DEDUP_REMOVED lines=8> */
[----:B------:R-:W0:Y:S01]  /*0200*/  F2I.FTZ.TRUNC.NTZ R5, R10 ;  /* 0x0000000a00057305 */ /* 0x000e22000021f100 */
[----:B------:R-:W-:Y:S01]  /*0210*/  VIADD R19, R3, 0x80 ;  /* 0x0000008003137836 */ /* 0x000fe20000000000 */
[----:B0-----:R4:W-:Y:S01]  /*0220*/  STG.E.U8 desc[UR36][R8.64], R5 ;  /* 0x0000000508007986 */ /* 0x0019e2000c101124 */
[----:B------:R-:W-:Y:S05]  /*0230*/  BRA `(.L_x_4620) ;  /* 0x0000001000007947 */ /* 0x000fea0003800000 */
.L_x_4624:
[----:B------:R-:W0:Y:S01]  /*0240*/  F2I.S64.TRUNC R10, R10 ;  /* 0x0000000a000a7311 */ /* 0x000e22000020d900 */
[----:B------:R-:W-:Y:S02]  /*0250*/  VIADD R19, R3, 0x80 ;  /* 0x0000008003137836 */ /* 0x000fe40000000000 */
[----:B0-----:R-:W-:-:S05]  /*0260*/  IMAD.MOV.U32 R5, RZ, RZ, R10 ;  /* 0x000000ffff057224 */ /* 0x001fca00078e000a */
[----:B------:R3:W-:Y:S01]  /*0270*/  STG.E.U8 desc[UR36][R8.64], R5 ;  /* 0x0000000508007986 */ /* 0x0007e2000c101124 */
[----:B------:R-:W-:Y:S05]  /*0280*/  BRA `(.L_x_4620) ;  /* 0x0000000c00ec7947 */ /* 0x000fea0003800000 */
.L_x_4623:
[----:B------:R-:W-:-:S13]  /*0290*/  ISETP.NE.AND P0, PT, R2, 0x2, PT ;  /* 0x000000020200780c */ /* 0x000fda0003f05270 */
[----:B------:R-:W-:Y:S05]  /*02a0*/  @!P0 BRA `(.L_x_4626) ;  /* 0x0000000000308947 */ /* 0x000fea0003800000 */
[----:B------:R-:W-:-:S13]  /*02b0*/  ISETP.NE.AND P0, PT, R2, 0x3, PT ;  /* 0x000000030200780c */ /* 0x000fda0003f05270 */
[----:B------:R-:W-:Y:S05]  /*02c0*/  @!P0 BRA `(.L_x_4627) ;  /* 0x0000000000188947 */ /* 0x000fea0003800000 */
[----:B------:R-:W-:-:S13]  /*02d0*/  ISETP.NE.AND P0, PT, R2, 0x4, PT ;  /* 0x000000040200780c */ /* 0x000fda0003f05270 */
[----:B------:R-:W-:Y:S05]  /*02e0*/  @P0 BRA `(.L_x_4625) ;  /* 0x0000000c006c0947 */ /* 0x000fea0003800000 */
[----:B------:R-:W0:Y:S01]  /*02f0*/  F2I.S64.TRUNC R10, R10 ;  /* 0x0000000a000a7311 */ /* 0x000e22000020d900 */
[----:B------:R-:W-:Y:S01]  /*0300*/  VIADD R19, R3, 0x80 ;  /* 0x0000008003137836 */ /* 0x000fe20000000000 */
[----:B0-----:R0:W-:Y:S01]  /*0310*/  STG.E.64 desc[UR36][R8.64], R10 ;  /* 0x0000000a08007986 */ /* 0x0011e2000c101b24 */
[----:B------:R-:W-:Y:S05]  /*0320*/  BRA `(.L_x_4620) ;  /* 0x0000000c00c47947 */ /* 0x000fea0003800000 */
.L_x_4627:
[----:B------:R-:W0:Y:S01]  /*0330*/  F2I.FTZ.TRUNC.NTZ R5, R10 ;  /* 0x0000000a00057305 */ /* 0x000e22000021f100 */
[----:B------:R-:W-:Y:S01]  /*0340*/  VIADD R19, R3, 0x80 ;  /* 0x0000008003137836 */ /* 0x000fe20000000000 */
[----:B0-----:R1:W-:Y:S01]  /*0350*/  STG.E desc[UR36][R8.64], R5 ;  /* 0x0000000508007986 */ /* 0x0013e2000c101924 */
[----:B------:R-:W-:Y:S05]  /*0360*/  BRA `(.L_x_4620) ;  /* 0x0000000c00b47947 */ /* 0x000fea0003800000 */
.L_x_4626:
[----:B------:R-:W0:Y:S01]  /*0370*/  F2I.FTZ.TRUNC.NTZ R5, R10 ;  /* 0x0000000a00057305 */ /* 0x000e22000021f100 */
[----:B------:R-:W-:Y:S01]  /*0380*/  VIADD R19, R3, 0x80 ;  /* 0x0000008003137836 */ /* 0x000fe20000000000 */
[----:B0-----:R2:W-:Y:S01]  /*0390*/  STG.E.U16 desc[UR36][R8.64], R5 ;  /* 0x0000000508007986 */ /* 0x0015e2000c101524 */
[----:B------:R-:W-:Y:S05]  /*03a0*/  BRA `(.L_x_4620) ;  /* 0x0000000c00a47947 */ /* 0x000fea0003800000 */
.L_x_4622:
[----:B------:R-:W-:-:S13]  /*03b0*/  ISETP.GT.AND P0, PT, R2, 0x6, PT ;  /* 0x000000060200780c */ /* 0x000fda0003f04270 */
[----:B------:R-:W-:Y:S05]  /*03c0*/  @P0 BRA `(.L_x_4628) ;  /* 0x00000000002c0947 */ /* 0x000fea0003800000 */
[----:B------:R-:W-:-:S13]  /*03d0*/  ISETP.NE.AND P0, PT, R2, 0x5, PT ;  /* 0x000000050200780c */ /* 0x000fda0003f05270 */
[----:B------:R-:W-:Y:S05]  /*03e0*/  @!P0 BRA `(.L_x_4629) ;  /* 0x0000000000148947 */ /* 0x000fea0003800000 */
[----:B------:R-:W-:-:S13]  /*03f0*/  ISETP.NE.AND P0, PT, R2, 0x6, PT ;  /* 0x000000060200780c */ /* 0x000fda0003f05270 */
[----:B------:R-:W-:Y:S05]  /*0400*/  @P0 BRA `(.L_x_4625) ;  /* 0x0000000c00240947 */ /* 0x000fea0003800000 */
[----:B------:R0:W-:Y:S01]  /*0410*/  STG.E desc[UR36][R8.64], R10 ;  /* 0x0000000a08007986 */ /* 0x0001e2000c101924 */
[----:B------:R-:W-:Y:S01]  /*0420*/  VIADD R19, R3, 0x80 ;  /* 0x0000008003137836 */ /* 0x000fe20000000000 */
[----:B------:R-:W-:Y:S06]  /*0430*/  BRA `(.L_x_4620) ;  /* 0x0000000c00807947 */ /* 0x000fec0003800000 */
.L_x_4629:
[----:B------:R-:W-:Y:S01]  /*0440*/  F2FP.F16.F32.PACK_AB R10, RZ, R10 ;  /* 0x0000000aff0a723e */ /* 0x000fe200000000ff */
[----:B------:R-:W-:-:S04]  /*0450*/  VIADD R19, R3, 0x80 ;  /* 0x0000008003137836 */ /* 0x000fc80000000000 */
[----:B------:R0:W-:Y:S01]  /*0460*/  STG.E.U16 desc[UR36][R8.64], R10 ;  /* 0x0000000a08007986 */ /* 0x0001e2000c101524 */
[----:B------:R-:W-:Y:S05]  /*0470*/  BRA `(.L_x_4620) ;  /* 0x0000000c00707947 */ /* 0x000fea0003800000 */
.L_x_4628:
[----:B------:R-:W-:-:S13]  /*0480*/  ISETP.NE.AND P0, PT, R2, 0x7, PT ;  /* 0x000000070200780c */ /* 0x000fda0003f05270 */
[----:B------:R-:W-:Y:S05]  /*0490*/  @!P0 BRA `(.L_x_4630) ;  /* 0x00000000002c8947 */ /* 0x000fea0003800000 */
[----:B------:R-:W-:-:S13]  /*04a0*/  ISETP.NE.AND P0, PT, R2, 0x8, PT ;  /* 0x000000080200780c */ /* 0x000fda0003f05270 */
[----:B------:R-:W-:Y:S05]  /*04b0*/  @!P0 BRA `(.L_x_4631) ;  /* 0x0000000000148947 */ /* 0x000fea0003800000 */
[----:B------:R-:W-:-:S13]  /*04c0*/  ISETP.NE.AND P0, PT, R2, 0x9, PT ;  /* 0x000000090200780c */ /* 0x000fda0003f05270 */
[----:B------:R-:W-:Y:S05]  /*04d0*/  @P0 BRA `(.L_x_4625) ;  /* 0x0000000800f00947 */ /* 0x000fea0003800000 */
[----:B------:R0:W-:Y:S01]  /*04e0*/  STG.E.64 desc[UR36][R8.64], R10 ;  /* 0x0000000a08007986 */ /* 0x0001e2000c101b24 */
[----:B------:R-:W-:Y:S01]  /*04f0*/  VIADD R19, R3, 0x80 ;  /* 0x0000008003137836 */ /* 0x000fe20000000000 */
[----:B------:R-:W-:Y:S06]  /*0500*/  BRA `(.L_x_4620) ;  /* 0x0000000c004c7947 */ /* 0x000fec0003800000 */
.L_x_4631:
[----:B------:R-:W-:Y:S01]  /*0510*/  F2FP.F16.F32.PACK_AB R11, R11, R10 ;  /* 0x0000000a0b0b723e */ /* 0x000fe200000000ff */
[----:B------:R-:W-:-:S04]  /*0520*/  VIADD R19, R3, 0x80 ;  /* 0x0000008003137836 */ /* 0x000fc80000000000 */
[----:B------:R0:W-:Y:S01]  /*0530*/  STG.E desc[UR36][R8.64], R11 ;  /* 0x0000000b08007986 */ /* 0x0001e2000c101924 */
[----:B------:R-:W-:Y:S05]  /*0540*/  BRA `(.L_x_4620) ;  /* 0x0000000c003c7947 */ /* 0x000fea0003800000 */
.L_x_4630:
[----:B------:R-:W-:Y:S01]  /*0550*/  FMUL.FTZ R4, R10, 1 ;  /* 0x3f8000000a047820 */ /* 0x000fe20000410000 */
[----:B------:R-:W-:-:S05]  /*0560*/  VIADD R19, R3, 0x80 ;  /* 0x0000008003137836 */ /* 0x000fca0000000000 */
[----:B------:R-:W0:Y:S02]  /*0570*/  F2F.F64.F32 R4, R4 ;  /* 0x0000000400047310 */ /* 0x000e240000201800 */
[----:B0-----:R5:W-:Y:S01]  /*0580*/  STG.E.64 desc[UR36][R8.64], R4 ;  /* 0x0000000408007986 */ /* 0x001be2000c101b24 */
[----:B------:R-:W-:Y:S05]  /*0590*/  BRA `(.L_x_4620) ;  /* 0x0000000c00287947 */ /* 0x000fea0003800000 */
.L_x_4621:
        /* <DEDUP_REMOVED lines=8> */
[----:B------:R-:W-:Y:S01]  /*0620*/  FSETP.NEU.FTZ.AND P0, PT, R10, RZ, PT ;  /* 0x000000ff0a00720b */ /* 0x000fe20003f1d000 */
[----:B------:R-:W-:Y:S01]  /*0630*/  VIADD R19, R3, 0x80 ;  /* 0x0000008003137836 */ /* 0x000fe20000000000 */
[----:B------:R-:W-:-:S04]  /*0640*/  FSETP.NEU.FTZ.AND P1, PT, R11, RZ, PT ;  /* 0x000000ff0b00720b */ /* 0x000fc80003f3d000 */
[----:B------:R-:W-:-:S04]  /*0650*/  PLOP3.LUT P0, PT, P0, P1, PT, 0xa8, 0x0 ;  /* 0x000000000000781c */ /* 0x000fc80000703570 */
[----:B------:R-:W-:-:S05]  /*0660*/  SEL R5, RZ, 0x1, !P0 ;  /* 0x00000001ff057807 */ /* 0x000fca0004000000 */
[----:B------:R0:W-:Y:S01]  /*0670*/  STG.E.U8 desc[UR36][R8.64], R5 ;  /* 0x0000000508007986 */ /* 0x0001e2000c101124 */
[----:B------:R-:W-:Y:S05]  /*0680*/  BRA `(.L_x_4620) ;  /* 0x0000000800ec7947 */ /* 0x000fea0003800000 */
.L_x_4634:
[----:B------:R-:W-:Y:S01]  /*0690*/  FMUL.FTZ R6, R11, 1 ;  /* 0x3f8000000b067820 */ /* 0x000fe20000410000 */
[----:B------:R-:W-:Y:S01]  /*06a0*/  FMUL.FTZ R4, R10, 1 ;  /* 0x3f8000000a047820 */ /* 0x000fe20000410000 */
[----:B------:R-:W-:-:S04]  /*06b0*/  VIADD R19, R3, 0x80 ;  /* 0x0000008003137836 */ /* 0x000fc80000000000 */
[----:B------:R-:W-:Y:S08]  /*06c0*/  F2F.F64.F32 R6, R6 ;  /* 0x0000000600067310 */ /* 0x000ff00000201800 */
[----:B------:R-:W0:Y:S02]  /*06d0*/  F2F.F64.F32 R4, R4 ;  /* 0x0000000400047310 */ /* 0x000e240000201800 */
[----:B0-----:R0:W-:Y:S01]  /*06e0*/  STG.E.128 desc[UR36][R8.64], R4 ;  /* 0x0000000408007986 */ /* 0x0011e2000c101d24 */
[----:B------:R-:W-:Y:S05]  /*06f0*/  BRA `(.L_x_4620) ;  /* 0x0000000800d07947 */ /* 0x000fea0003800000 */
.L_x_4633:
[----:B------:R-:W-:-:S13]  /*0700*/  ISETP.NE.AND P0, PT, R2, 0xf, PT ;  /* 0x0000000f0200780c */ /* 0x000fda0003f05270 */
[----:B------:R-:W-:Y:S05]  /*0710*/  @!P0 BRA `(.L_x_4635) ;  /* 0x0000000000d48947 */ /* 0x000fea0003800000 */
[----:B------:R-:W-:-:S13]  /*0720*/  ISETP.NE.AND P0, PT, R2, 0x17, PT ;  /* 0x000000170200780c */ /* 0x000fda0003f05270 */
[----:B------:R-:W-:Y:S05]  /*0730*/  @!P0 BRA `(.L_x_4636) ;  /* 0x0000000000648947 */ /* 0x000fea0003800000 */
[----:B------:R-:W-:-:S13]  /*0740*/  ISETP.NE.AND P0, PT, R2, 0x18, PT ;  /* 0x000000180200780c */ /* 0x000fda0003f05270 */
[----:B------:R-:W-:Y:S05]  /*0750*/  @P0 BRA `(.L_x_4625) ;  /* 0x0000000800500947 */ /* 0x000fea0003800000 */
[----:B------:R-:W-:Y:S01]  /*0760*/  LOP3.LUT R2, R10, 0x7fffffff, RZ, 0xc0, !PT ;  /* 0x7fffffff0a027812 */ /* 0x000fe200078ec0ff */
[----:B------:R-:W-:Y:S01]  /*0770*/  IMAD R7, R18, 0x200, R3 ;  /* 0x0000020012077824 */ /* 0x000fe200078e0203 */
[----:B------:R-:W-:Y:S02]  /*0780*/  BSSY B0, `(.L_x_4637) ;  /* 0x0000010000007945 */ /* 0x000fe40003800000 */
[----:B------:R-:W-:Y:S01]  /*0790*/  ISETP.GT.U32.AND P0, PT, R2, 0x43efffff, PT ;  /* 0x43efffff0200780c */ /* 0x000fe20003f04070 */
[----:B------:R-:W-:Y:S01]  /*07a0*/  IMAD R7, R7, R0, RZ ;  /* 0x0000000007077224 */ /* 0x000fe200078e02ff */
[----:B------:R-:W-:-:S04]  /*07b0*/  LOP3.LUT R0, R10, 0x80000000, RZ, 0xc0, !PT ;  /* 0x800000000a007812 */ /* 0x000fc800078ec0ff */
[----:B------:R-:W-:Y:S02]  /*07c0*/  IADD3 R4, P1, R7, R4, RZ ;  /* 0x0000000407047210 */ /* 0x000fe40007f3e0ff */
[----:B------:R-:W-:Y:S01]  /*07d0*/  SHF.R.U32.HI R9, RZ, 0x18, R0 ;  /* 0x00000018ff097819 */ /* 0x000fe20000011600 */
[----:B------:R-:W-:Y:S02]  /*07e0*/  IMAD.MOV.U32 R0, RZ, RZ, 0x7f ;  /* 0x0000007fff007424 */ /* 0x000fe400078e00ff */
[----:B------:R-:W-:Y:S02]  /*07f0*/  IMAD.X R5, RZ, RZ, R5, P1 ;  /* 0x000000ffff057224 */ /* 0x000fe400008e0605 */
[----:B------:R-:W-:Y:S06]  /*0800*/  @P0 BRA `(.L_x_4638) ;  /* 0x00000000001c0947 */ /* 0x000fec0003800000 */
[----:B------:R-:W-:-:S13]  /*0810*/  ISETP.GE.U32.AND P0, PT, R2, 0x3c800000, PT ;  /* 0x3c8000000200780c */ /* 0x000fda0003f06070 */
[----:B------:R-:W-:Y:S01]  /*0820*/  @P0 SHF.R.U32.HI R0, RZ, 0x14, R10 ;  /* 0x00000014ff000819 */ /* 0x000fe2000001160a */
[----:B------:R-:W-:-:S03]  /*0830*/  @!P0 FADD.FTZ R2, R2, 16384 ;  /* 0x4680000002028421 */ /* 0x000fc60000010000 */
[----:B------:R-:W-:-:S04]  /*0840*/  @P0 LOP3.LUT R7, R0, 0x1, RZ, 0xc0, !PT ;  /* 0x0000000100070812 */ /* 0x000fc800078ec0ff */
[----:B------:R-:W-:-:S04]  /*0850*/  @P0 IADD3 R7, R10, 0x407ffff, R7 ;  /* 0x0407ffff0a070810 */ /* 0x000fc80007ffe007 */
[----:B------:R-:W-:Y:S01]  /*0860*/  @P0 SHF.R.U32.HI R0, RZ, 0x14, R7 ;  /* 0x00000014ff000819 */ /* 0x000fe20000011607 */
[----:B------:R-:W-:-:S07]  /*0870*/  @!P0 VIADD R0, R2, 0xb9800000 ;  /* 0xb980000002008836 */ /* 0x000fce0000000000 */
.L_x_4638:
[----:B------:R-:W-:Y:S05]  /*0880*/  BSYNC B0 ;  /* 0x0000000000007941 */ /* 0x000fea0003800000 */
.L_x_4637:
[----:B------:R-:W-:Y:S01]  /*0890*/  LOP3.LUT R9, R0, R9, RZ, 0xfc, !PT ;  /* 0x0000000900097212 */ /* 0x000fe200078efcff */
[----:B------:R-:W-:-:S04]  /*08a0*/  VIADD R19, R3, 0x80 ;  /* 0x0000008003137836 */ /* 0x000fc80000000000 */
[----:B------:R0:W-:Y:S01]  /*08b0*/  STG.E.U8 desc[UR36][R4.64], R9 ;  /* 0x0000000904007986 */ /* 0x0001e2000c101124 */
[----:B------:R-:W-:Y:S05]  /*08c0*/  BRA `(.L_x_4620) ;  /* 0x00000008005c7947 */ /* 0x000fea0003800000 */
.L_x_4636:
[----:B------:R-:W-:Y:S01]  /*08d0*/  LOP3.LUT R6, R10, 0x7fffffff, RZ, 0xc0, !PT ;  /* 0x7fffffff0a067812 */ /* 0x000fe200078ec0ff */
[----:B------:R-:W-:Y:S03]  /*08e0*/  BSSY B0, `(.L_x_4639) ;  /* 0x000000e000007945 */ /* 0x000fe60003800000 */
        /* <DEDUP_REMOVED lines=10> */
.L_x_4640:
[----:B------:R-:W-:Y:S01]  /*0990*/  IMAD.MOV.U32 R2, RZ, RZ, 0x7f ;  /* 0x0000007fff027424 */ /* 0x000fe200078e00ff */
[----:B------:R-:W-:-:S04]  /*09a0*/  ISETP.GT.U32.AND P0, PT, R6, 0x7f800000, PT ;  /* 0x7f8000000600780c */ /* 0x000fc80003f04070 */
[----:B------:R-:W-:-:S09]  /*09b0*/  SEL R2, R2, 0x7c, P0 ;  /* 0x0000007c02027807 */ /* 0x000fd20000000000 */
.L_x_4641:
[----:B------:R-:W-:Y:S05]  /*09c0*/  BSYNC B0 ;  /* 0x0000000000007941 */ /* 0x000fea0003800000 */
.L_x_4639:
[----:B------:R-:W-:Y:S01]  /*09d0*/  IMAD R7, R18, 0x200, R3 ;  /* 0x0000020012077824 */ /* 0x000fe200078e0203 */
[----:B------:R-:W-:Y:S01]  /*09e0*/  LOP3.LUT R10, R10, 0x80000000, RZ, 0xc0, !PT ;  /* 0x800000000a0a7812 */ /* 0x000fe200078ec0ff */
[----:B------:R-:W-:Y:S02]  /*09f0*/  VIADD R19, R3, 0x80 ;  /* 0x0000008003137836 */ /* 0x000fe40000000000 */
[----:B------:R-:W-:-:S05]  /*0a00*/  IMAD R7, R7, R0, RZ ;  /* 0x0000000007077224 */ /* 0x000fca00078e02ff */
[----:B------:R-:W-:Y:S02]  /*0a10*/  IADD3 R4, P0, R7, R4, RZ ;  /* 0x0000000407047210 */ /* 0x000fe40007f1e0ff */
[----:B------:R-:W-:-:S03]  /*0a20*/  SHF.R.U32.HI R7, RZ, 0x18, R10 ;  /* 0x00000018ff077819 */ /* 0x000fc6000001160a */
[----:B------:R-:W-:Y:S01]  /*0a30*/  IMAD.X R5, RZ, RZ, R5, P0 ;  /* 0x000000ffff057224 */ /* 0x000fe200000e0605 */
[----:B------:R-:W-:-:S05]  /*0a40*/  LOP3.LUT R7, R2, R7, RZ, 0xfc, !PT ;  /* 0x0000000702077212 */ /* 0x000fca00078efcff */
[----:B------:R0:W-:Y:S01]  /*0a50*/  STG.E.U8 desc[UR36][R4.64], R7 ;  /* 0x0000000704007986 */ /* 0x0001e2000c101124 */
[----:B------:R-:W-:Y:S05]  /*0a60*/  BRA `(.L_x_4620) ;  /* 0x0000000400f47947 */ /* 0x000fea0003800000 */
.L_x_4635:
[----:B------:R-:W-:Y:S01]  /*0a70*/  F2FP.BF16.F32.PACK_AB R10, RZ, R10 ;  /* 0x0000000aff0a723e */ /* 0x000fe200000010ff */
[----:B------:R-:W-:-:S04]  /*0a80*/  VIADD R19, R3, 0x80 ;  /* 0x0000008003137836 */ /* 0x000fc80000000000 */
[----:B------:R0:W-:Y:S01]  /*0a90*/  STG.E.U16 desc[UR36][R8.64], R10 ;  /* 0x0000000a08007986 */ /* 0x0001e2000c101524 */
[----:B------:R-:W-:Y:S05]  /*0aa0*/  BRA `(.L_x_4620) ;  /* 0x0000000400e47947 */ /* 0x000fea0003800000 */
.L_x_4632:
        /* <DEDUP_REMOVED lines=8> */
[----:B------:R-:W0:Y:S01]  /*0b30*/  F2I.FTZ.U32.TRUNC.NTZ R5, R10 ;  /* 0x0000000a00057305 */ /* 0x000e22000021f000 */
[----:B------:R-:W-:Y:S01]  /*0b40*/  VIADD R19, R3, 0x80 ;  /* 0x0000008003137836 */ /* 0x000fe20000000000 */
[----:B0-----:R0:W-:Y:S01]  /*0b50*/  STG.E.U16 desc[UR36][R8.64], R5 ;  /* 0x0000000508007986 */ /* 0x0011e2000c101524 */
[----:B------:R-:W-:Y:S05]  /*0b60*/  BRA `(.L_x_4620) ;  /* 0x0000000400b47947 */ /* 0x000fea0003800000 */
.L_x_4644:
[----:B------:R-:W-:Y:S01]  /*0b70*/  LOP3.LUT R7, R10, 0x7fffffff, RZ, 0xc0, !PT ;  /* 0x7fffffff0a077812 */ /* 0x000fe200078ec0ff */
[----:B------:R-:W-:Y:S01]  /*0b80*/  BSSY B0, `(.L_x_4645) ;  /* 0x0000013000007945 */ /* 0x000fe20003800000 */
[----:B------:R-:W-:Y:S02]  /*0b90*/  IMAD.MOV.U32 R2, RZ, RZ, 0x80 ;  /* 0x00000080ff027424 */ /* 0x000fe400078e00ff */
        /* <DEDUP_REMOVED lines=13> */
.L_x_4647:
[----:B------:R-:W-:-:S04]  /*0c70*/  LOP3.LUT R10, R10, 0x80000000, RZ, 0xc0, !PT ;  /* 0x800000000a0a7812 */ /* 0x000fc800078ec0ff */
[----:B------:R-:W-:-:S04]  /*0c80*/  SHF.R.U32.HI R7, RZ, 0x18, R10 ;  /* 0x00000018ff077819 */ /* 0x000fc8000001160a */
[----:B------:R-:W-:-:S04]  /*0c90*/  LOP3.LUT R6, R6, R7, RZ, 0xfc, !PT ;  /* 0x0000000706067212 */ /* 0x000fc800078efcff */
[----:B------:R-:W-:-:S07]  /*0ca0*/  PRMT R2, R6, 0x7610, R2 ;  /* 0x0000761006027816 */ /* 0x000fce0000000002 */
.L_x_4646:
[----:B------:R-:W-:Y:S05]  /*0cb0*/  BSYNC B0 ;  /* 0x0000000000007941 */ /* 0x000fea0003800000 */
.L_x_4645:
[----:B------:R-:W-:Y:S02]  /*0cc0*/  IMAD R7, R18, 0x200, R3 ;  /* 0x0000020012077824 */ /* 0x000fe400078e0203 */
[----:B------:R-:W-:Y:S02]  /*0cd0*/  VIADD R19, R3, 0x80 ;  /* 0x0000008003137836 */ /* 0x000fe40000000000 */
[----:B------:R-:W-:-:S05]  /*0ce0*/  IMAD R7, R7, R0, RZ ;  /* 0x0000000007077224 */ /* 0x000fca00078e02ff */
[----:B------:R-:W-:-:S05]  /*0cf0*/  IADD3 R4, P0, R7, R4, RZ ;  /* 0x0000000407047210 */ /* 0x000fca0007f1e0ff */
[----:B------:R-:W-:-:S05]  /*0d00*/  IMAD.X R5, RZ, RZ, R5, P0 ;  /* 0x000000ffff057224 */ /* 0x000fca00000e0605 */
[----:B------:R0:W-:Y:S01]  /*0d10*/  STG.E.U8 desc[UR36][R4.64], R2 ;  /* 0x0000000204007986 */ /* 0x0001e2000c101124 */
[----:B------:R-:W-:Y:S05]  /*0d20*/  BRA `(.L_x_4620) ;  /* 0x0000000400447947 */ /* 0x000fea0003800000 */
.L_x_4643:
        /* <DEDUP_REMOVED lines=16> */
.L_x_4650:
[----:B------:R-:W-:-:S04]  /*0e30*/  LOP3.LUT R10, R10, 0x80000000, RZ, 0xc0, !PT ;  /* 0x800000000a0a7812 */ /* 0x000fc800078ec0ff */
[----:B------:R-:W-:-:S04]  /*0e40*/  SHF.R.U32.HI R7, RZ, 0x18, R10 ;  /* 0x00000018ff077819 */ /* 0x000fc8000001160a */
[----:B------:R-:W-:-:S04]  /*0e50*/  LOP3.LUT R6, R6, R7, RZ, 0xfc, !PT ;  /* 0x0000000706067212 */ /* 0x000fc800078efcff */
[----:B------:R-:W-:-:S07]  /*0e60*/  PRMT R2, R6, 0x7610, R2 ;  /* 0x0000761006027816 */ /* 0x000fce0000000002 */
.L_x_4649:
[----:B------:R-:W-:Y:S05]  /*0e70*/  BSYNC B0 ;  /* 0x0000000000007941 */ /* 0x000fea0003800000 */
.L_x_4648:
[----:B------:R-:W-:Y:S02]  /*0e80*/  IMAD R7, R18, 0x200, R3 ;  /* 0x0000020012077824 */ /* 0x000fe400078e0203 */
[----:B------:R-:W-:Y:S02]  /*0e90*/  VIADD R19, R3, 0x80 ;  /* 0x0000008003137836 */ /* 0x000fe40000000000 */
[----:B------:R-:W-:-:S05]  /*0ea0*/  IMAD R7, R7, R0, RZ ;  /* 0x0000000007077224 */ /* 0x000fca00078e02ff */
[----:B------:R-:W-:-:S05]  /*0eb0*/  IADD3 R4, P0, R7, R4, RZ ;  /* 0x0000000407047210 */ /* 0x000fca0007f1e0ff */
[----:B------:R-:W-:-:S05]  /*0ec0*/  IMAD.X R5, RZ, RZ, R5, P0 ;  /* 0x000000ffff057224 */ /* 0x000fca00000e0605 */
[----:B------:R0:W-:Y:S01]  /*0ed0*/  STG.E.U8 desc[UR36][R4.64], R2 ;  /* 0x0000000204007986 */ /* 0x0001e2000c101124 */
[----:B------:R-:W-:Y:S05]  /*0ee0*/  BRA `(.L_x_4620) ;  /* 0x0000000000d47947 */ /* 0x000fea0003800000 */
.L_x_4642:
[----:B------:R-:W-:-:S13]  /*0ef0*/  ISETP.NE.AND P0, PT, R2, 0x1c, PT ;  /* 0x0000001c0200780c */ /* 0x000fda0003f05270 */
[----:B------:R-:W-:Y:S05]  /*0f00*/  @!P0 BRA `(.L_x_4651) ;  /* 0x0000000000c08947 */ /* 0x000fea0003800000 */
[----:B------:R-:W-:-:S13]  /*0f10*/  ISETP.NE.AND P0, PT, R2, 0x1d, PT ;  /* 0x0000001d0200780c */ /* 0x000fda0003f05270 */
[----:B------:R-:W-:Y:S05]  /*0f20*/  @!P0 BRA `(.L_x_4652) ;  /* 0x0000000000a88947 */ /* 0x000fea0003800000 */
[----:B------:R-:W-:-:S13]  /*0f30*/  ISETP.NE.AND P0, PT, R2, 0x2c, PT ;  /* 0x0000002c0200780c */ /* 0x000fda0003f05270 */
[----:B------:R-:W-:Y:S05]  /*0f40*/  @P0 BRA `(.L_x_4625) ;  /* 0x0000000000540947 */ /* 0x000fea0003800000 */
[----:B------:R-:W-:Y:S01]  /*0f50*/  SHF.R.U32.HI R6, RZ, 0x17, R10 ;  /* 0x00000017ff067819 */ /* 0x000fe2000001160a */
[----:B------:R-:W-:-:S03]  /*0f60*/  VIADD R19, R3, 0x80 ;  /* 0x0000008003137836 */ /* 0x000fc60000000000 */
[----:B------:R-:W-:-:S04]  /*0f70*/  LOP3.LUT R7, R6, 0xff, RZ, 0xc0, !PT ;  /* 0x000000ff06077812 */ /* 0x000fc800078ec0ff */
[----:B------:R-:W-:-:S13]  /*0f80*/  ISETP.NE.AND P1, PT, R7, 0xff, PT ;  /* 0x000000ff0700780c */ /* 0x000fda0003f25270 */
[--C-:B------:R-:W-:Y:S02]  /*0f90*/  @P1 SHF.R.U32.HI R2, RZ, 0x16, R10.reuse ;  /* 0x00000016ff021819 */ /* 0x100fe4000001160a */
[----:B------:R-:W-:Y:S01]  /*0fa0*/  @P1 LOP3.LUT P0, RZ, R7, 0x3fffff, R10, 0xf8, !PT ;  /* 0x003fffff07ff1812 */ /* 0x000fe2000780f80a */
[----:B------:R-:W-:Y:S01]  /*0fb0*/  IMAD R7, R18, 0x200, R3 ;  /* 0x0000020012077824 */ /* 0x000fe200078e0203 */
[----:B------:R-:W-:-:S03]  /*0fc0*/  @P1 LOP3.LUT R2, R2, 0x1, RZ, 0xc0, !PT ;  /* 0x0000000102021812 */ /* 0x000fc600078ec0ff */
[----:B------:R-:W-:Y:S01]  /*0fd0*/  IMAD R7, R7, R0, RZ ;  /* 0x0000000007077224 */ /* 0x000fe200078e02ff */
[----:B------:R-:W-:Y:S01]  /*0fe0*/  @P1 ISETP.EQ.U32.AND P2, PT, R2, 0x1, P0 ;  /* 0x000000010200180c */ /* 0x000fe20000742070 */
[----:B------:R-:W-:Y:S01]  /*0ff0*/  IMAD.MOV.U32 R0, RZ, RZ, 0xff ;  /* 0x000000ffff007424 */ /* 0x000fe200078e00ff */
[----:B------:R-:W-:Y:S01]  /*1000*/  PLOP3.LUT P0, PT, PT, PT, PT, 0x80, 0x0 ;  /* 0x000000000000781c */ /* 0x000fe20003f0f070 */
[----:B------:R-:W-:Y:S01]  /*1010*/  @P1 VIADD R2, R6, 0x1 ;  /* 0x0000000106021836 */ /* 0x000fe20000000000 */
[----:B------:R-:W-:Y:S02]  /*1020*/  @P1 PLOP3.LUT P0, PT, P2, PT, PT, 0x80, 0x0 ;  /* 0x000000000000181c */ /* 0x000fe4000170f070 */
[----:B------:R-:W-:Y:S02]  /*1030*/  IADD3 R4, P2, R7, R4, RZ ;  /* 0x0000000407047210 */ /* 0x000fe40007f5e0ff */
[----:B------:R-:W-:-:S03]  /*1040*/  PRMT R7, R0, 0x7610, R7 ;  /* 0x0000761000077816 */ /* 0x000fc60000000007 */
[----:B------:R-:W-:-:S06]  /*1050*/  IMAD.X R5, RZ, RZ, R5, P2 ;  /* 0x000000ffff057224 */ /* 0x000fcc00010e0605 */
[----:B------:R-:W-:-:S04]  /*1060*/  @!P0 IMAD.MOV R2, RZ, RZ, R6 ;  /* 0x000000ffff028224 */ /* 0x000fc800078e0206 */
[----:B------:R-:W-:-:S05]  /*1070*/  @P1 IMAD.MOV.U32 R7, RZ, RZ, R2 ;  /* 0x000000ffff071224 */ /* 0x000fca00078e0002 */
[----:B------:R0:W-:Y:S01]  /*1080*/  STG.E.U8 desc[UR36][R4.64], R7 ;  /* 0x0000000704007986 */ /* 0x0001e2000c101124 */
[----:B------:R-:W-:Y:S05]  /*1090*/  BRA `(.L_x_4620) ;  /* 0x0000000000687947 */ /* 0x000fea0003800000 */
.L_x_4625:
        /* <DEDUP_REMOVED lines=16> */
.L_x_4653:
[----:B------:R-:W0:Y:S02]  /*11a0*/  S2R R3, SR_TID.X ;  /* 0x0000000000037919 */ /* 0x000e240000002100 */
[----:B0-----:R-:W-:Y:S01]  /*11b0*/  VIADD R19, R3, 0x80 ;  /* 0x0000008003137836 */ /* 0x001fe20000000000 */
[----:B------:R-:W-:Y:S06]  /*11c0*/  BRA `(.L_x_4620) ;  /* 0x00000000001c7947 */ /* 0x000fec0003800000 */
.L_x_4652:
[----:B------:R-:W0:Y:S01]  /*11d0*/  F2I.U64.TRUNC R10, R10 ;  /* 0x0000000a000a7311 */ /* 0x000e22000020d800 */
[----:B------:R-:W-:Y:S01]  /*11e0*/  VIADD R19, R3, 0x80 ;  /* 0x0000008003137836 */ /* 0x000fe20000000000 */
[----:B0-----:R0:W-:Y:S01]  /*11f0*/  STG.E.64 desc[UR36][R8.64], R10 ;  /* 0x0000000a08007986 */ /* 0x0011e2000c101b24 */
[----:B------:R-:W-:Y:S05]  /*1200*/  BRA `(.L_x_4620) ;  /* 0x00000000000c7947 */ /* 0x000fea0003800000 */
.L_x_4651:
[----:B------:R-:W0:Y:S01]  /*1210*/  F2I.FTZ.U32.TRUNC.NTZ R5, R10 ;  /* 0x0000000a00057305 */ /* 0x000e22000021f000 */
[----:B------:R-:W-:Y:S01]  /*1220*/  VIADD R19, R3, 0x80 ;  /* 0x0000008003137836 */ /* 0x000fe20000000000 */
[----:B0-----:R0:W-:Y:S06]  /*1230*/  STG.E desc[UR36][R8.64], R5 ;  /* 0x0000000508007986 */ /* 0x0011ec000c101924 */
.L_x_4620:
[----:B------:R-:W-:Y:S05]  /*1240*/  BSYNC B6 ;  /* 0x0000000000067941 */ /* 0x000fea0003800000 */
.L_x_4619:
        /* <DEDUP_REMOVED lines=21> */
[----:B------:R-:W0:Y:S01]  /*13a0*/  LDC R0, c[0x0][0x218] ;  /* 0x00008600ff007b82 */ /* 0x000e220000000800 */
[----:B------:R-:W-:-:S05]  /*13b0*/  VIADD R3, R3, 0x80 ;  /* 0x0000008003037836 */ /* 0x000fca0000000000 */
[----:B------:R-:W-:-:S04]  /*13c0*/  ISETP.GE.AND P0, PT, R3, R16, PT ;  /* 0x000000100300720c */ /* 0x000fc80003f06270 */
[----:B0-----:R-:W-:-:S04]  /*13d0*/  FSEL R0, R0, RZ, !P0 ;  /* 0x000000ff00007208 */ /* 0x001fc80004000000 */
[----:B------:R-:W0:Y:S02]  /*13e0*/  F2I.FTZ.TRUNC.NTZ R3, R0 ;  /* 0x0000000000037305 */ /* 0x000e24000021f100 */
[----:B0-----:R4:W-:Y:S01]  /*13f0*/  STG.E.U8 desc[UR36][R4.64], R3 ;  /* 0x0000000304007986 */ /* 0x0019e2000c101124 */
[----:B------:R-:W-:Y:S05]  /*1400*/  BRA `(.L_x_4661) ;  /* 0x0000001000a07947 */ /* 0x000fea0003800000 */
.L_x_4659:
[----:B------:R-:W0:Y:S01]  /*1410*/  LDC R0, c[0x0][0x218] ;  /* 0x00008600ff007b82 */ /* 0x000e220000000800 */
[----:B------:R-:W-:-:S05]  /*1420*/  VIADD R3, R3, 0x80 ;  /* 0x0000008003037836 */ /* 0x000fca0000000000 */
[----:B------:R-:W-:-:S04]  /*1430*/  ISETP.GE.AND P0, PT, R3, R16, PT ;  /* 0x000000100300720c */ /* 0x000fc80003f06270 */
[----:B0-----:R-:W-:-:S04]  /*1440*/  FSEL R0, R0, RZ, !P0 ;  /* 0x000000ff00007208 */ /* 0x001fc80004000000 */
[----:B------:R-:W0:Y:S02]  /*1450*/  F2I.S64.TRUNC R2, R0 ;  /* 0x0000000000027311 */ /* 0x000e24000020d900 */
[----:B0-----:R3:W-:Y:S01]  /*1460*/  STG.E.U8 desc[UR36][R4.64], R2 ;  /* 0x0000000204007986 */ /* 0x0017e2000c101124 */
[----:B------:R-:W-:Y:S05]  /*1470*/  BRA `(.L_x_4661) ;  /* 0x0000001000847947 */ /* 0x000fea0003800000 */
.L_x_4658:
[----:B------:R-:W-:-:S13]  /*1480*/  ISETP.NE.AND P0, PT, R0, 0x2, PT ;  /* 0x000000020000780c */ /* 0x000fda0003f05270 */
[----:B------:R-:W-:Y:S05]  /*1490*/  @!P0 BRA `(.L_x_4662) ;  /* 0x0000000000488947 */ /* 0x000fea0003800000 */
[----:B------:R-:W-:-:S13]  /*14a0*/  ISETP.NE.AND P0, PT, R0, 0x3, PT ;  /* 0x000000030000780c */ /* 0x000fda0003f05270 */
[----:B------:R-:W-:Y:S05]  /*14b0*/  @!P0 BRA `(.L_x_4663) ;  /* 0x0000000000248947 */ /* 0x000fea0003800000 */
[----:B------:R-:W-:-:S13]  /*14c0*/  ISETP.NE.AND P0, PT, R0, 0x4, PT ;  /* 0x000000040000780c */ /* 0x000fda0003f05270 */
[----:B------:R-:W-:Y:S05]  /*14d0*/  @P0 BRA `(.L_x_4660) ;  /* 0x0000000c00f40947 */ /* 0x000fea0003800000 */
[----:B------:R-:W0:Y:S01]  /*14e0*/  LDC R0, c[0x0][0x218] ;  /* 0x00008600ff007b82 */ /* 0x000e220000000800 */
[----:B------:R-:W-:-:S05]  /*14f0*/  VIADD R3, R3, 0x80 ;  /* 0x0000008003037836 */ /* 0x000fca0000000000 */
[----:B------:R-:W-:-:S04]  /*1500*/  ISETP.GE.AND P0, PT, R3, R16, PT ;  /* 0x000000100300720c */ /* 0x000fc80003f06270 */
[----:B0-----:R-:W-:-:S04]  /*1510*/  FSEL R0, R0, RZ, !P0 ;  /* 0x000000ff00007208 */ /* 0x001fc80004000000 */
[----:B------:R-:W0:Y:S02]  /*1520*/  F2I.S64.TRUNC R2, R0 ;  /* 0x0000000000027311 */ /* 0x000e24000020d900 */
[----:B0-----:R0:W-:Y:S01]  /*1530*/  STG.E.64 desc[UR36][R4.64], R2 ;  /* 0x0000000204007986 */ /* 0x0011e2000c101b24 */
[----:B------:R-:W-:Y:S05]  /*1540*/  BRA `(.L_x_4661) ;  /* 0x0000001000507947 */ /* 0x000fea0003800000 */
.L_x_4663:
[----:B------:R-:W0:Y:S01]  /*1550*/  LDC R0, c[0x0][0x218] ;  /* 0x00008600ff007b82 */ /* 0x000e220000000800 */
[----:B------:R-:W-:-:S05]  /*1560*/  VIADD R3, R3, 0x80 ;  /* 0x0000008003037836 */ /* 0x000fca0000000000 */
[----:B------:R-:W-:-:S04]  /*1570*/  ISETP.GE.AND P0, PT, R3, R16, PT ;  /* 0x000000100300720c */ /* 0x000fc80003f06270 */
[----:B0-----:R-:W-:-:S04]  /*1580*/  FSEL R0, R0, RZ, !P0 ;  /* 0x000000ff00007208 */ /* 0x001fc80004000000 */
[----:B------:R-:W0:Y:S02]  /*1590*/  F2I.FTZ.TRUNC.NTZ R3, R0 ;  /* 0x0000000000037305 */ /* 0x000e24000021f100 */
[----:B0-----:R1:W-:Y:S01]  /*15a0*/  STG.E desc[UR36][R4.64], R3 ;  /* 0x0000000304007986 */ /* 0x0013e2000c101924 */
[----:B------:R-:W-:Y:S05]  /*15b0*/  BRA `(.L_x_4661) ;  /* 0x0000001000347947 */ /* 0x000fea0003800000 */
.L_x_4662:
[----:B------:R-:W0:Y:S01]  /*15c0*/  LDC R0, c[0x0][0x218] ;  /* 0x00008600ff007b82 */ /* 0x000e220000000800 */
[----:B------:R-:W-:-:S05]  /*15d0*/  VIADD R3, R3, 0x80 ;  /* 0x0000008003037836 */ /* 0x000fca0000000000 */
[----:B------:R-:W-:-:S04]  /*15e0*/  ISETP.GE.AND P0, PT, R3, R16, PT ;  /* 0x000000100300720c */ /* 0x000fc80003f06270 */
[----:B0-----:R-:W-:-:S04]  /*15f0*/  FSEL R0, R0, RZ, !P0 ;  /* 0x000000ff00007208 */ /* 0x001fc80004000000 */
[----:B------:R-:W0:Y:S02]  /*1600*/  F2I.FTZ.TRUNC.NTZ R3, R0 ;  /* 0x0000000000037305 */ /* 0x000e24000021f100 */
[----:B0-----:R2:W-:Y:S01]  /*1610*/  STG.E.U16 desc[UR36][R4.64], R3 ;  /* 0x0000000304007986 */ /* 0x0015e2000c101524 */
[----:B------:R-:W-:Y:S05]  /*1620*/  BRA `(.L_x_4661) ;  /* 0x0000001000187947 */ /* 0x000fea0003800000 */
.L_x_4657:
[----:B------:R-:W-:-:S13]  /*1630*/  ISETP.GT.AND P0, PT, R0, 0x6, PT ;  /* 0x000000060000780c */ /* 0x000fda0003f04270 */
[----:B------:R-:W-:Y:S05]  /*1640*/  @P0 BRA `(.L_x_4664) ;  /* 0x0000000000440947 */ /* 0x000fea0003800000 */
[----:B------:R-:W-:-:S13]  /*1650*/  ISETP.NE.AND P0, PT, R0, 0x5, PT ;  /* 0x000000050000780c */ /* 0x000fda0003f05270 */
[----:B------:R-:W-:Y:S05]  /*1660*/  @!P0 BRA `(.L_x_4665) ;  /* 0x0000000000208947 */ /* 0x000fea0003800000 */
[----:B------:R-:W-:-:S13]  /*1670*/  ISETP.NE.AND P0, PT, R0, 0x6, PT ;  /* 0x000000060000780c */ /* 0x000fda0003f05270 */
[----:B------:R-:W-:Y:S05]  /*1680*/  @P0 BRA `(.L_x_4660) ;  /* 0x0000000c00880947 */ /* 0x000fea0003800000 */
[----:B------:R-:W0:Y:S01]  /*1690*/  LDC R0, c[0x0][0x218] ;  /* 0x00008600ff007b82 */ /* 0x000e220000000800 */
[----:B------:R-:W-:-:S05]  /*16a0*/  VIADD R3, R3, 0x80 ;  /* 0x0000008003037836 */ /* 0x000fca0000000000 */
[----:B------:R-:W-:-:S04]  /*16b0*/  ISETP.GE.AND P0, PT, R3, R16, PT ;  /* 0x000000100300720c */ /* 0x000fc80003f06270 */
[----:B0-----:R-:W-:-:S05]  /*16c0*/  FSEL R3, R0, RZ, !P0 ;  /* 0x000000ff00037208 */ /* 0x001fca0004000000 */
[----:B------:R0:W-:Y:S01]  /*16d0*/  STG.E desc[UR36][R4.64], R3 ;  /* 0x0000000304007986 */ /* 0x0001e2000c101924 */
[----:B------:R-:W-:Y:S05]  /*16e0*/  BRA `(.L_x_4661) ;  /* 0x0000000c00e87947 */ /* 0x000fea0003800000 */
.L_x_4665:
[----:B------:R-:W0:Y:S01]  /*16f0*/  LDC R0, c[0x0][0x218] ;  /* 0x00008600ff007b82 */ /* 0x000e220000000800 */
[----:B------:R-:W-:-:S05]  /*1700*/  VIADD R3, R3, 0x80 ;  /* 0x0000008003037836 */ /* 0x000fca0000000000 */
[----:B------:R-:W-:-:S04]  /*1710*/  ISETP.GE.AND P0, PT, R3, R16, PT ;  /* 0x000000100300720c */ /* 0x000fc80003f06270 */
[----:B0-----:R-:W-:-:S04]  /*1720*/  FSEL R0, R0, RZ, !P0 ;  /* 0x000000ff00007208 */ /* 0x001fc80004000000 */
[----:B------:R-:W-:-:S05]  /*1730*/  F2FP.F16.F32.PACK_AB R0, RZ, R0 ;  /* 0x00000000ff00723e */ /* 0x000fca00000000ff */
[----:B------:R0:W-:Y:S01]  /*1740*/  STG.E.U16 desc[UR36][R4.64], R0 ;  /* 0x0000000004007986 */ /* 0x0001e2000c101524 */
[----:B------:R-:W-:Y:S05]  /*1750*/  BRA `(.L_x_4661) ;  /* 0x0000000c00cc7947 */ /* 0x000fea0003800000 */
.L_x_4664:
[----:B------:R-:W-:-:S13]  /*1760*/  ISETP.NE.AND P0, PT, R0, 0x7, PT ;  /* 0x000000070000780c */ /* 0x000fda0003f05270 */
[----:B------:R-:W-:Y:S05]  /*1770*/  @!P0 BRA `(.L_x_4666) ;  /* 0x00000000004c8947 */ /* 0x000fea0003800000 */
[----:B------:R-:W-:-:S13]  /*1780*/  ISETP.NE.AND P0, PT, R0, 0x8, PT ;  /* 0x000000080000780c */ /* 0x000fda0003f05270 */
[----:B------:R-:W-:Y:S05]  /*1790*/  @!P0 BRA `(.L_x_4667) ;  /* 0x0000000000248947 */ /* 0x000fea0003800000 */
[----:B------:R-:W-:-:S13]  /*17a0*/  ISETP.NE.AND P0, PT, R0, 0x9, PT ;  /* 0x000000090000780c */ /* 0x000fda0003f05270 */
[----:B------:R-:W-:Y:S05]  /*17b0*/  @P0 BRA `(.L_x_4660) ;  /* 0x0000000c003c0947 */ /* 0x000fea0003800000 */
[----:B------:R-:W0:Y:S01]  /*17c0*/  LDC.64 R6, c[0x0][0x218] ;  /* 0x00008600ff067b82 */ /* 0x000e220000000a00 */
[----:B------:R-:W-:-:S05]  /*17d0*/  VIADD R3, R3, 0x80 ;  /* 0x0000008003037836 */ /* 0x000fca0000000000 */
[----:B------:R-:W-:-:S04]  /*17e0*/  ISETP.GE.AND P0, PT, R3, R16, PT ;  /* 0x000000100300720c */ /* 0x000fc80003f06270 */
[----:B0-----:R-:W-:Y:S02]  /*17f0*/  FSEL R7, R7, RZ, !P0 ;  /* 0x000000ff07077208 */ /* 0x001fe40004000000 */
[----:B------:R-:W-:-:S05]  /*1800*/  FSEL R6, R6, RZ, !P0 ;  /* 0x000000ff06067208 */ /* 0x000fca0004000000 */
[----:B------:R0:W-:Y:S01]  /*1810*/  STG.E.64 desc[UR36][R4.64], R6 ;  /* 0x0000000604007986 */ /* 0x0001e2000c101b24 */
[----:B------:R-:W-:Y:S05]  /*1820*/  BRA `(.L_x_4661) ;  /* 0x0000000c00987947 */ /* 0x000fea0003800000 */
.L_x_4667:
[----:B------:R-:W0:Y:S01]  /*1830*/  LDC.64 R6, c[0x0][0x218] ;  /* 0x00008600ff067b82 */ /* 0x000e220000000a00 */
[----:B------:R-:W-:-:S05]  /*1840*/  VIADD R3, R3, 0x80 ;  /* 0x0000008003037836 */ /* 0x000fca0000000000 */
[----:B------:R-:W-:-:S04]  /*1850*/  ISETP.GE.AND P0, PT, R3, R16, PT ;  /* 0x000000100300720c */ /* 0x000fc80003f06270 */
[----:B0-----:R-:W-:Y:S02]  /*1860*/  FSEL R3, R6, RZ, !P0 ;  /* 0x000000ff06037208 */ /* 0x001fe40004000000 */
[----:B------:R-:W-:-:S04]  /*1870*/  FSEL R0, R7, RZ, !P0 ;  /* 0x000000ff07007208 */ /* 0x000fc80004000000 */
[----:B------:R-:W-:-:S05]  /*1880*/  F2FP.F16.F32.PACK_AB R3, R0, R3 ;  /* 0x000000030003723e */ /* 0x000fca00000000ff */
[----:B------:R0:W-:Y:S01]  /*1890*/  STG.E desc[UR36][R4.64], R3 ;  /* 0x0000000304007986 */ /* 0x0001e2000c101924 */
[----:B------:R-:W-:Y:S05]  /*18a0*/  BRA `(.L_x_4661) ;  /* 0x0000000c00787947 */ /* 0x000fea0003800000 */
.L_x_4666:
[----:B------:R-:W0:Y:S01]  /*18b0*/  LDC R0, c[0x0][0x218] ;  /* 0x00008600ff007b82 */ /* 0x000e220000000800 */
[----:B------:R-:W-:-:S05]  /*18c0*/  VIADD R3, R3, 0x80 ;  /* 0x0000008003037836 */ /* 0x000fca0000000000 */
[----:B------:R-:W-:-:S04]  /*18d0*/  ISETP.GE.AND P0, PT, R3, R16, PT ;  /* 0x000000100300720c */ /* 0x000fc80003f06270 */
[----:B0-----:R-:W-:-:S05]  /*18e0*/  FSEL R0, R0, RZ, !P0 ;  /* 0x000000ff00007208 */ /* 0x001fca0004000000 */
[----:B------:R-:W-:-:S06]  /*18f0*/  FMUL.FTZ R2, R0, 1 ;  /* 0x3f80000000027820 */ /* 0x000fcc0000410000 */
[----:B------:R-:W0:Y:S02]  /*1900*/  F2F.F64.F32 R2, R2 ;  /* 0x0000000200027310 */ /* 0x000e240000201800 */
[----:B0-----:R5:W-:Y:S01]  /*1910*/  STG.E.64 desc[UR36][R4.64], R2 ;  /* 0x0000000204007986 */ /* 0x001be2000c101b24 */
[----:B------:R-:W-:Y:S05]  /*1920*/  BRA `(.L_x_4661) ;  /* 0x0000000c00587947 */ /* 0x000fea0003800000 */
.L_x_4656:
        /* <DEDUP_REMOVED lines=12> */
[----:B------:R-:W-:Y:S02]  /*19f0*/  FSEL R7, R7, RZ, !P0 ;  /* 0x000000ff07077208 */ /* 0x000fe40004000000 */
[----:B------:R-:W-:Y:S02]  /*1a00*/  FSETP.NEU.FTZ.AND P0, PT, R6, RZ, PT ;  /* 0x000000ff0600720b */ /* 0x000fe40003f1d000 */
[----:B------:R-:W-:-:S04]  /*1a10*/  FSETP.NEU.FTZ.AND P1, PT, R7, RZ, PT ;  /* 0x000000ff0700720b */ /* 0x000fc80003f3d000 */
[----:B------:R-:W-:-:S04]  /*1a20*/  PLOP3.LUT P0, PT, P0, P1, PT, 0xa8, 0x0 ;  /* 0x000000000000781c */ /* 0x000fc80000703570 */
[----:B------:R-:W-:-:S05]  /*1a30*/  SEL R3, RZ, 0x1, !P0 ;  /* 0x00000001ff037807 */ /* 0x000fca0004000000 */
[----:B------:R0:W-:Y:S01]  /*1a40*/  STG.E.U8 desc[UR36][R4.64], R3 ;  /* 0x0000000304007986 */ /* 0x0001e2000c101124 */
[----:B------:R-:W-:Y:S05]  /*1a50*/  BRA `(.L_x_4661) ;  /* 0x0000000c000c7947 */ /* 0x000fea0003800000 */
.L_x_4670:
[----:B------:R-:W0:Y:S01]  /*1a60*/  LDC.64 R6, c[0x0][0x218] ;  /* 0x00008600ff067b82 */ /* 0x000e220000000a00 */
[----:B------:R-:W-:-:S05]  /*1a70*/  VIADD R3, R3, 0x80 ;  /* 0x0000008003037836 */ /* 0x000fca0000000000 */
[----:B------:R-:W-:-:S04]  /*1a80*/  ISETP.GE.AND P0, PT, R3, R16, PT ;  /* 0x000000100300720c */ /* 0x000fc80003f06270 */
[----:B0-----:R-:W-:Y:S02]  /*1a90*/  FSEL R7, R7, RZ, !P0 ;  /* 0x000000ff07077208 */ /* 0x001fe40004000000 */
[----:B------:R-:W-:-:S03]  /*1aa0*/  FSEL R6, R6, RZ, !P0 ;  /* 0x000000ff06067208 */ /* 0x000fc60004000000 */
[----:B------:R-:W-:Y:S02]  /*1ab0*/  FMUL.FTZ R10, R7, 1 ;  /* 0x3f800000070a7820 */ /* 0x000fe40000410000 */
[----:B------:R-:W-:-:S04]  /*1ac0*/  FMUL.FTZ R6, R6, 1 ;  /* 0x3f80000006067820 */ /* 0x000fc80000410000 */
[----:B------:R-:W-:Y:S08]  /*1ad0*/  F2F.F64.F32 R10, R10 ;  /* 0x0000000a000a7310 */ /* 0x000ff00000201800 */
[----:B------:R-:W0:Y:S02]  /*1ae0*/  F2F.F64.F32 R8, R6 ;  /* 0x0000000600087310 */ /* 0x000e240000201800 */
[----:B0-----:R0:W-:Y:S01]  /*1af0*/  STG.E.128 desc[UR36][R4.64], R8 ;  /* 0x0000000804007986 */ /* 0x0011e2000c101d24 */
[----:B------:R-:W-:Y:S05]  /*1b00*/  BRA `(.L_x_4661) ;  /* 0x0000000800e07947 */ /* 0x000fea0003800000 */
.L_x_4669:
[----:B------:R-:W-:-:S13]  /*1b10*/  ISETP.NE.AND P0, PT, R0, 0xf, PT ;  /* 0x0000000f0000780c */ /* 0x000fda0003f05270 */
[----:B------:R-:W-:Y:S05]  /*1b20*/  @!P0 BRA `(.L_x_4671) ;  /* 0x0000000000cc8947 */ /* 0x000fea0003800000 */
[----:B------:R-:W-:-:S13]  /*1b30*/  ISETP.NE.AND P0, PT, R0, 0x17, PT ;  /* 0x000000170000780c */ /* 0x000fda0003f05270 */
[----:B------:R-:W-:Y:S05]  /*1b40*/  @!P0 BRA `(.L_x_4672) ;  /* 0x0000000000608947 */ /* 0x000fea0003800000 */
[----:B------:R-:W-:-:S13]  /*1b50*/  ISETP.NE.AND P0, PT, R0, 0x18, PT ;  /* 0x000000180000780c */ /* 0x000fda0003f05270 */
[----:B------:R-:W-:Y:S05]  /*1b60*/  @P0 BRA `(.L_x_4660) ;  /* 0x0000000800500947 */ /* 0x000fea0003800000 */
[----:B------:R-:W0:Y:S01]  /*1b70*/  LDC R0, c[0x0][0x218] ;  /* 0x00008600ff007b82 */ /* 0x000e220000000800 */
[----:B------:R-:W-:Y:S01]  /*1b80*/  VIADD R3, R3, 0x80 ;  /* 0x0000008003037836 */ /* 0x000fe20000000000 */
[----:B------:R-:W-:Y:S04]  /*1b90*/  BSSY B0, `(.L_x_4673) ;  /* 0x0000010000007945 */ /* 0x000fe80003800000 */
[----:B------:R-:W-:-:S04]  /*1ba0*/  ISETP.GE.AND P0, PT, R3, R16, PT ;  /* 0x000000100300720c */ /* 0x000fc80003f06270 */
[----:B0-----:R-:W-:-:S04]  /*1bb0*/  FSEL R7, R0, RZ, !P0 ;  /* 0x000000ff00077208 */ /* 0x001fc80004000000 */
        /* <DEDUP_REMOVED lines=13> */
.L_x_4674:
[----:B------:R-:W-:Y:S05]  /*1c90*/  BSYNC B0 ;  /* 0x0000000000007941 */ /* 0x000fea0003800000 */
.L_x_4673:
[----:B------:R-:W-:-:S05]  /*1ca0*/  LOP3.LUT R3, R2, R3, RZ, 0xfc, !PT ;  /* 0x0000000302037212 */ /* 0x000fca00078efcff */
[----:B------:R0:W-:Y:S01]  /*1cb0*/  STG.E.U8 desc[UR36][R4.64], R3 ;  /* 0x0000000304007986 */ /* 0x0001e2000c101124 */
[----:B------:R-:W-:Y:S05]  /*1cc0*/  BRA `(.L_x_4661) ;  /* 0x0000000800707947 */ /* 0x000fea0003800000 */
.L_x_4672:
[----:B------:R-:W0:Y:S01]  /*1cd0*/  LDC R0, c[0x0][0x218] ;  /* 0x00008600ff007b82 */ /* 0x000e220000000800 */
[----:B------:R-:W-:Y:S01]  /*1ce0*/  VIADD R3, R3, 0x80 ;  /* 0x0000008003037836 */ /* 0x000fe20000000000 */
[----:B------:R-:W-:Y:S04]  /*1cf0*/  BSSY B0, `(.L_x_4675) ;  /* 0x0000011000007945 */ /* 0x000fe80003800000 */
[----:B------:R-:W-:-:S04]  /*1d00*/  ISETP.GE.AND P0, PT, R3, R16, PT ;  /* 0x000000100300720c */ /* 0x000fc80003f06270 */
[----:B0-----:R-:W-:-:S04]  /*1d10*/  FSEL R3, R0, RZ, !P0 ;  /* 0x000000ff00037208 */ /* 0x001fc80004000000 */
        /* <DEDUP_REMOVED lines=11> */
.L_x_4676:
[----:B------:R-:W-:Y:S01]  /*1dd0*/  IMAD.MOV.U32 R0, RZ, RZ, 0x7f ;  /* 0x0000007fff007424 */ /* 0x000fe200078e00ff */
[----:B------:R-:W-:-:S04]  /*1de0*/  ISETP.GT.U32.AND P0, PT, R2, 0x7f800000, PT ;  /* 0x7f8000000200780c */ /* 0x000fc80003f04070 */
[----:B------:R-:W-:-:S09]  /*1df0*/  SEL R0, R0, 0x7c, P0 ;  /* 0x0000007c00007807 */ /* 0x000fd20000000000 */
.L_x_4677:
[----:B------:R-:W-:Y:S05]  /*1e00*/  BSYNC B0 ;  /* 0x0000000000007941 */ /* 0x000fea0003800000 */
.L_x_4675:
[----:B------:R-:W-:-:S04]  /*1e10*/  LOP3.LUT R3, R3, 0x80000000, RZ, 0xc0, !PT ;  /* 0x8000000003037812 */ /* 0x000fc800078ec0ff */
[----:B------:R-:W-:-:S04]  /*1e20*/  SHF.R.U32.HI R3, RZ, 0x18, R3 ;  /* 0x00000018ff037819 */ /* 0x000fc80000011603 */
[----:B------:R-:W-:-:S05]  /*1e30*/  LOP3.LUT R3, R0, R3, RZ, 0xfc, !PT ;  /* 0x0000000300037212 */ /* 0x000fca00078efcff */
[----:B------:R0:W-:Y:S01]  /*1e40*/  STG.E.U8 desc[UR36][R4.64], R3 ;  /* 0x0000000304007986 */ /* 0x0001e2000c101124 */
[----:B------:R-:W-:Y:S05]  /*1e50*/  BRA `(.L_x_4661) ;  /* 0x00000008000c7947 */ /* 0x000fea0003800000 */
.L_x_4671:
[----:B------:R-:W0:Y:S01]  /*1e60*/  LDC R0, c[0x0][0x218] ;  /* 0x00008600ff007b82 */ /* 0x000e220000000800 */
[----:B------:R-:W-:-:S05]  /*1e70*/  VIADD R3, R3, 0x80 ;  /* 0x0000008003037836 */ /* 0x000fca0000000000 */
[----:B------:R-:W-:-:S04]  /*1e80*/  ISETP.GE.AND P0, PT, R3, R16, PT ;  /* 0x000000100300720c */ /* 0x000fc80003f06270 */
[----:B0-----:R-:W-:-:S04]  /*1e90*/  FSEL R0, R0, RZ, !P0 ;  /* 0x000000ff00007208 */ /* 0x001fc80004000000 */
[----:B------:R-:W-:-:S05]  /*1ea0*/  F2FP.BF16.F32.PACK_AB R0, RZ, R0 ;  /* 0x00000000ff00723e */ /* 0x000fca00000010ff */
[----:B------:R0:W-:Y:S01]  /*1eb0*/  STG.E.U16 desc[UR36][R4.64], R0 ;  /* 0x0000000004007986 */ /* 0x0001e2000c101524 */
[----:B------:R-:W-:Y:S05]  /*1ec0*/  BRA `(.L_x_4661) ;  /* 0x0000000400f07947 */ /* 0x000fea0003800000 */
.L_x_4668:
        /* <DEDUP_REMOVED lines=12> */
[----:B------:R-:W0:Y:S02]  /*1f90*/  F2I.FTZ.U32.TRUNC.NTZ R3, R0 ;  /* 0x0000000000037305 */ /* 0x000e24000021f000 */
[----:B0-----:R0:W-:Y:S01]  /*1fa0*/  STG.E.U16 desc[UR36][R4.64], R3 ;  /* 0x0000000304007986 */ /* 0x0011e2000c101524 */
[----:B------:R-:W-:Y:S05]  /*1fb0*/  BRA `(.L_x_4661) ;  /* 0x0000000400b47947 */ /* 0x000fea0003800000 */
.L_x_4680:
[----:B------:R-:W0:Y:S01]  /*1fc0*/  LDC R0, c[0x0][0x218] ;  /* 0x00008600ff007b82 */ /* 0x000e220000000800 */
[----:B------:R-:W-:Y:S01]  /*1fd0*/  VIADD R3, R3, 0x80 ;  /* 0x0000008003037836 */ /* 0x000fe20000000000 */
[----:B------:R-:W-:Y:S01]  /*1fe0*/  BSSY B0, `(.L_x_4681) ;  /* 0x0000016000007945 */ /* 0x000fe20003800000 */
[----:B------:R-:W-:-:S03]  /*1ff0*/  IMAD.MOV.U32 R2, RZ, RZ, 0x80 ;  /* 0x00000080ff027424 */ /* 0x000fc600078e00ff */
[----:B------:R-:W-:-:S04]  /*2000*/  ISETP.GE.AND P0, PT, R3, R16, PT ;  /* 0x000000100300720c */ /* 0x000fc80003f06270 */
[----:B0-----:R-:W-:-:S04]  /*2010*/  FSEL R3, R0, RZ, !P0 ;  /* 0x000000ff00037208 */ /* 0x001fc80004000000 */
        /* <DEDUP_REMOVED lines=14> */
.L_x_4683:
[----:B------:R-:W-:-:S04]  /*2100*/  LOP3.LUT R3, R3, 0x80000000, RZ, 0xc0, !PT ;  /* 0x8000000003037812 */ /* 0x000fc800078ec0ff */
[----:B------:R-:W-:-:S04]  /*2110*/  SHF.R.U32.HI R3, RZ, 0x18, R3 ;  /* 0x00000018ff037819 */ /* 0x000fc80000011603 */
[----:B------:R-:W-:-:S04]  /*2120*/  LOP3.LUT R0, R0, R3, RZ, 0xfc, !PT ;  /* 0x0000000300007212 */ /* 0x000fc800078efcff */
[----:B------:R-:W-:-:S07]  /*2130*/  PRMT R2, R0, 0x7610, R2 ;  /* 0x0000761000027816 */ /* 0x000fce0000000002 */
.L_x_4682:
[----:B------:R-:W-:Y:S05]  /*2140*/  BSYNC B0 ;  /* 0x0000000000007941 */ /* 0x000fea0003800000 */
.L_x_4681:
[----:B------:R0:W-:Y:S01]  /*2150*/  STG.E.U8 desc[UR36][R4.64], R2 ;  /* 0x0000000204007986 */ /* 0x0001e2000c101124 */
[----:B------:R-:W-:Y:S05]  /*2160*/  BRA `(.L_x_4661) ;  /* 0x0000000400487947 */ /* 0x000fea0003800000 */
.L_x_4679:
        /* <DEDUP_REMOVED lines=20> */
.L_x_4686:
[----:B------:R-:W-:-:S04]  /*22b0*/  LOP3.LUT R3, R3, 0x80000000, RZ, 0xc0, !PT ;  /* 0x8000000003037812 */ /* 0x000fc800078ec0ff */
[----:B------:R-:W-:-:S04]  /*22c0*/  SHF.R.U32.HI R3, RZ, 0x18, R3 ;  /* 0x00000018ff037819 */ /* 0x000fc80000011603 */
[----:B------:R-:W-:-:S04]  /*22d0*/  LOP3.LUT R0, R0, R3, RZ, 0xfc, !PT ;  /* 0x0000000300007212 */ /* 0x000fc800078efcff */
[----:B------:R-:W-:-:S07]  /*22e0*/  PRMT R2, R0, 0x7610, R2 ;  /* 0x0000761000027816 */ /* 0x000fce0000000002 */
.L_x_4685:
[----:B------:R-:W-:Y:S05]  /*22f0*/  BSYNC B0 ;  /* 0x0000000000007941 */ /* 0x000fea0003800000 */
.L_x_4684:
[----:B------:R0:W-:Y:S01]  /*2300*/  STG.E.U8 desc[UR36][R4.64], R2 ;  /* 0x0000000204007986 */ /* 0x0001e2000c101124 */
[----:B------:R-:W-:Y:S05]  /*2310*/  BRA `(.L_x_4661) ;  /* 0x0000000000dc7947 */ /* 0x000fea0003800000 */
.L_x_4678:
        /* <DEDUP_REMOVED lines=10> */
[----:B------:R-:W-:-:S04]  /*23c0*/  SHF.R.U32.HI R6, RZ, 0x17, R3 ;  /* 0x00000017ff067819 */ /* 0x000fc80000011603 */
[----:B------:R-:W-:-:S04]  /*23d0*/  LOP3.LUT R0, R6, 0xff, RZ, 0xc0, !PT ;  /* 0x000000ff06007812 */ /* 0x000fc800078ec0ff */
[----:B------:R-:W-:-:S13]  /*23e0*/  ISETP.NE.AND P1, PT, R0, 0xff, PT ;  /* 0x000000ff0000780c */ /* 0x000fda0003f25270 */
[--C-:B------:R-:W-:Y:S02]  /*23f0*/  @P1 SHF.R.U32.HI R2, RZ, 0x16, R3.reuse ;  /* 0x00000016ff021819 */ /* 0x100fe40000011603 */
[----:B------:R-:W-:Y:S01]  /*2400*/  @P1 LOP3.LUT P0, RZ, R0, 0x3fffff, R3, 0xf8, !PT ;  /* 0x003fffff00ff1812 */ /* 0x000fe2000780f803 */
[----:B------:R-:W-:Y:S01]  /*2410*/  @P1 VIADD R0, R6, 0x1 ;  /* 0x0000000106001836 */ /* 0x000fe20000000000 */
[----:B------:R-:W-:Y:S01]  /*2420*/  @P1 LOP3.LUT R2, R2, 0x1, RZ, 0xc0, !PT ;  /* 0x0000000102021812 */ /* 0x000fe200078ec0ff */
[----:B------:R-:W-:-:S03]  /*2430*/  IMAD.MOV.U32 R3, RZ, RZ, 0xff ;  /* 0x000000ffff037424 */ /* 0x000fc600078e00ff */
[----:B------:R-:W-:Y:S02]  /*2440*/  @P1 ISETP.EQ.U32.AND P2, PT, R2, 0x1, P0 ;  /* 0x000000010200180c */ /* 0x000fe40000742070 */
[----:B------:R-:W-:Y:S02]  /*2450*/  PLOP3.LUT P0, PT, PT, PT, PT, 0x80, 0x0 ;  /* 0x000000000000781c */ /* 0x000fe40003f0f070 */
[----:B------:R-:W-:-:S13]  /*2460*/  @P1 PLOP3.LUT P0, PT, P2, PT, PT, 0x80, 0x0 ;  /* 0x000000000000181c */ /* 0x000fda000170f070 */
[----:B------:R-:W-:-:S04]  /*2470*/  @!P0 IMAD.MOV R0, RZ, RZ, R6 ;  /* 0x000000ffff008224 */ /* 0x000fc800078e0206 */
[----:B------:R-:W-:-:S05]  /*2480*/  @P1 IMAD.MOV.U32 R3, RZ, RZ, R0 ;  /* 0x000000ffff031224 */ /* 0x000fca00078e0000 */
[----:B------:R0:W-:Y:S01]  /*2490*/  STG.E.U8 desc[UR36][R4.64], R3 ;  /* 0x0000000304007986 */ /* 0x0001e2000c101124 */
[----:B------:R-:W-:Y:S05]  /*24a0*/  BRA `(.L_x_4661) ;  /* 0x0000000000787947 */ /* 0x000fea0003800000 */
.L_x_4660:
        /* <DEDUP_REMOVED lines=16> */
.L_x_4689:
[----:B------:R-:W-:Y:S05]  /*25b0*/  BRA `(.L_x_4661) ;  /* 0x0000000000347947 */ /* 0x000fea0003800000 */
.L_x_4688:
[----:B------:R-:W0:Y:S01]  /*25c0*/  LDC R0, c[0x0][0x218] ;  /* 0x00008600ff007b82 */ /* 0x000e220000000800 */
[----:B------:R-:W-:-:S05]  /*25d0*/  VIADD R3, R3, 0x80 ;  /* 0x0000008003037836 */ /* 0x000fca0000000000 */
[----:B------:R-:W-:-:S04]  /*25e0*/  ISETP.GE.AND P0, PT, R3, R16, PT ;  /* 0x000000100300720c */ /* 0x000fc80003f06270 */
[----:B0-----:R-:W-:-:S04]  /*25f0*/  FSEL R0, R0, RZ, !P0 ;  /* 0x000000ff00007208 */ /* 0x001fc80004000000 */
[----:B------:R-:W0:Y:S02]  /*2600*/  F2I.U64.TRUNC R2, R0 ;  /* 0x0000000000027311 */ /* 0x000e24000020d800 */
[----:B0-----:R0:W-:Y:S01]  /*2610*/  STG.E.64 desc[UR36][R4.64], R2 ;  /* 0x0000000204007986 */ /* 0x0011e2000c101b24 */
[----:B------:R-:W-:Y:S05]  /*2620*/  BRA `(.L_x_4661) ;  /* 0x0000000000187947 */ /* 0x000fea0003800000 */
.L_x_4687:
[----:B------:R-:W0:Y:S01]  /*2630*/  LDC R0, c[0x0][0x218] ;  /* 0x00008600ff007b82 */ /* 0x000e220000000800 */
[----:B------:R-:W-:-:S05]  /*2640*/  VIADD R3, R3, 0x80 ;  /* 0x0000008003037836 */ /* 0x000fca0000000000 */
[----:B------:R-:W-:-:S04]  /*2650*/  ISETP.GE.AND P0, PT, R3, R16, PT ;  /* 0x000000100300720c */ /* 0x000fc80003f06270 */
[----:B0-----:R-:W-:-:S04]  /*2660*/  FSEL R0, R0, RZ, !P0 ;  /* 0x000000ff00007208 */ /* 0x001fc80004000000 */
[----:B------:R-:W0:Y:S02]  /*2670*/  F2I.FTZ.U32.TRUNC.NTZ R3, R0 ;  /* 0x0000000000037305 */ /* 0x000e24000021f000 */
[----:B0-----:R0:W-:Y:S03]  /*2680*/  STG.E desc[UR36][R4.64], R3 ;  /* 0x0000000304007986 */ /* 0x0011e6000c101924 */
.L_x_4661:
        /* <DEDUP_REMOVED lines=21> */
[----:B------:R-:W0:Y:S01]  /*27e0*/  S2R R5, SR_TID.X ;  /* 0x0000000000057919 */ /* 0x000e220000002100 */
[----:B------:R-:W1:Y:S01]  /*27f0*/  LDC R0, c[0x0][0x218] ;  /* 0x00008600ff007b82 */ /* 0x000e620000000800 */
[----:B0-----:R-:W-:-:S05]  /*2800*/  VIADD R5, R5, 0x100 ;  /* 0x0000010005057836 */ /* 0x001fca0000000000 */
[----:B------:R-:W-:-:S04]  /*2810*/  ISETP.GE.AND P0, PT, R5, R16, PT ;  /* 0x000000100500720c */ /* 0x000fc80003f06270 */
[----:B-1----:R-:W-:-:S04]  /*2820*/  FSEL R0, R0, RZ, !P0 ;  /* 0x000000ff00007208 */ /* 0x002fc80004000000 */
[----:B------:R-:W0:Y:S02]  /*2830*/  F2I.FTZ.TRUNC.NTZ R5, R0 ;  /* 0x0000000000057305 */ /* 0x000e24000021f100 */
[----:B0-----:R0:W-:Y:S01]  /*2840*/  STG.E.U8 desc[UR36][R2.64], R5 ;  /* 0x0000000502007986 */ /* 0x0011e2000c101124 */
[----:B------:R-:W-:Y:S05]  /*2850*/  BRA `(.L_x_4695) ;  /* 0x0000001000f07947 */ /* 0x000fea0003800000 */
.L_x_4693:
[----:B------:R-:W0:Y:S01]  /*2860*/  S2R R0, SR_TID.X ;  /* 0x0000000000007919 */ /* 0x000e220000002100 */
[----:B------:R-:W1:Y:S01]  /*2870*/  LDC R4, c[0x0][0x218] ;  /* 0x00008600ff047b82 */ /* 0x000e620000000800 */
[----:B0-----:R-:W-:-:S05]  /*2880*/  VIADD R5, R0, 0x100 ;  /* 0x0000010000057836 */ /* 0x001fca0000000000 */
[----:B------:R-:W-:-:S04]  /*2890*/  ISETP.GE.AND P0, PT, R5, R16, PT ;  /* 0x000000100500720c */ /* 0x000fc80003f06270 */
[----:B-1----:R-:W-:-:S06]  /*28a0*/  FSEL R5, R4, RZ, !P0 ;  /* 0x000000ff04057208 */ /* 0x002fcc0004000000 */
[----:B------:R-:W0:Y:S02]  /*28b0*/  F2I.S64.TRUNC R4, R5 ;  /* 0x0000000500047311 */ /* 0x000e24000020d900 */
[----:B0-----:R0:W-:Y:S01]  /*28c0*/  STG.E.U8 desc[UR36][R2.64], R4 ;  /* 0x0000000402007986 */ /* 0x0011e2000c101124 */
[----:B------:R-:W-:Y:S05]  /*28d0*/  BRA `(.L_x_4695) ;  /* 0x0000001000d07947 */ /* 0x000fea0003800000 */
.L_x_4692:
[----:B------:R-:W-:-:S13]  /*28e0*/  ISETP.NE.AND P0, PT, R0, 0x2, PT ;  /* 0x000000020000780c */ /* 0x000fda0003f05270 */
[----:B------:R-:W-:Y:S05]  /*28f0*/  @!P0 BRA `(.L_x_4696) ;  /* 0x0000000000508947 */ /* 0x000fea0003800000 */
[----:B------:R-:W-:-:S13]  /*2900*/  ISETP.NE.AND P0, PT, R0, 0x3, PT ;  /* 0x000000030000780c */ /* 0x000fda0003f05270 */
[----:B------:R-:W-:Y:S05]  /*2910*/  @!P0 BRA `(.L_x_4697) ;  /* 0x0000000000288947 */ /* 0x000fea0003800000 */
[----:B------:R-:W-:-:S13]  /*2920*/  ISETP.NE.AND P0, PT, R0, 0x4, PT ;  /* 0x000000040000780c */ /* 0x000fda0003f05270 */
[----:B------:R-:W-:Y:S05]  /*2930*/  @P0 BRA `(.L_x_4694) ;  /* 0x0000001000380947 */ /* 0x000fea0003800000 */
[----:B------:R-:W0:Y:S01]  /*2940*/  S2R R0, SR_TID.X ;  /* 0x0000000000007919 */ /* 0x000e220000002100 */
[----:B------:R-:W1:Y:S01]  /*2950*/  LDC R4, c[0x0][0x218] ;  /* 0x00008600ff047b82 */ /* 0x000e620000000800 */
[----:B0-----:R-:W-:-:S05]  /*2960*/  VIADD R5, R0, 0x100 ;  /* 0x0000010000057836 */ /* 0x001fca0000000000 */
[----:B------:R-:W-:-:S04]  /*2970*/  ISETP.GE.AND P0, PT, R5, R16, PT ;  /* 0x000000100500720c */ /* 0x000fc80003f06270 */
[----:B-1----:R-:W-:-:S06]  /*2980*/  FSEL R4, R4, RZ, !P0 ;  /* 0x000000ff04047208 */ /* 0x002fcc0004000000 */
[----:B------:R-:W0:Y:S02]  /*2990*/  F2I.S64.TRUNC R4, R4 ;  /* 0x0000000400047311 */ /* 0x000e24000020d900 */
[----:B0-----:R0:W-:Y:S01]  /*29a0*/  STG.E.64 desc[UR36][R2.64], R4 ;  /* 0x0000000402007986 */ /* 0x0011e2000c101b24 */
[----:B------:R-:W-:Y:S05]  /*29b0*/  BRA `(.L_x_4695) ;  /* 0x0000001000987947 */ /* 0x000fea0003800000 */
.L_x_4697:
[----:B------:R-:W0:Y:S01]  /*29c0*/  S2R R0, SR_TID.X ;  /* 0x0000000000007919 */ /* 0x000e220000002100 */
[----:B------:R-:W1:Y:S01]  /*29d0*/  LDC R4, c[0x0][0x218] ;  /* 0x00008600ff047b82 */ /* 0x000e620000000800 */
[----:B0-----:R-:W-:-:S05]  /*29e0*/  VIADD R5, R0, 0x100 ;  /* 0x0000010000057836 */ /* 0x001fca0000000000 */
[----:B------:R-:W-:-:S04]  /*29f0*/  ISETP.GE.AND P0, PT, R5, R16, PT ;  /* 0x000000100500720c */ /* 0x000fc80003f06270 */
[----:B-1----:R-:W-:-:S04]  /*2a00*/  FSEL R4, R4, RZ, !P0 ;  /* 0x000000ff04047208 */ /* 0x002fc80004000000 */
[----:B------:R-:W0:Y:S02]  /*2a10*/  F2I.FTZ.TRUNC.NTZ R5, R4 ;  /* 0x0000000400057305 */ /* 0x000e24000021f100 */
[----:B0-----:R0:W-:Y:S01]  /*2a20*/  STG.E desc[UR36][R2.64], R5 ;  /* 0x0000000502007986 */ /* 0x0011e2000c101924 */
[----:B------:R-:W-:Y:S05]  /*2a30*/  BRA `(.L_x_4695) ;  /* 0x0000001000787947 */ /* 0x000fea0003800000 */
.L_x_4696:
[----:B------:R-:W0:Y:S01]  /*2a40*/  S2R R0, SR_TID.X ;  /* 0x0000000000007919 */ /* 0x000e220000002100 */
[----:B------:R-:W1:Y:S01]  /*2a50*/  LDC R4, c[0x0][0x218] ;  /* 0x00008600ff047b82 */ /* 0x000e620000000800 */
[----:B0-----:R-:W-:-:S05]  /*2a60*/  VIADD R5, R0, 0x100 ;  /* 0x0000010000057836 */ /* 0x001fca0000000000 */
[----:B------:R-:W-:-:S04]  /*2a70*/  ISETP.GE.AND P0, PT, R5, R16, PT ;  /* 0x000000100500720c */ /* 0x000fc80003f06270 */
[----:B-1----:R-:W-:-:S04]  /*2a80*/  FSEL R4, R4, RZ, !P0 ;  /* 0x000000ff04047208 */ /* 0x002fc80004000000 */
[----:B------:R-:W0:Y:S02]  /*2a90*/  F2I.FTZ.TRUNC.NTZ R5, R4 ;  /* 0x0000000400057305 */ /* 0x000e24000021f100 */
[----:B0-----:R0:W-:Y:S01]  /*2aa0*/  STG.E.U16 desc[UR36][R2.64], R5 ;  /* 0x0000000502007986 */ /* 0x0011e2000c101524 */
[----:B------:R-:W-:Y:S05]  /*2ab0*/  BRA `(.L_x_4695) ;  /* 0x0000001000587947 */ /* 0x000fea0003800000 */
.L_x_4691:
[----:B------:R-:W-:-:S13]  /*2ac0*/  ISETP.GT.AND P0, PT, R0, 0x6, PT ;  /* 0x000000060000780c */ /* 0x000fda0003f04270 */
[----:B------:R-:W-:Y:S05]  /*2ad0*/  @P0 BRA `(.L_x_4698) ;  /* 0x00000000004c0947 */ /* 0x000fea0003800000 */
        /* <DEDUP_REMOVED lines=8> */
[----:B-1----:R-:W-:-:S05]  /*2b60*/  FSEL R5, R4, RZ, !P0 ;  /* 0x000000ff04057208 */ /* 0x002fca0004000000 */
[----:B------:R0:W-:Y:S01]  /*2b70*/  STG.E desc[UR36][R2.64], R5 ;  /* 0x0000000502007986 */ /* 0x0001e2000c101924 */
[----:B------:R-:W-:Y:S05]  /*2b80*/  BRA `(.L_x_4695) ;  /* 0x0000001000247947 */ /* 0x000fea0003800000 */
.L_x_4699:
[----:B------:R-:W0:Y:S01]  /*2b90*/  S2R R0, SR_TID.X ;  /* 0x0000000000007919 */ /* 0x000e220000002100 */
[----:B------:R-:W1:Y:S01]  /*2ba0*/  LDC R4, c[0x0][0x218] ;  /* 0x00008600ff047b82 */ /* 0x000e620000000800 */
[----:B0-----:R-:W-:-:S05]  /*2bb0*/  VIADD R5, R0, 0x100 ;  /* 0x0000010000057836 */ /* 0x001fca0000000000 */
[----:B------:R-:W-:-:S04]  /*2bc0*/  ISETP.GE.AND P0, PT, R5, R16, PT ;  /* 0x000000100500720c */ /* 0x000fc80003f06270 */
[----:B-1----:R-:W-:-:S04]  /*2bd0*/  FSEL R0, R4, RZ, !P0 ;  /* 0x000000ff04007208 */ /* 0x002fc80004000000 */
[----:B------:R-:W-:-:S05]  /*2be0*/  F2FP.F16.F32.PACK_AB R0, RZ, R0 ;  /* 0x00000000ff00723e */ /* 0x000fca00000000ff */
[----:B------:R0:W-:Y:S01]  /*2bf0*/  STG.E.U16 desc[UR36][R2.64], R0 ;  /* 0x0000000002007986 */ /* 0x0001e2000c101524 */
[----:B------:R-:W-:Y:S05]  /*2c00*/  BRA `(.L_x_4695) ;  /* 0x0000001000047947 */ /* 0x000fea0003800000 */
.L_x_4698:
[----:B------:R-:W-:-:S13]  /*2c10*/  ISETP.NE.AND P0, PT, R0, 0x7, PT ;  /* 0x000000070000780c */ /* 0x000fda0003f05270 */
[----:B------:R-:W-:Y:S05]  /*2c20*/  @!P0 BRA `(.L_x_4700) ;  /* 0x0000000000548947 */ /* 0x000fea0003800000 */
[----:B------:R-:W-:-:S13]  /*2c30*/  ISETP.NE.AND P0, PT, R0, 0x8, PT ;  /* 0x000000080000780c */ /* 0x000fda0003f05270 */
[----:B------:R-:W-:Y:S05]  /*2c40*/  @!P0 BRA `(.L_x_4701) ;  /* 0x0000000000288947 */ /* 0x000fea0003800000 */
[----:B------:R-:W-:-:S13]  /*2c50*/  ISETP.NE.AND P0, PT, R0, 0x9, PT ;  /* 0x000000090000780c */ /* 0x000fda0003f05270 */
[----:B------:R-:W-:Y:S05]  /*2c60*/  @P0 BRA `(.L_x_4694) ;  /* 0x0000000c006c0947 */ /* 0x000fea0003800000 */
[----:B------:R-:W0:Y:S01]  /*2c70*/  S2R R0, SR_TID.X ;  /* 0x0000000000007919 */ /* 0x000e220000002100 */
[----:B------:R-:W1:Y:S01]  /*2c80*/  LDC.64 R6, c[0x0][0x218] ;  /* 0x00008600ff067b82 */ /* 0x000e620000000a00 */
[----:B0-----:R-:W-:-:S05]  /*2c90*/  VIADD R5, R0, 0x100 ;  /* 0x0000010000057836 */ /* 0x001fca0000000000 */
[----:B------:R-:W-:-:S04]  /*2ca0*/  ISETP.GE.AND P0, PT, R5, R16, PT ;  /* 0x000000100500720c */ /* 0x000fc80003f06270 */
[----:B-1----:R-:W-:Y:S02]  /*2cb0*/  FSEL R7, R7, RZ, !P0 ;  /* 0x000000ff07077208 */ /* 0x002fe40004000000 */
[----:B------:R-:W-:-:S05]  /*2cc0*/  FSEL R6, R6, RZ, !P0 ;  /* 0x000000ff06067208 */ /* 0x000fca0004000000 */
[----:B------:R0:W-:Y:S01]  /*2cd0*/  STG.E.64 desc[UR36][R2.64], R6 ;  /* 0x0000000602007986 */ /* 0x0001e2000c101b24 */
[----:B------:R-:W-:Y:S05]  /*2ce0*/  BRA `(.L_x_4695) ;  /* 0x0000000c00cc7947 */ /* 0x000fea0003800000 */
.L_x_4701:
[----:B------:R-:W0:Y:S01]  /*2cf0*/  S2R R0, SR_TID.X ;  /* 0x0000000000007919 */ /* 0x000e220000002100 */
[----:B------:R-:W1:Y:S01]  /*2d00*/  LDC.64 R6, c[0x0][0x218] ;  /* 0x00008600ff067b82 */ /* 0x000e620000000a00 */
[----:B0-----:R-:W-:-:S05]  /*2d10*/  VIADD R5, R0, 0x100 ;  /* 0x0000010000057836 */ /* 0x001fca0000000000 */
[----:B------:R-:W-:-:S04]  /*2d20*/  ISETP.GE.AND P0, PT, R5, R16, PT ;  /* 0x000000100500720c */ /* 0x000fc80003f06270 */
[----:B-1----:R-:W-:Y:S02]  /*2d30*/  FSEL R5, R6, RZ, !P0 ;  /* 0x000000ff06057208 */ /* 0x002fe40004000000 */
[----:B------:R-:W-:-:S04]  /*2d40*/  FSEL R0, R7, RZ, !P0 ;  /* 0x000000ff07007208 */ /* 0x000fc80004000000 */
[----:B------:R-:W-:-:S05]  /*2d50*/  F2FP.F16.F32.PACK_AB R5, R0, R5 ;  /* 0x000000050005723e */ /* 0x000fca00000000ff */
[----:B------:R0:W-:Y:S01]  /*2d60*/  STG.E desc[UR36][R2.64], R5 ;  /* 0x0000000502007986 */ /* 0x0001e2000c101924 */
[----:B------:R-:W-:Y:S05]  /*2d70*/  BRA `(.L_x_4695) ;  /* 0x0000000c00a87947 */ /* 0x000fea0003800000 */
.L_x_4700:
[----:B------:R-:W0:Y:S01]  /*2d80*/  S2R R0, SR_TID.X ;  /* 0x0000000000007919 */ /* 0x000e220000002100 */
[----:B------:R-:W1:Y:S01]  /*2d90*/  LDC R4, c[0x0][0x218] ;  /* 0x00008600ff047b82 */ /* 0x000e620000000800 */
[----:B0-----:R-:W-:-:S05]  /*2da0*/  VIADD R5, R0, 0x100 ;  /* 0x0000010000057836 */ /* 0x001fca0000000000 */
[----:B------:R-:W-:-:S04]  /*2db0*/  ISETP.GE.AND P0, PT, R5, R16, PT ;  /* 0x000000100500720c */ /* 0x000fc80003f06270 */
[----:B-1----:R-:W-:-:S05]  /*2dc0*/  FSEL R4, R4, RZ, !P0 ;  /* 0x000000ff04047208 */ /* 0x002fca0004000000 */
[----:B------:R-:W-:-:S06]  /*2dd0*/  FMUL.FTZ R4, R4, 1 ;  /* 0x3f80000004047820 */ /* 0x000fcc0000410000 */
[----:B------:R-:W0:Y:S02]  /*2de0*/  F2F.F64.F32 R4, R4 ;  /* 0x0000000400047310 */ /* 0x000e240000201800 */
[----:B0-----:R0:W-:Y:S01]  /*2df0*/  STG.E.64 desc[UR36][R2.64], R4 ;  /* 0x0000000402007986 */ /* 0x0011e2000c101b24 */
[----:B------:R-:W-:Y:S05]  /*2e00*/  BRA `(.L_x_4695) ;  /* 0x0000000c00847947 */ /* 0x000fea0003800000 */
.L_x_4690:
        /* <DEDUP_REMOVED lines=13> */
[----:B------:R-:W-:Y:S02]  /*2ee0*/  FSEL R7, R7, RZ, !P0 ;  /* 0x000000ff07077208 */ /* 0x000fe40004000000 */
[----:B------:R-:W-:Y:S02]  /*2ef0*/  FSETP.NEU.FTZ.AND P0, PT, R6, RZ, PT ;  /* 0x000000ff0600720b */ /* 0x000fe40003f1d000 */
[----:B------:R-:W-:-:S04]  /*2f00*/  FSETP.NEU.FTZ.AND P1, PT, R7, RZ, PT ;  /* 0x000000ff0700720b */ /* 0x000fc80003f3d000 */
[----:B------:R-:W-:-:S04]  /*2f10*/  PLOP3.LUT P0, PT, P0, P1, PT, 0xa8, 0x0 ;  /* 0x000000000000781c */ /* 0x000fc80000703570 */
[----:B------:R-:W-:-:S05]  /*2f20*/  SEL R5, RZ, 0x1, !P0 ;  /* 0x00000001ff057807 */ /* 0x000fca0004000000 */
[----:B------:R0:W-:Y:S01]  /*2f30*/  STG.E.U8 desc[UR36][R2.64], R5 ;  /* 0x0000000502007986 */ /* 0x0001e2000c101124 */
[----:B------:R-:W-:Y:S05]  /*2f40*/  BRA `(.L_x_4695) ;  /* 0x0000000c00347947 */ /* 0x000fea0003800000 */
.L_x_4704:
[----:B------:R-:W0:Y:S01]  /*2f50*/  S2R R0, SR_TID.X ;  /* 0x0000000000007919 */ /* 0x000e220000002100 */
[----:B------:R-:W1:Y:S01]  /*2f60*/  LDC.64 R6, c[0x0][0x218] ;  /* 0x00008600ff067b82 */ /* 0x000e620000000a00 */
[----:B0-----:R-:W-:-:S05]  /*2f70*/  VIADD R5, R0, 0x100 ;  /* 0x0000010000057836 */ /* 0x001fca0000000000 */
[----:B------:R-:W-:-:S04]  /*2f80*/  ISETP.GE.AND P0, PT, R5, R16, PT ;  /* 0x000000100500720c */ /* 0x000fc80003f06270 */
[----:B-1----:R-:W-:Y:S02]  /*2f90*/  FSEL R7, R7, RZ, !P0 ;  /* 0x000000ff07077208 */ /* 0x002fe40004000000 */
[----:B------:R-:W-:-:S03]  /*2fa0*/  FSEL R0, R6, RZ, !P0 ;  /* 0x000000ff06007208 */ /* 0x000fc60004000000 */
[----:B------:R-:W-:Y:S02]  /*2fb0*/  FMUL.FTZ R6, R7, 1 ;  /* 0x3f80000007067820 */ /* 0x000fe40000410000 */
[----:B------:R-:W-:-:S04]  /*2fc0*/  FMUL.FTZ R0, R0, 1 ;  /* 0x3f80000000007820 */ /* 0x000fc80000410000 */
[----:B------:R-:W-:Y:S08]  /*2fd0*/  F2F.F64.F32 R6, R6 ;  /* 0x0000000600067310 */ /* 0x000ff00000201800 */
[----:B------:R-:W0:Y:S02]  /*2fe0*/  F2F.F64.F32 R4, R0 ;  /* 0x0000000000047310 */ /* 0x000e240000201800 */
[----:B0-----:R0:W-:Y:S01]  /*2ff0*/  STG.E.128 desc[UR36][R2.64], R4 ;  /* 0x0000000402007986 */ /* 0x0011e2000c101d24 */
[----:B------:R-:W-:Y:S05]  /*3000*/  BRA `(.L_x_4695) ;  /* 0x0000000c00047947 */ /* 0x000fea0003800000 */
.L_x_4703:
        /* <DEDUP_REMOVED lines=8> */
[----:B------:R-:W-:Y:S01]  /*3090*/  BSSY B0, `(.L_x_4707) ;  /* 0x0000011000007945 */ /* 0x000fe20003800000 */
[----:B0-----:R-:W-:-:S05]  /*30a0*/  VIADD R5, R0, 0x100 ;  /* 0x0000010000057836 */ /* 0x001fca0000000000 */
[----:B------:R-:W-:-:S04]  /*30b0*/  ISETP.GE.AND P0, PT, R5, R16, PT ;  /* 0x000000100500720c */ /* 0x000fc80003f06270 */
[----:B-1----:R-:W-:-:S04]  /*30c0*/  FSEL R7, R4, RZ, !P0 ;  /* 0x000000ff04077208 */ /* 0x002fc80004000000 */
        /* <DEDUP_REMOVED lines=13> */
.L_x_4708:
[----:B------:R-:W-:Y:S05]  /*31a0*/  BSYNC B0 ;  /* 0x0000000000007941 */ /* 0x000fea0003800000 */
.L_x_4707:
[----:B------:R-:W-:-:S05]  /*31b0*/  LOP3.LUT R5, R4, R5, RZ, 0xfc, !PT ;  /* 0x0000000504057212 */ /* 0x000fca00078efcff */
[----:B------:R0:W-:Y:S01]  /*31c0*/  STG.E.U8 desc[UR36][R2.64], R5 ;  /* 0x0000000502007986 */ /* 0x0001e2000c101124 */
[----:B------:R-:W-:Y:S05]  /*31d0*/  BRA `(.L_x_4695) ;  /* 0x0000000800907947 */ /* 0x000fea0003800000 */
.L_x_4706:
[----:B------:R-:W0:Y:S01]  /*31e0*/  S2R R0, SR_TID.X ;  /* 0x0000000000007919 */ /* 0x000e220000002100 */
[----:B------:R-:W1:Y:S01]  /*31f0*/  LDC R4, c[0x0][0x218] ;  /* 0x00008600ff047b82 */ /* 0x000e620000000800 */
[----:B------:R-:W-:Y:S01]  /*3200*/  BSSY B0, `(.L_x_4709) ;  /* 0x0000012000007945 */ /* 0x000fe20003800000 */
[----:B0-----:R-:W-:-:S05]  /*3210*/  VIADD R5, R0, 0x100 ;  /* 0x0000010000057836 */ /* 0x001fca0000000000 */
[----:B------:R-:W-:-:S04]  /*3220*/  ISETP.GE.AND P0, PT, R5, R16, PT ;  /* 0x000000100500720c */ /* 0x000fc80003f06270 */
[----:B-1----:R-:W-:-:S04]  /*3230*/  FSEL R5, R4, RZ, !P0 ;  /* 0x000000ff04057208 */ /* 0x002fc80004000000 */
        /* <DEDUP_REMOVED lines=11> */
.L_x_4710:
[----:B------:R-:W-:Y:S01]  /*32f0*/  IMAD.MOV.U32 R0, RZ, RZ, 0x7f ;  /* 0x0000007fff007424 */ /* 0x000fe200078e00ff */
[----:B------:R-:W-:-:S04]  /*3300*/  ISETP.GT.U32.AND P0, PT, R4, 0x7f800000, PT ;  /* 0x7f8000000400780c */ /* 0x000fc80003f04070 */
[----:B------:R-:W-:-:S09]  /*3310*/  SEL R0, R0, 0x7c, P0 ;  /* 0x0000007c00007807 */ /* 0x000fd20000000000 */
.L_x_4711:
[----:B------:R-:W-:Y:S05]  /*3320*/  BSYNC B0 ;  /* 0x0000000000007941 */ /* 0x000fea0003800000 */
.L_x_4709:
[----:B------:R-:W-:-:S04]  /*3330*/  LOP3.LUT R5, R5, 0x80000000, RZ, 0xc0, !PT ;  /* 0x8000000005057812 */ /* 0x000fc800078ec0ff */
[----:B------:R-:W-:-:S04]  /*3340*/  SHF.R.U32.HI R5, RZ, 0x18, R5 ;  /* 0x00000018ff057819 */ /* 0x000fc80000011605 */
[----:B------:R-:W-:-:S05]  /*3350*/  LOP3.LUT R5, R0, R5, RZ, 0xfc, !PT ;  /* 0x0000000500057212 */ /* 0x000fca00078efcff */
[----:B------:R0:W-:Y:S01]  /*3360*/  STG.E.U8 desc[UR36][R2.64], R5 ;  /* 0x0000000502007986 */ /* 0x0001e2000c101124 */
[----:B------:R-:W-:Y:S05]  /*3370*/  BRA `(.L_x_4695) ;  /* 0x0000000800287947 */ /* 0x000fea0003800000 */
.L_x_4705:
[----:B------:R-:W0:Y:S01]  /*3380*/  S2R R0, SR_TID.X ;  /* 0x0000000000007919 */ /* 0x000e220000002100 */
[----:B------:R-:W1:Y:S01]  /*3390*/  LDC R4, c[0x0][0x218] ;  /* 0x00008600ff047b82 */ /* 0x000e620000000800 */
[----:B0-----:R-:W-:-:S05]  /*33a0*/  VIADD R5, R0, 0x100 ;  /* 0x0000010000057836 */ /* 0x001fca0000000000 */
[----:B------:R-:W-:-:S04]  /*33b0*/  ISETP.GE.AND P0, PT, R5, R16, PT ;  /* 0x000000100500720c */ /* 0x000fc80003f06270 */
[----:B-1----:R-:W-:-:S04]  /*33c0*/  FSEL R0, R4, RZ, !P0 ;  /* 0x000000ff04007208 */ /* 0x002fc80004000000 */
[----:B------:R-:W-:-:S05]  /*33d0*/  F2FP.BF16.F32.PACK_AB R0, RZ, R0 ;  /* 0x00000000ff00723e */ /* 0x000fca00000010ff */
[----:B------:R0:W-:Y:S01]  /*33e0*/  STG.E.U16 desc[UR36][R2.64], R0 ;  /* 0x0000000002007986 */ /* 0x0001e2000c101524 */
[----:B------:R-:W-:Y:S05]  /*33f0*/  BRA `(.L_x_4695) ;  /* 0x0000000800087947 */ /* 0x000fea0003800000 */
.L_x_4702:
        /* <DEDUP_REMOVED lines=13> */
[----:B------:R-:W0:Y:S02]  /*34d0*/  F2I.FTZ.U32.TRUNC.NTZ R5, R4 ;  /* 0x0000000400057305 */ /* 0x000e24000021f000 */
[----:B0-----:R5:W-:Y:S01]  /*34e0*/  STG.E.U16 desc[UR36][R2.64], R5 ;  /* 0x0000000502007986 */ /* 0x001be2000c101524 */
[----:B------:R-:W-:Y:S05]  /*34f0*/  BRA `(.L_x_4695) ;  /* 0x0000000400c87947 */ /* 0x000fea0003800000 */
.L_x_4714:
[----:B------:R-:W0:Y:S01]  /*3500*/  S2R R0, SR_TID.X ;  /* 0x0000000000007919 */ /* 0x000e220000002100 */
[----:B------:R-:W1:Y:S01]  /*3510*/  LDC R4, c[0x0][0x218] ;  /* 0x00008600ff047b82 */ /* 0x000e620000000800 */
[----:B------:R-:W-:Y:S01]  /*3520*/  BSSY B0, `(.L_x_4715) ;  /* 0x0000017000007945 */ /* 0x000fe20003800000 */
[----:B0-----:R-:W-:Y:S02]  /*3530*/  VIADD R5, R0, 0x100 ;  /* 0x0000010000057836 */ /* 0x001fe40000000000 */
[----:B------:R-:W-:-:S03]  /*3540*/  IMAD.MOV.U32 R0, RZ, RZ, 0x80 ;  /* 0x00000080ff007424 */ /* 0x000fc600078e00ff */
[----:B------:R-:W-:-:S04]  /*3550*/  ISETP.GE.AND P0, PT, R5, R16, PT ;  /* 0x000000100500720c */ /* 0x000fc80003f06270 */
[----:B-1----:R-:W-:-:S04]  /*3560*/  FSEL R5, R4, RZ, !P0 ;  /* 0x000000ff04057208 */ /* 0x002fc80004000000 */
        /* <DEDUP_REMOVED lines=14> */
.L_x_4717:
[----:B------:R-:W-:-:S04]  /*3650*/  LOP3.LUT R5, R5, 0x80000000, RZ, 0xc0, !PT ;  /* 0x8000000005057812 */ /* 0x000fc800078ec0ff */
[----:B------:R-:W-:-:S04]  /*3660*/  SHF.R.U32.HI R5, RZ, 0x18, R5 ;  /* 0x00000018ff057819 */ /* 0x000fc80000011605 */
[----:B------:R-:W-:-:S04]  /*3670*/  LOP3.LUT R4, R4, R5, RZ, 0xfc, !PT ;  /* 0x0000000504047212 */ /* 0x000fc800078efcff */
[----:B------:R-:W-:-:S07]  /*3680*/  PRMT R0, R4, 0x7610, R0 ;  /* 0x0000761004007816 */ /* 0x000fce0000000000 */
.L_x_4716:
[----:B------:R-:W-:Y:S05]  /*3690*/  BSYNC B0 ;  /* 0x0000000000007941 */ /* 0x000fea0003800000 */
.L_x_4715:
[----:B------:R4:W-:Y:S01]  /*36a0*/  STG.E.U8 desc[UR36][R2.64], R0 ;  /* 0x0000000002007986 */ /* 0x0009e2000c101124 */
[----:B------:R-:W-:Y:S05]  /*36b0*/  BRA `(.L_x_4695) ;  /* 0x0000000400587947 */ /* 0x000fea0003800000 */
.L_x_4713:
        /* <DEDUP_REMOVED lines=21> */
.L_x_4720:
[----:B------:R-:W-:-:S04]  /*3810*/  LOP3.LUT R5, R5, 0x80000000, RZ, 0xc0, !PT ;  /* 0x8000000005057812 */ /* 0x000fc800078ec0ff */
[----:B------:R-:W-:-:S04]  /*3820*/  SHF.R.U32.HI R5, RZ, 0x18, R5 ;  /* 0x00000018ff057819 */ /* 0x000fc80000011605 */
[----:B------:R-:W-:-:S04]  /*3830*/  LOP3.LUT R4, R4, R5, RZ, 0xfc, !PT ;  /* 0x0000000504047212 */ /* 0x000fc800078efcff */
[----:B------:R-:W-:-:S07]  /*3840*/  PRMT R0, R4, 0x7610, R0 ;  /* 0x0000761004007816 */ /* 0x000fce0000000000 */
.L_x_4719:
[----:B------:R-:W-:Y:S05]  /*3850*/  BSYNC B0 ;  /* 0x0000000000007941 */ /* 0x000fea0003800000 */
.L_x_4718:
[----:B------:R3:W-:Y:S01]  /*3860*/  STG.E.U8 desc[UR36][R2.64], R0 ;  /* 0x0000000002007986 */ /* 0x0007e2000c101124 */
[----:B------:R-:W-:Y:S05]  /*3870*/  BRA `(.L_x_4695) ;  /* 0x0000000000e87947 */ /* 0x000fea0003800000 */
.L_x_4712:
        /* <DEDUP_REMOVED lines=26> */
.L_x_4694:
        /* <DEDUP_REMOVED lines=16> */
.L_x_4723:
[----:B------:R-:W-:Y:S05]  /*3b20*/  BRA `(.L_x_4695) ;  /* 0x00000000003c7947 */ /* 0x000fea0003800000 */
.L_x_4722:
[----:B------:R-:W0:Y:S01]  /*3b30*/  S2R R0, SR_TID.X ;  /* 0x0000000000007919 */ /* 0x000e220000002100 */
[----:B------:R-:W1:Y:S01]  /*3b40*/  LDC R4, c[0x0][0x218] ;  /* 0x00008600ff047b82 */ /* 0x000e620000000800 */
[----:B0-----:R-:W-:-:S05]  /*3b50*/  VIADD R5, R0, 0x100 ;  /* 0x0000010000057836 */ /* 0x001fca0000000000 */
[----:B------:R-:W-:-:S04]  /*3b60*/  ISETP.GE.AND P0, PT, R5, R16, PT ;  /* 0x000000100500720c */ /* 0x000fc80003f06270 */
[----:B-1----:R-:W-:-:S06]  /*3b70*/  FSEL R4, R4, RZ, !P0 ;  /* 0x000000ff04047208 */ /* 0x002fcc0004000000 */
[----:B------:R-:W0:Y:S02]  /*3b80*/  F2I.U64.TRUNC R4, R4 ;  /* 0x0000000400047311 */ /* 0x000e24000020d800 */
[----:B0-----:R2:W-:Y:S01]  /*3b90*/  STG.E.64 desc[UR36][R2.64], R4 ;  /* 0x0000000402007986 */ /* 0x0015e2000c101b24 */
[----:B------:R-:W-:Y:S05]  /*3ba0*/  BRA `(.L_x_4695) ;  /* 0x00000000001c7947 */ /* 0x000fea0003800000 */
.L_x_4721:
[----:B------:R-:W0:Y:S01]  /*3bb0*/  S2R R0, SR_TID.X ;  /* 0x0000000000007919 */ /* 0x000e220000002100 */
[----:B------:R-:W1:Y:S01]  /*3bc0*/  LDC R4, c[0x0][0x218] ;  /* 0x00008600ff047b82 */ /* 0x000e620000000800 */
[----:B0-----:R-:W-:-:S05]  /*3bd0*/  VIADD R5, R0, 0x100 ;  /* 0x0000010000057836 */ /* 0x001fca0000000000 */
[----:B------:R-:W-:-:S04]  /*3be0*/  ISETP.GE.AND P0, PT, R5, R16, PT ;  /* 0x000000100500720c */ /* 0x000fc80003f06270 */
[----:B-1----:R-:W-:-:S04]  /*3bf0*/  FSEL R4, R4, RZ, !P0 ;  /* 0x000000ff04047208 */ /* 0x002fc80004000000 */
[----:B------:R-:W0:Y:S02]  /*3c00*/  F2I.FTZ.U32.TRUNC.NTZ R5, R4 ;  /* 0x0000000400057305 */ /* 0x000e24000021f000 */
[----:B0-----:R0:W-:Y:S03]  /*3c10*/  STG.E desc[UR36][R2.64], R5 ;  /* 0x0000000502007986 */ /* 0x0011e6000c101924 */
.L_x_4695:
[----:B------:R-:W-:-:S07]  /*3c20*/  VIADD R19, R19, 0x80 ;  /* 0x0000008013137836 */ /* 0x000fce0000000000 */
.L_x_4655:
[----:B------:R-:W-:Y:S05]  /*3c30*/  BSYNC B6 ;  /* 0x0000000000067941 */ /* 0x000fea0003800000 */
.L_x_4654:
        /* <DEDUP_REMOVED lines=25> */
[----:B0-----:R-:W-:Y:S01]  /*3dd0*/  STG.E.U8 desc[UR36][R2.64], R5 ;  /* 0x0000000502007986 */ /* 0x001fe2000c101124 */
[----:B------:R-:W-:Y:S05]  /*3de0*/  EXIT ;  /* 0x000000000000794d */ /* 0x000fea0003800000 */
.L_x_4727:
[----:B------:R-:W0:Y:S01]  /*3df0*/  S2R R0, SR_TID.X ;  /* 0x0000000000007919 */ /* 0x000e220000002100 */
[----:B------:R-:W1:Y:S01]  /*3e00*/  LDC R4, c[0x0][0x218] ;  /* 0x00008600ff047b82 */ /* 0x000e620000000800 */
[----:B0-----:R-:W-:-:S05]  /*3e10*/  VIADD R5, R0, 0x180 ;  /* 0x0000018000057836 */ /* 0x001fca0000000000 */
[----:B------:R-:W-:-:S04]  /*3e20*/  ISETP.GE.AND P0, PT, R5, R16, PT ;  /* 0x000000100500720c */ /* 0x000fc80003f06270 */
[----:B-1----:R-:W-:-:S06]  /*3e30*/  FSEL R5, R4, RZ, !P0 ;  /* 0x000000ff04057208 */ /* 0x002fcc0004000000 */
[----:B------:R-:W0:Y:S02]  /*3e40*/  F2I.S64.TRUNC R4, R5 ;  /* 0x0000000500047311 */ /* 0x000e24000020d900 */
[----:B0-----:R-:W-:Y:S01]  /*3e50*/  STG.E.U8 desc[UR36][R2.64], R4 ;  /* 0x0000000402007986 */ /* 0x001fe2000c101124 */
[----:B------:R-:W-:Y:S05]  /*3e60*/  EXIT ;  /* 0x000000000000794d */ /* 0x000fea0003800000 */
.L_x_4726:
        /* <DEDUP_REMOVED lines=12> */
[----:B0-----:R-:W-:Y:S01]  /*3f30*/  STG.E.64 desc[UR36][R2.64], R4 ;  /* 0x0000000402007986 */ /* 0x001fe2000c101b24 */
[----:B------:R-:W-:Y:S05]  /*3f40*/  EXIT ;  /* 0x000000000000794d */ /* 0x000fea0003800000 */
.L_x_4730:
[----:B------:R-:W0:Y:S01]  /*3f50*/  S2R R0, SR_TID.X ;  /* 0x0000000000007919 */ /* 0x000e220000002100 */
[----:B------:R-:W1:Y:S01]  /*3f60*/  LDC R4, c[0x0][0x218] ;  /* 0x00008600ff047b82 */ /* 0x000e620000000800 */
[----:B0-----:R-:W-:-:S05]  /*3f70*/  VIADD R5, R0, 0x180 ;  /* 0x0000018000057836 */ /* 0x001fca0000000000 */
[----:B------:R-:W-:-:S04]  /*3f80*/  ISETP.GE.AND P0, PT, R5, R16, PT ;  /* 0x000000100500720c */ /* 0x000fc80003f06270 */
[----:B-1----:R-:W-:-:S04]  /*3f90*/  FSEL R4, R4, RZ, !P0 ;  /* 0x000000ff04047208 */ /* 0x002fc80004000000 */
[----:B------:R-:W0:Y:S02]  /*3fa0*/  F2I.FTZ.TRUNC.NTZ R5, R4 ;  /* 0x0000000400057305 */ /* 0x000e24000021f100 */
[----:B0-----:R-:W-:Y:S01]  /*3fb0*/  STG.E desc[UR36][R2.64], R5 ;  /* 0x0000000502007986 */ /* 0x001fe2000c101924 */
[----:B------:R-:W-:Y:S05]  /*3fc0*/  EXIT ;  /* 0x000000000000794d */ /* 0x000fea0003800000 */
.L_x_4729:
[----:B------:R-:W0:Y:S01]  /*3fd0*/  S2R R0, SR_TID.X ;  /* 0x0000000000007919 */ /* 0x000e220000002100 */
[----:B------:R-:W1:Y:S01]  /*3fe0*/  LDC R4, c[0x0][0x218] ;  /* 0x00008600ff047b82 */ /* 0x000e620000000800 */
[----:B0-----:R-:W-:-:S05]  /*3ff0*/  VIADD R5, R0, 0x180 ;  /* 0x0000018000057836 */ /* 0x001fca0000000000 */
[----:B------:R-:W-:-:S04]  /*4000*/  ISETP.GE.AND P0, PT, R5, R16, PT ;  /* 0x000000100500720c */ /* 0x000fc80003f06270 */
[----:B-1----:R-:W-:-:S04]  /*4010*/  FSEL R4, R4, RZ, !P0 ;  /* 0x000000ff04047208 */ /* 0x002fc80004000000 */
[----:B------:R-:W0:Y:S02]  /*4020*/  F2I.FTZ.TRUNC.NTZ R5, R4 ;  /* 0x0000000400057305 */ /* 0x000e24000021f100 */
[----:B0-----:R-:W-:Y:S01]  /*4030*/  STG.E.U16 desc[UR36][R2.64], R5 ;  /* 0x0000000502007986 */ /* 0x001fe2000c101524 */
[----:B------:R-:W-:Y:S05]  /*4040*/  EXIT ;  /* 0x000000000000794d */ /* 0x000fea0003800000 */
.L_x_4725:
        /* <DEDUP_REMOVED lines=11> */
[----:B------:R-:W-:Y:S01]  /*4100*/  STG.E desc[UR36][R2.64], R5 ;  /* 0x0000000502007986 */ /* 0x000fe2000c101924 */
[----:B------:R-:W-:Y:S05]  /*4110*/  EXIT ;  /* 0x000000000000794d */ /* 0x000fea0003800000 */
.L_x_4732:
[----:B------:R-:W0:Y:S01]  /*4120*/  S2R R0, SR_TID.X ;  /* 0x0000000000007919 */ /* 0x000e220000002100 */
[----:B------:R-:W1:Y:S01]  /*4130*/  LDC R4, c[0x0][0x218] ;  /* 0x00008600ff047b82 */ /* 0x000e620000000800 */
[----:B0-----:R-:W-:-:S05]  /*4140*/  VIADD R5, R0, 0x180 ;  /* 0x0000018000057836 */ /* 0x001fca0000000000 */
[----:B------:R-:W-:-:S04]  /*4150*/  ISETP.GE.AND P0, PT, R5, R16, PT ;  /* 0x000000100500720c */ /* 0x000fc80003f06270 */
[----:B-1----:R-:W-:-:S04]  /*4160*/  FSEL R0, R4, RZ, !P0 ;  /* 0x000000ff04007208 */ /* 0x002fc80004000000 */
[----:B------:R-:W-:-:S05]  /*4170*/  F2FP.F16.F32.PACK_AB R0, RZ, R0 ;  /* 0x00000000ff00723e */ /* 0x000fca00000000ff */
[----:B------:R-:W-:Y:S01]  /*4180*/  STG.E.U16 desc[UR36][R2.64], R0 ;  /* 0x0000000002007986 */ /* 0x000fe2000c101524 */
[----:B------:R-:W-:Y:S05]  /*4190*/  EXIT ;  /* 0x000000000000794d */ /* 0x000fea0003800000 */
.L_x_4731:
        /* <DEDUP_REMOVED lines=12> */
[----:B------:R-:W-:Y:S01]  /*4260*/  STG.E.64 desc[UR36][R2.64], R6 ;  /* 0x0000000602007986 */ /* 0x000fe2000c101b24 */
[----:B------:R-:W-:Y:S05]  /*4270*/  EXIT ;  /* 0x000000000000794d */ /* 0x000fea0003800000 */
.L_x_4734:
[----:B------:R-:W0:Y:S01]  /*4280*/  S2R R0, SR_TID.X ;  /* 0x0000000000007919 */ /* 0x000e220000002100 */
[----:B------:R-:W1:Y:S01]  /*4290*/  LDC.64 R6, c[0x0][0x218] ;  /* 0x00008600ff067b82 */ /* 0x000e620000000a00 */
[----:B0-----:R-:W-:-:S05]  /*42a0*/  VIADD R5, R0, 0x180 ;  /* 0x0000018000057836 */ /* 0x001fca0000000000 */
[----:B------:R-:W-:-:S04]  /*42b0*/  ISETP.GE.AND P0, PT, R5, R16, PT ;  /* 0x000000100500720c */ /* 0x000fc80003f06270 */
[----:B-1----:R-:W-:Y:S02]  /*42c0*/  FSEL R5, R6, RZ, !P0 ;  /* 0x000000ff06057208 */ /* 0x002fe40004000000 */
[----:B------:R-:W-:-:S04]  /*42d0*/  FSEL R0, R7, RZ, !P0 ;  /* 0x000000ff07007208 */ /* 0x000fc80004000000 */
[----:B------:R-:W-:-:S05]  /*42e0*/  F2FP.F16.F32.PACK_AB R5, R0, R5 ;  /* 0x000000050005723e */ /* 0x000fca00000000ff */
[----:B------:R-:W-:Y:S01]  /*42f0*/  STG.E desc[UR36][R2.64], R5 ;  /* 0x0000000502007986 */ /* 0x000fe2000c101924 */
[----:B------:R-:W-:Y:S05]  /*4300*/  EXIT ;  /* 0x000000000000794d */ /* 0x000fea0003800000 */
.L_x_4733:
[----:B------:R-:W0:Y:S01]  /*4310*/  S2R R0, SR_TID.X ;  /* 0x0000000000007919 */ /* 0x000e220000002100 */
[----:B------:R-:W1:Y:S01]  /*4320*/  LDC R4, c[0x0][0x218] ;  /* 0x00008600ff047b82 */ /* 0x000e620000000800 */
[----:B0-----:R-:W-:-:S05]  /*4330*/  VIADD R5, R0, 0x180 ;  /* 0x0000018000057836 */ /* 0x001fca0000000000 */
[----:B------:R-:W-:-:S04]  /*4340*/  ISETP.GE.AND P0, PT, R5, R16, PT ;  /* 0x000000100500720c */ /* 0x000fc80003f06270 */
[----:B-1----:R-:W-:-:S05]  /*4350*/  FSEL R4, R4, RZ, !P0 ;  /* 0x000000ff04047208 */ /* 0x002fca0004000000 */
[----:B------:R-:W-:-:S06]  /*4360*/  FMUL.FTZ R4, R4, 1 ;  /* 0x3f80000004047820 */ /* 0x000fcc0000410000 */
[----:B------:R-:W0:Y:S02]  /*4370*/  F2F.F64.F32 R4, R4 ;  /* 0x0000000400047310 */ /* 0x000e240000201800 */
[----:B0-----:R-:W-:Y:S01]  /*4380*/  STG.E.64 desc[UR36][R2.64], R4 ;  /* 0x0000000402007986 */ /* 0x001fe2000c101b24 */
[----:B------:R-:W-:Y:S05]  /*4390*/  EXIT ;  /* 0x000000000000794d */ /* 0x000fea0003800000 */
.L_x_4724:
        /* <DEDUP_REMOVED lines=18> */
[----:B------:R-:W-:Y:S01]  /*44c0*/  STG.E.U8 desc[UR36][R2.64], R5 ;  /* 0x0000000502007986 */ /* 0x000fe2000c101124 */
[----:B------:R-:W-:Y:S05]  /*44d0*/  EXIT ;  /* 0x000000000000794d */ /* 0x000fea0003800000 */
.L_x_4737:
        /* <DEDUP_REMOVED lines=10> */
[----:B0-----:R-:W-:Y:S01]  /*4580*/  STG.E.128 desc[UR36][R2.64], R4 ;  /* 0x0000000402007986 */ /* 0x001fe2000c101d24 */
[----:B------:R-:W-:Y:S05]  /*4590*/  EXIT ;  /* 0x000000000000794d */ /* 0x000fea0003800000 */
.L_x_4736:
        /* <DEDUP_REMOVED lines=25> */
.L_x_4741:
[----:B------:R-:W-:Y:S05]  /*4730*/  BSYNC B0 ;  /* 0x0000000000007941 */ /* 0x000fea0003800000 */
.L_x_4740:
[----:B------:R-:W-:-:S05]  /*4740*/  LOP3.LUT R5, R4, R5, RZ, 0xfc, !PT ;  /* 0x0000000504057212 */ /* 0x000fca00078efcff */
[----:B------:R-:W-:Y:S01]  /*4750*/  STG.E.U8 desc[UR36][R2.64], R5 ;  /* 0x0000000502007986 */ /* 0x000fe2000c101124 */
[----:B------:R-:W-:Y:S05]  /*4760*/  EXIT ;  /* 0x000000000000794d */ /* 0x000fea0003800000 */
.L_x_4739:
        /* <DEDUP_REMOVED lines=17> */
.L_x_4743:
[----:B------:R-:W-:Y:S01]  /*4880*/  IMAD.MOV.U32 R0, RZ, RZ, 0x7f ;  /* 0x0000007fff007424 */ /* 0x000fe200078e00ff */
[----:B------:R-:W-:-:S04]  /*4890*/  ISETP.GT.U32.AND P0, PT, R4, 0x7f800000, PT ;  /* 0x7f8000000400780c */ /* 0x000fc80003f04070 */
[----:B------:R-:W-:-:S09]  /*48a0*/  SEL R0, R0, 0x7c, P0 ;  /* 0x0000007c00007807 */ /* 0x000fd20000000000 */
.L_x_4744:
[----:B------:R-:W-:Y:S05]  /*48b0*/  BSYNC B0 ;  /* 0x0000000000007941 */ /* 0x000fea0003800000 */
.L_x_4742:
[----:B------:R-:W-:-:S04]  /*48c0*/  LOP3.LUT R5, R5, 0x80000000, RZ, 0xc0, !PT ;  /* 0x8000000005057812 */ /* 0x000fc800078ec0ff */
[----:B------:R-:W-:-:S04]  /*48d0*/  SHF.R.U32.HI R5, RZ, 0x18, R5 ;  /* 0x00000018ff057819 */ /* 0x000fc80000011605 */
[----:B------:R-:W-:-:S05]  /*48e0*/  LOP3.LUT R5, R0, R5, RZ, 0xfc, !PT ;  /* 0x0000000500057212 */ /* 0x000fca00078efcff */
[----:B------:R-:W-:Y:S01]  /*48f0*/  STG.E.U8 desc[UR36][R2.64], R5 ;  /* 0x0000000502007986 */ /* 0x000fe2000c101124 */
[----:B------:R-:W-:Y:S05]  /*4900*/  EXIT ;  /* 0x000000000000794d */ /* 0x000fea0003800000 */
.L_x_4738:
[----:B------:R-:W0:Y:S01]  /*4910*/  S2R R0, SR_TID.X ;  /* 0x0000000000007919 */ /* 0x000e220000002100 */
[----:B------:R-:W1:Y:S01]  /*4920*/  LDC R4, c[0x0][0x218] ;  /* 0x00008600ff047b82 */ /* 0x000e620000000800 */
[----:B0-----:R-:W-:-:S05]  /*4930*/  VIADD R5, R0, 0x180 ;  /* 0x0000018000057836 */ /* 0x001fca0000000000 */
[----:B------:R-:W-:-:S04]  /*4940*/  ISETP.GE.AND P0, PT, R5, R16, PT ;  /* 0x000000100500720c */ /* 0x000fc80003f06270 */
[----:B-1----:R-:W-:-:S04]  /*4950*/  FSEL R0, R4, RZ, !P0 ;  /* 0x000000ff04007208 */ /* 0x002fc80004000000 */
[----:B------:R-:W-:-:S05]  /*4960*/  F2FP.BF16.F32.PACK_AB R0, RZ, R0 ;  /* 0x00000000ff00723e */ /* 0x000fca00000010ff */
[----:B------:R-:W-:Y:S01]  /*4970*/  STG.E.U16 desc[UR36][R2.64], R0 ;  /* 0x0000000002007986 */ /* 0x000fe2000c101524 */
[----:B------:R-:W-:Y:S05]  /*4980*/  EXIT ;  /* 0x000000000000794d */ /* 0x000fea0003800000 */
.L_x_4735:
        /* <DEDUP_REMOVED lines=14> */
[----:B0-----:R-:W-:Y:S01]  /*4a70*/  STG.E.U16 desc[UR36][R2.64], R5 ;  /* 0x0000000502007986 */ /* 0x001fe2000c101524 */
[----:B------:R-:W-:Y:S05]  /*4a80*/  EXIT ;  /* 0x000000000000794d */ /* 0x000fea0003800000 */
.L_x_4747:
        /* <DEDUP_REMOVED lines=21> */
.L_x_4750:
[----:B------:R-:W-:-:S04]  /*4be0*/  LOP3.LUT R5, R5, 0x80000000, RZ, 0xc0, !PT ;  /* 0x8000000005057812 */ /* 0x000fc800078ec0ff */
[----:B------:R-:W-:-:S04]  /*4bf0*/  SHF.R.U32.HI R5, RZ, 0x18, R5 ;  /* 0x00000018ff057819 */ /* 0x000fc80000011605 */
[----:B------:R-:W-:-:S04]  /*4c00*/  LOP3.LUT R4, R4, R5, RZ, 0xfc, !PT ;  /* 0x0000000504047212 */ /* 0x000fc800078efcff */
[----:B------:R-:W-:-:S07]  /*4c10*/  PRMT R0, R4, 0x7610, R0 ;  /* 0x0000761004007816 */ /* 0x000fce0000000000 */
.L_x_4749:
[----:B------:R-:W-:Y:S05]  /*4c20*/  BSYNC B0 ;  /* 0x0000000000007941 */ /* 0x000fea0003800000 */
.L_x_4748:
[----:B------:R-:W-:Y:S01]  /*4c30*/  STG.E.U8 desc[UR36][R2.64], R0 ;  /* 0x0000000002007986 */ /* 0x000fe2000c101124 */
[----:B------:R-:W-:Y:S05]  /*4c40*/  EXIT ;  /* 0x000000000000794d */ /* 0x000fea0003800000 */
.L_x_4746:
        /* <DEDUP_REMOVED lines=21> */
.L_x_4753:
[----:B------:R-:W-:-:S04]  /*4da0*/  LOP3.LUT R5, R5, 0x80000000, RZ, 0xc0, !PT ;  /* 0x8000000005057812 */ /* 0x000fc800078ec0ff */
[----:B------:R-:W-:-:S04]  /*4db0*/  SHF.R.U32.HI R5, RZ, 0x18, R5 ;  /* 0x00000018ff057819 */ /* 0x000fc80000011605 */
[----:B------:R-:W-:-:S04]  /*4dc0*/  LOP3.LUT R4, R4, R5, RZ, 0xfc, !PT ;  /* 0x0000000504047212 */ /* 0x000fc800078efcff */
[----:B------:R-:W-:-:S07]  /*4dd0*/  PRMT R0, R4, 0x7610, R0 ;  /* 0x0000761004007816 */ /* 0x000fce0000000000 */
.L_x_4752:
[----:B------:R-:W-:Y:S05]  /*4de0*/  BSYNC B0 ;  /* 0x0000000000007941 */ /* 0x000fea0003800000 */
.L_x_4751:
[----:B------:R-:W-:Y:S01]  /*4df0*/  STG.E.U8 desc[UR36][R2.64], R0 ;  /* 0x0000000002007986 */ /* 0x000fe2000c101124 */
[----:B------:R-:W-:Y:S05]  /*4e00*/  EXIT ;  /* 0x000000000000794d */ /* 0x000fea0003800000 */
.L_x_4745:
        /* <DEDUP_REMOVED lines=24> */
[----:B------:R-:W-:Y:S01]  /*4f90*/  STG.E.U8 desc[UR36][R2.64], R5 ;  /* 0x0000000502007986 */ /* 0x000fe2000c101124 */
[----:B------:R-:W-:Y:S05]  /*4fa0*/  EXIT ;  /* 0x000000000000794d */ /* 0x000fea0003800000 */
.L_x_4728:
        /* <DEDUP_REMOVED lines=16> */
.L_x_4756:
[----:B------:R-:W-:Y:S05]  /*50b0*/  EXIT ;  /* 0x000000000000794d */ /* 0x000fea0003800000 */
.L_x_4755:
[----:B------:R-:W0:Y:S01]  /*50c0*/  S2R R0, SR_TID.X ;  /* 0x0000000000007919 */ /* 0x000e220000002100 */
[----:B------:R-:W1:Y:S01]  /*50d0*/  LDC R4, c[0x0][0x218] ;  /* 0x00008600ff047b82 */ /* 0x000e620000000800 */
[----:B0-----:R-:W-:-:S05]  /*50e0*/  VIADD R5, R0, 0x180 ;  /* 0x0000018000057836 */ /* 0x001fca0000000000 */
[----:B------:R-:W-:-:S04]  /*50f0*/  ISETP.GE.AND P0, PT, R5, R16, PT ;  /* 0x000000100500720c */ /* 0x000fc80003f06270 */
[----:B-1----:R-:W-:-:S06]  /*5100*/  FSEL R4, R4, RZ, !P0 ;  /* 0x000000ff04047208 */ /* 0x002fcc0004000000 */
[----:B------:R-:W0:Y:S02]  /*5110*/  F2I.U64.TRUNC R4, R4 ;  /* 0x0000000400047311 */ /* 0x000e24000020d800 */
[----:B0-----:R-:W-:Y:S01]  /*5120*/  STG.E.64 desc[UR36][R2.64], R4 ;  /* 0x0000000402007986 */ /* 0x001fe2000c101b24 */
[----:B------:R-:W-:Y:S05]  /*5130*/  EXIT ;  /* 0x000000000000794d */ /* 0x000fea0003800000 */
.L_x_4754:
[----:B------:R-:W0:Y:S01]  /*5140*/  S2R R0, SR_TID.X ;  /* 0x0000000000007919 */ /* 0x000e220000002100 */
[----:B------:R-:W1:Y:S01]  /*5150*/  LDC R4, c[0x0][0x218] ;  /* 0x00008600ff047b82 */ /* 0x000e620000000800 */
[----:B0-----:R-:W-:-:S05]  /*5160*/  VIADD R5, R0, 0x180 ;  /* 0x0000018000057836 */ /* 0x001fca0000000000 */
[----:B------:R-:W-:-:S04]  /*5170*/  ISETP.GE.AND P0, PT, R5, R16, PT ;  /* 0x000000100500720c */ /* 0x000fc80003f06270 */
[----:B-1----:R-:W-:-:S04]  /*5180*/  FSEL R4, R4, RZ, !P0 ;  /* 0x000000ff04047208 */ /* 0x002fc80004000000 */
[----:B------:R-:W0:Y:S02]  /*5190*/  F2I.FTZ.U32.TRUNC.NTZ R5, R4 ;  /* 0x0000000400057305 */ /* 0x000e24000021f000 */
[----:B0-----:R-:W-:Y:S01]  /*51a0*/  STG.E desc[UR36][R2.64], R5 ;  /* 0x0000000502007986 */ /* 0x001fe2000c101924 */
[----:B------:R-:W-:Y:S05]  /*51b0*/  EXIT ;  /* 0x000000000000794d */ /* 0x000fea0003800000 */
.L_x_4757:
        /* <DEDUP_REMOVED lines=12> */
.L_x_7347:


//--------------------- .text._ZN2at6native18elementwise_kernelILi128ELi2EZNS0_22gpu_kernel_impl_nocastINS0_11FillFunctorIN3c107complexIfEEEEEEvRNS_18TensorIteratorBaseERKT_EUliE_EEviT1_ --------------------------
	.section	.text._ZN2at6native18elementwise_kernelILi128ELi2EZNS0_22gpu_kernel_impl_nocastINS0_11FillFunctorIN3c107complexIfEEEEEEvRNS_18TensorIteratorBaseERKT_EUliE_EEviT1_,"ax",@progbits
	.align	128
        .global         _ZN2at6native18elementwise_kernelILi128ELi2EZNS0_22gpu_kernel_impl_nocastINS0_11FillFunctorIN3c107complexIfEEEEEEvRNS_18TensorIteratorBaseERKT_EUliE_EEviT1_
        .type           _ZN2at6native18elementwise_kernelILi128ELi2EZNS0_22gpu_kernel_impl_nocastINS0_11FillFunctorIN3c107complexIfEEEEEEvRNS_18TensorIteratorBaseERKT_EUliE_EEviT1_,@function
        .size           _ZN2at6native18elementwise_kernelILi128ELi2EZNS0_22gpu_kernel_impl_nocastINS0_11FillFunctorIN3c107complexIfEEEEEEvRNS_18TensorIteratorBaseERKT_EUliE_EEviT1_,(.L_x_7348 - _ZN2at6native18elementwise_kernelILi128ELi2EZNS0_22gpu_kernel_impl_nocastINS0_11FillFunctorIN3c107complexIfEEEEEEvRNS_18TensorIteratorBaseERKT_EUliE_EEviT1_)
        .other          _ZN2at6native18elementwise_kernelILi128ELi2EZNS0_22gpu_kernel_impl_nocastINS0_11FillFunctorIN3c107complexIfEEEEEEvRNS_18TensorIteratorBaseERKT_EUliE_EEviT1_,@"STO_CUDA_ENTRY STV_DEFAULT"
_ZN2at6native18elementwise_kernelILi128ELi2EZNS0_22gpu_kernel_impl_nocastINS0_11FillFunctorIN3c107complexIfEEEEEEvRNS_18TensorIteratorBaseERKT_EUliE_EEviT1_:
.text._ZN2at6native18elementwise_kernelILi128ELi2EZNS0_22gpu_kernel_impl_nocastINS0_11FillFunctorIN3c107complexIfEEEEEEvRNS_18TensorIteratorBaseERKT_EUliE_EEviT1_:
        /* <DEDUP_REMOVED lines=285> */
.L_x_4761:
[----:B------:R-:W0:Y:S01]  /*11d0*/  LDC.64 R6, c[0x0][0x3b8] ;  /* 0x0000ee00ff067b82 */ /* 0x000e220000000a00 */
[----:B------:R-:W-:Y:S01]  /*11e0*/  ULDC.64 UR8, c[0x0][0x3b0] ;  /* 0x0000ec0000087ab9 */ /* 0x000fe20000000a00 */
[----:B------:R-:W-:Y:S02]  /*11f0*/  IADD3 R3, R3, 0x80, RZ ;  /* 0x0000008003037810 */ /* 0x000fe40007ffe0ff */
[----:B------:R-:W-:-:S04]  /*1200*/  IADD3 R4, P0, R0, UR8, RZ ;  /* 0x0000000800047c10 */ /* 0x000fc8000ff1e0ff */
[----:B------:R-:W-:-:S05]  /*1210*/  IADD3.X R5, RZ, UR9, RZ, P0, !PT ;  /* 0x00000009ff057c10 */ /* 0x000fca00087fe4ff */
[----:B0-----:R0:W-:Y:S04]  /*1220*/  STG.E.64 desc[UR4][R4.64], R6 ;  /* 0x0000000604007986 */ /* 0x0011e8000c101b04 */
.L_x_4760:
[----:B------:R-:W-:Y:S05]  /*1230*/  BSYNC B0 ;  /* 0x0000000000007941 */ /* 0x000fea0003800000 */
.L_x_4759:
        /* <DEDUP_REMOVED lines=275> */
.L_x_4762:
[----:B------:R-:W0:Y:S01]  /*2370*/  LDC.64 R4, c[0x0][0x3b8] ;  /* 0x0000ee00ff047b82 */ /* 0x000e220000000a00 */
[----:B------:R-:W-:Y:S02]  /*2380*/  ULDC.64 UR6, c[0x0][0x3b0] ;  /* 0x0000ec0000067ab9 */ /* 0x000fe40000000a00 */
[----:B------:R-:W-:-:S04]  /*2390*/  IADD3 R2, P0, R0, UR6, RZ ;  /* 0x0000000600027c10 */ /* 0x000fc8000ff1e0ff */
[----:B------:R-:W-:-:S05]  /*23a0*/  IADD3.X R3, RZ, UR7, RZ, P0, !PT ;  /* 0x00000007ff037c10 */ /* 0x000fca00087fe4ff */
[----:B0-----:R-:W-:Y:S01]  /*23b0*/  STG.E.64 desc[UR4][R2.64], R4 ;  /* 0x0000000402007986 */ /* 0x001fe2000c101b04 */
[----:B------:R-:W-:Y:S05]  /*23c0*/  EXIT ;  /* 0x000000000000794d */ /* 0x000fea0003800000 */
.L_x_4758:
        /* <DEDUP_REMOVED lines=12> */
.L_x_4763:
        /* <DEDUP_REMOVED lines=15> */
.L_x_7348:


//--------------------- .text._ZN2at6native27unrolled_elementwise_kernelINS0_11FillFunctorIN3c107complexIfEEEESt5arrayIPcLm1EELi4E23TrivialOffsetCalculatorILi0EjESA_ILi1EjENS0_6memory15LoadWithoutCastENSD_16StoreWithoutCastEEEviT_T0_T2_T3_T4_T5_ --------------------------
	.section	.text._ZN2at6native27unrolled_elementwise_kernelINS0_11FillFunctorIN3c107complexIfEEEESt5arrayIPcLm1EELi4E23TrivialOffsetCalculatorILi0EjESA_ILi1EjENS0_6memory15LoadWithoutCastENSD_16StoreWithoutCastEEEviT_T0_T2_T3_T4_T5_,"ax",@progbits
	.align	128
        .global         _ZN2at6native27unrolled_elementwise_kernelINS0_11FillFunctorIN3c107complexIfEEEESt5arrayIPcLm1EELi4E23TrivialOffsetCalculatorILi0EjESA_ILi1EjENS0_6memory15LoadWithoutCastENSD_16StoreWithoutCastEEEviT_T0_T2_T3_T4_T5_
        .type           _ZN2at6native27unrolled_elementwise_kernelINS0_11FillFunctorIN3c107complexIfEEEESt5arrayIPcLm1EELi4E23TrivialOffsetCalculatorILi0EjESA_ILi1EjENS0_6memory15LoadWithoutCastENSD_16StoreWithoutCastEEEviT_T0_T2_T3_T4_T5_,@function
        .size           _ZN2at6native27unrolled_elementwise_kernelINS0_11FillFunctorIN3c107complexIfEEEESt5arrayIPcLm1EELi4E23TrivialOffsetCalculatorILi0EjESA_ILi1EjENS0_6memory15LoadWithoutCastENSD_16StoreWithoutCastEEEviT_T0_T2_T3_T4_T5_,(.L_x_7349 - _ZN2at6native27unrolled_elementwise_kernelINS0_11FillFunctorIN3c107complexIfEEEESt5arrayIPcLm1EELi4E23TrivialOffsetCalculatorILi0EjESA_ILi1EjENS0_6memory15LoadWithoutCastENSD_16StoreWithoutCastEEEviT_T0_T2_T3_T4_T5_)
        .other          _ZN2at6native27unrolled_elementwise_kernelINS0_11FillFunctorIN3c107complexIfEEEESt5arrayIPcLm1EELi4E23TrivialOffsetCalculatorILi0EjESA_ILi1EjENS0_6memory15LoadWithoutCastENSD_16StoreWithoutCastEEEviT_T0_T2_T3_T4_T5_,@"STO_CUDA_ENTRY STV_DEFAULT"
_ZN2at6native27unrolled_elementwise_kernelINS0_11FillFunctorIN3c107complexIfEEEESt5arrayIPcLm1EELi4E23TrivialOffsetCalculatorILi0EjESA_ILi1EjENS0_6memory15LoadWithoutCastENSD_16StoreWithoutCastEEEviT_T0_T2_T3_T4_T5_:
.text._ZN2at6native27unrolled_elementwise_kernelINS0_11FillFunctorIN3c107complexIfEEEESt5arrayIPcLm1EELi4E23TrivialOffsetCalculatorILi0EjESA_ILi1EjENS0_6memory15LoadWithoutCastENSD_16StoreWithoutCastEEEviT_T0_T2_T3_T4_T5_:
        /* <DEDUP_REMOVED lines=9> */
[----:B------:R-:W-:Y:S05]  /*0090*/  @P0 BRA `(.L_x_4765) ;  /* 0x0000000000240947 */ /* 0x000fea0003800000 */
[----:B------:R-:W0:Y:S01]  /*00a0*/  LDC.64 R4, c[0x0][0x220] ;  /* 0x00008800ff047b82 */ /* 0x000e220000000a00 */
[----:B------:R-:W-:Y:S01]  /*00b0*/  IMAD R7, R0, 0x200, R3 ;  /* 0x0000020000077824 */ /* 0x000fe200078e0203 */
[----:B------:R-:W-:-:S06]  /*00c0*/  ISETP.GE.AND P0, PT, R3, R2, PT ;  /* 0x000000020300720c */ /* 0x000fcc0003f06270 */
[----:B------:R-:W1:Y:S01]  /*00d0*/  LDC.64 R8, c[0x0][0x218] ;  /* 0x00008600ff087b82 */ /* 0x000e620000000a00 */
[----:B0-----:R-:W-:-:S04]  /*00e0*/  IMAD.WIDE.U32 R4, R7, 0x8, R4 ;  /* 0x0000000807047825 */ /* 0x001fc800078e0004 */
[----:B------:R-:W-:Y:S01]  /*00f0*/  VIADD R7, R3, 0x80 ;  /* 0x0000008003077836 */ /* 0x000fe20000000000 */
[----:B-1----:R-:W-:Y:S02]  /*0100*/  FSEL R9, R9, RZ, !P0 ;  /* 0x000000ff09097208 */ /* 0x002fe40004000000 */
[----:B------:R-:W-:-:S05]  /*0110*/  FSEL R8, R8, RZ, !P0 ;  /* 0x000000ff08087208 */ /* 0x000fca0004000000 */
[----:B------:R0:W-:Y:S02]  /*0120*/  STG.E.64 desc[UR4][R4.64], R8 ;  /* 0x0000000804007986 */ /* 0x0001e4000c101b04 */
.L_x_4765:
[----:B------:R-:W-:Y:S05]  /*0130*/  BSYNC B0 ;  /* 0x0000000000007941 */ /* 0x000fea0003800000 */
.L_x_4764:
[----:B------:R-:W-:Y:S01]  /*0140*/  ISETP.GE.AND P0, PT, R7, R2, PT ;  /* 0x000000020700720c */ /* 0x000fe20003f06270 */
[----:B------:R-:W-:-:S12]  /*0150*/  BSSY B0, `(.L_x_4766) ;  /* 0x0000018000007945 */ /* 0x000fd80003800000 */
[----:B------:R-:W-:Y:S05]  /*0160*/  @P0 BRA `(.L_x_4767) ;  /* 0x0000000000580947 */ /* 0x000fea0003800000 */
[----:B0-----:R-:W0:Y:S01]  /*0170*/  LDC.64 R4, c[0x0][0x220] ;  /* 0x00008800ff047b82 */ /* 0x001e220000000a00 */
[----:B------:R-:W-:Y:S02]  /*0180*/  VIADD R11, R3, 0x80 ;  /* 0x00000080030b7836 */ /* 0x000fe40000000000 */
[----:B------:R-:W-:Y:S02]  /*0190*/  IMAD R9, R0, 0x200, R7 ;  /* 0x0000020000097824 */ /* 0x000fe400078e0207 */
[----:B------:R-:W-:Y:S01]  /*01a0*/  VIADD R7, R7, 0x80 ;  /* 0x0000008007077836 */ /* 0x000fe20000000000 */
[----:B------:R-:W-:Y:S02]  /*01b0*/  ISETP.GE.AND P0, PT, R11, R2, PT ;  /* 0x000000020b00720c */ /* 0x000fe40003f06270 */
[----:B------:R-:W1:Y:S01]  /*01c0*/  LDC.64 R12, c[0x0][0x218] ;  /* 0x00008600ff0c7b82 */ /* 0x000e620000000a00 */
[----:B0-----:R-:W-:Y:S01]  /*01d0*/  IMAD.WIDE.U32 R4, R9, 0x8, R4 ;  /* 0x0000000809047825 */ /* 0x001fe200078e0004 */
[----:B-1----:R-:W-:-:S02]  /*01e0*/  FSEL R9, R13, RZ, !P0 ;  /* 0x000000ff0d097208 */ /* 0x002fc40004000000 */
[----:B------:R-:W-:Y:S02]  /*01f0*/  FSEL R8, R12, RZ, !P0 ;  /* 0x000000ff0c087208 */ /* 0x000fe40004000000 */
[----:B------:R-:W-:-:S03]  /*0200*/  ISETP.GE.AND P0, PT, R7, R2, PT ;  /* 0x000000020700720c */ /* 0x000fc60003f06270 */
[----:B------:R1:W-:Y:S10]  /*0210*/  STG.E.64 desc[UR4][R4.64], R8 ;  /* 0x0000000804007986 */ /* 0x0003f4000c101b04 */
[----:B------:R-:W-:Y:S05]  /*0220*/  @P0 BRA `(.L_x_4767) ;  /* 0x0000000000280947 */ /* 0x000fea0003800000 */
[----:B-1----:R-:W0:Y:S01]  /*0230*/  LDC.64 R4, c[0x0][0x220] ;  /* 0x00008800ff047b82 */ /* 0x002e220000000a00 */
[----:B------:R-:W-:Y:S02]  /*0240*/  VIADD R9, R3, 0x100 ;  /* 0x0000010003097836 */ /* 0x000fe40000000000 */
[----:B------:R-:W-:Y:S02]  /*0250*/  IMAD R11, R0, 0x200, R7 ;  /* 0x00000200000b7824 */ /* 0x000fe400078e0207 */
[----:B------:R-:W-:Y:S01]  /*0260*/  VIADD R7, R7, 0x80 ;  /* 0x0000008007077836 */ /* 0x000fe20000000000 */
[----:B------:R-:W-:Y:S02]  /*0270*/  ISETP.GE.AND P0, PT, R9, R2, PT ;  /* 0x000000020900720c */ /* 0x000fe40003f06270 */
[----:B------:R-:W1:Y:S01]  /*0280*/  LDC.64 R12, c[0x0][0x218] ;  /* 0x00008600ff0c7b82 */ /* 0x000e620000000a00 */
[----:B0-----:R-:W-:Y:S01]  /*0290*/  IMAD.WIDE.U32 R4, R11, 0x8, R4 ;  /* 0x000000080b047825 */ /* 0x001fe200078e0004 */
[----:B-1----:R-:W-:-:S02]  /*02a0*/  FSEL R9, R13, RZ, !P0 ;  /* 0x000000ff0d097208 */ /* 0x002fc40004000000 */
[----:B------:R-:W-:-:S05]  /*02b0*/  FSEL R8, R12, RZ, !P0 ;  /* 0x000000ff0c087208 */ /* 0x000fca0004000000 */
[----:B------:R2:W-:Y:S02]  /*02c0*/  STG.E.64 desc[UR4][R4.64], R8 ;  /* 0x0000000804007986 */ /* 0x0005e4000c101b04 */
.L_x_4767:
[----:B------:R-:W-:Y:S05]  /*02d0*/  BSYNC B0 ;  /* 0x0000000000007941 */ /* 0x000fea0003800000 */
.L_x_4766:
[----:B------:R-:W-:-:S13]  /*02e0*/  ISETP.GE.AND P0, PT, R7, R2, PT ;  /* 0x000000020700720c */ /* 0x000fda0003f06270 */
[----:B------:R-:W-:Y:S05]  /*02f0*/  @P0 EXIT ;  /* 0x000000000000094d */ /* 0x000fea0003800000 */
[----:B012---:R-:W0:Y:S01]  /*0300*/  LDC.64 R4, c[0x0][0x220] ;  /* 0x00008800ff047b82 */ /* 0x007e220000000a00 */
[----:B------:R-:W-:Y:S02]  /*0310*/  VIADD R9, R3, 0x180 ;  /* 0x0000018003097836 */ /* 0x000fe40000000000 */
[----:B------:R-:W-:-:S03]  /*0320*/  IMAD R3, R0, 0x200, R7 ;  /* 0x0000020000037824 */ /* 0x000fc600078e0207 */
[----:B------:R-:W-:Y:S02]  /*0330*/  ISETP.GE.AND P0, PT, R9, R2, PT ;  /* 0x000000020900720c */ /* 0x000fe40003f06270 */
[----:B------:R-:W1:Y:S01]  /*0340*/  LDC.64 R10, c[0x0][0x218] ;  /* 0x00008600ff0a7b82 */ /* 0x000e620000000a00 */
[----:B0-----:R-:W-:Y:S01]  /*0350*/  IMAD.WIDE.U32 R2, R3, 0x8, R4 ;  /* 0x0000000803027825 */ /* 0x001fe200078e0004 */
[----:B-1----:R-:W-:Y:S02]  /*0360*/  FSEL R5, R11, RZ, !P0 ;  /* 0x000000ff0b057208 */ /* 0x002fe40004000000 */
[----:B------:R-:W-:-:S05]  /*0370*/  FSEL R4, R10, RZ, !P0 ;  /* 0x000000ff0a047208 */ /* 0x000fca0004000000 */
[----:B------:R-:W-:Y:S01]  /*0380*/  STG.E.64 desc[UR4][R2.64], R4 ;  /* 0x0000000402007986 */ /* 0x000fe2000c101b04 */
[----:B------:R-:W-:Y:S05]  /*0390*/  EXIT ;  /* 0x000000000000794d */ /* 0x000fea0003800000 */
.L_x_4768:
        /* <DEDUP_REMOVED lines=14> */
.L_x_7349:


//--------------------- .text._ZN2at6native29vectorized_elementwise_kernelILi2ENS0_11FillFunctorIN3c107complexIfEEEESt5arrayIPcLm1EEEEviT0_T1_ --------------------------
	.section	.text._ZN2at6native29vectorized_elementwise_kernelILi2ENS0_11FillFunctorIN3c107complexIfEEEESt5arrayIPcLm1EEEEviT0_T1_,"ax",@progbits
	.align	128
        .global         _ZN2at6native29vectorized_elementwise_kernelILi2ENS0_11FillFunctorIN3c107complexIfEEEESt5arrayIPcLm1EEEEviT0_T1_
        .type           _ZN2at6native29vectorized_elementwise_kernelILi2ENS0_11FillFunctorIN3c107complexIfEEEESt5arrayIPcLm1EEEEviT0_T1_,@function
        .size           _ZN2at6native29vectorized_elementwise_kernelILi2ENS0_11FillFunctorIN3c107complexIfEEEESt5arrayIPcLm1EEEEviT0_T1_,(.L_x_7350 - _ZN2at6native29vectorized_elementwise_kernelILi2ENS0_11FillFunctorIN3c107complexIfEEEESt5arrayIPcLm1EEEEviT0_T1_)
        .other          _ZN2at6native29vectorized_elementwise_kernelILi2ENS0_11FillFunctorIN3c107complexIfEEEESt5arrayIPcLm1EEEEviT0_T1_,@"STO_CUDA_ENTRY STV_DEFAULT"
_ZN2at6native29vectorized_elementwise_kernelILi2ENS0_11FillFunctorIN3c107complexIfEEEESt5arrayIPcLm1EEEEviT0_T1_:
.text._ZN2at6native29vectorized_elementwise_kernelILi2ENS0_11FillFunctorIN3c107complexIfEEEESt5arrayIPcLm1EEEEviT0_T1_:
        /* <DEDUP_REMOVED lines=14> */
[----:B------:R-:W-:Y:S01]  /*00e0*/  MOV R6, R4 ;  /* 0x0000000400067202 */ /* 0x000fe20000000f00 */
[--C-:B------:R-:W-:Y:S01]  /*00f0*/  IMAD.MOV.U32 R8, RZ, RZ, R4.reuse ;  /* 0x000000ffff087224 */ /* 0x100fe200078e0004 */
[----:B------:R-:W-:Y:S01]  /*0100*/  MOV R19, R5 ;  /* 0x0000000500137202 */ /* 0x000fe20000000f00 */
[----:B------:R-:W-:Y:S02]  /*0110*/  IMAD.MOV.U32 R9, RZ, RZ, R5 ;  /* 0x000000ffff097224 */ /* 0x000fe400078e0005 */
[--C-:B------:R-:W-:Y:S02]  /*0120*/  IMAD.MOV.U32 R10, RZ, RZ, R4.reuse ;  /* 0x000000ffff0a7224 */ /* 0x100fe400078e0004 */
[----:B------:R-:W-:-:S02]  /*0130*/  IMAD.MOV.U32 R12, RZ, RZ, R4 ;  /* 0x000000ffff0c7224 */ /* 0x000fc400078e0004 */
[--C-:B------:R-:W-:Y:S01]  /*0140*/  IMAD.MOV.U32 R13, RZ, RZ, R5.reuse ;  /* 0x000000ffff0d7224 */ /* 0x100fe200078e0005 */
[----:B------:R-:W-:Y:S01]  /*0150*/  STG.E.128 desc[UR4][R2.64+0x800], R8 ;  /* 0x0008000802007986 */ /* 0x000fe2000c101d04 */
[--C-:B------:R-:W-:Y:S02]  /*0160*/  IMAD.MOV.U32 R14, RZ, RZ, R4.reuse ;  /* 0x000000ffff0e7224 */ /* 0x100fe400078e0004 */
[--C-:B------:R-:W-:Y:S02]  /*0170*/  IMAD.MOV.U32 R15, RZ, RZ, R5.reuse ;  /* 0x000000ffff0f7224 */ /* 0x100fe400078e0005 */
[----:B------:R-:W-:Y:S02]  /*0180*/  IMAD.MOV.U32 R7, RZ, RZ, R5 ;  /* 0x000000ffff077224 */ /* 0x000fe400078e0005 */
[--C-:B------:R-:W-:Y:S01]  /*0190*/  IMAD.MOV.U32 R16, RZ, RZ, R4.reuse ;  /* 0x000000ffff107224 */ /* 0x100fe200078e0004 */
[----:B------:R-:W-:Y:S01]  /*01a0*/  STG.E.128 desc[UR4][R2.64+0x1000], R12 ;  /* 0x0010000c02007986 */ /* 0x000fe2000c101d04 */
[----:B------:R-:W-:-:S02]  /*01b0*/  IMAD.MOV.U32 R18, RZ, RZ, R4 ;  /* 0x000000ffff127224 */ /* 0x000fc400078e0004 */
[----:B------:R-:W-:Y:S01]  /*01c0*/  IMAD.MOV.U32 R17, RZ, RZ, R5 ;  /* 0x000000ffff117224 */ /* 0x000fe200078e0005 */
[----:B------:R-:W-:Y:S04]  /*01d0*/  STG.E.128 desc[UR4][R2.64], R4 ;  /* 0x0000000402007986 */ /* 0x000fe8000c101d04 */
[----:B------:R-:W-:Y:S01]  /*01e0*/  STG.E.128 desc[UR4][R2.64+0x1800], R16 ;  /* 0x0018001002007986 */ /* 0x000fe2000c101d04 */
[----:B------:R-:W-:Y:S05]  /*01f0*/  EXIT ;  /* 0x000000000000794d */ /* 0x000fea0003800000 */
.L_x_4769:
[----:B------:R-:W0:Y:S01]  /*0200*/  S2R R3, SR_TID.X ;  /* 0x0000000000037919 */ /* 0x000e220000002100 */
[----:B------:R-:W-:Y:S01]  /*0210*/  BSSY B0, `(.L_x_4770) ;  /* 0x000000d000007945 */ /* 0x000fe20003800000 */
[----:B0-----:R-:W-:Y:S01]  /*0220*/  ISETP.GE.AND P0, PT, R3, R2, PT ;  /* 0x000000020300720c */ /* 0x001fe20003f06270 */
[----:B------:R-:W-:-:S12]  /*0230*/  IMAD.MOV.U32 R5, RZ, RZ, R3 ;  /* 0x000000ffff057224 */ /* 0x000fd800078e0003 */
[----:B------:R-:W-:Y:S05]  /*0240*/  @P0 BRA `(.L_x_4771) ;  /* 0x0000000000240947 */ /* 0x000fea0003800000 */
[----:B------:R-:W0:Y:S01]  /*0250*/  LDC.64 R6, c[0x0][0x220] ;  /* 0x00008800ff067b82 */ /* 0x000e220000000a00 */
[----:B------:R-:W-:Y:S01]  /*0260*/  IMAD.IADD R5, R0, 0x1, R3 ;  /* 0x0000000100057824 */ /* 0x000fe200078e0203 */
[----:B------:R-:W-:-:S06]  /*0270*/  ISETP.GE.AND P0, PT, R3, R2, PT ;  /* 0x000000020300720c */ /* 0x000fcc0003f06270 */
[----:B------:R-:W1:Y:S01]  /*0280*/  LDC.64 R8, c[0x0][0x218] ;  /* 0x00008600ff087b82 */ /* 0x000e620000000a00 */
[----:B0-----:R-:W-:-:S04]  /*0290*/  IMAD.WIDE.U32 R6, R5, 0x8, R6 ;  /* 0x0000000805067825 */ /* 0x001fc800078e0006 */
[----:B------:R-:W-:Y:S01]  /*02a0*/  VIADD R5, R3, 0x80 ;  /* 0x0000008003057836 */ /* 0x000fe20000000000 */
[----:B-1----:R-:W-:Y:S02]  /*02b0*/  FSEL R9, R9, RZ, !P0 ;  /* 0x000000ff09097208 */ /* 0x002fe40004000000 */
[----:B------:R-:W-:-:S05]  /*02c0*/  FSEL R8, R8, RZ, !P0 ;  /* 0x000000ff08087208 */ /* 0x000fca0004000000 */
[----:B------:R0:W-:Y:S02]  /*02d0*/  STG.E.64 desc[UR4][R6.64], R8 ;  /* 0x0000000806007986 */ /* 0x0001e4000c101b04 */
.L_x_4771:
[----:B------:R-:W-:Y:S05]  /*02e0*/  BSYNC B0 ;  /* 0x0000000000007941 */ /* 0x000fea0003800000 */
.L_x_4770:
[----:B------:R-:W-:Y:S01]  /*02f0*/  ISETP.GE.AND P0, PT, R5, R2, PT ;  /* 0x000000020500720c */ /* 0x000fe20003f06270 */
[----:B------:R-:W-:Y:S04]  /*0300*/  BSSY B0, `(.L_x_4772) ;  /* 0x000004c000007945 */ /* 0x000fe80003800000 */
[----:B------:R-:W-:Y:S08]  /*0310*/  BSSY B1, `(.L_x_4773) ;  /* 0x0000040000017945 */ /* 0x000ff00003800000 */
[----:B------:R-:W-:Y:S05]  /*0320*/  @P0 BRA `(.L_x_4774) ;  /* 0x0000000000580947 */ /* 0x000fea0003800000 */
[----:B0-----:R-:W0:Y:S01]  /*0330*/  LDC.64 R6, c[0x0][0x220] ;  /* 0x00008800ff067b82 */ /* 0x001e220000000a00 */
[----:B------:R-:W-:Y:S01]  /*0340*/  VIADD R11, R3, 0x80 ;  /* 0x00000080030b7836 */ /* 0x000fe20000000000 */
[----:B------:R-:W-:Y:S01]  /*0350*/  IADD3 R9, R0, R5, RZ ;  /* 0x0000000500097210 */ /* 0x000fe20007ffe0ff */
[----:B------:R-:W-:-:S03]  /*0360*/  VIADD R5, R5, 0x80 ;  /* 0x0000008005057836 */ /* 0x000fc60000000000 */
[-C--:B------:R-:W-:Y:S02]  /*0370*/  ISETP.GE.AND P0, PT, R11, R2.reuse, PT ;  /* 0x000000020b00720c */ /* 0x080fe40003f06270 */
[----:B------:R-:W1:Y:S01]  /*0380*/  LDC.64 R12, c[0x0][0x218] ;  /* 0x00008600ff0c7b82 */ /* 0x000e620000000a00 */
[----:B0-----:R-:W-:Y:S01]  /*0390*/  IMAD.WIDE.U32 R6, R9, 0x8, R6 ;  /* 0x0000000809067825 */ /* 0x001fe200078e0006 */
[----:B-1----:R-:W-:Y:S02]  /*03a0*/  FSEL R9, R13, RZ, !P0 ;  /* 0x000000ff0d097208 */ /* 0x002fe40004000000 */
[----:B------:R-:W-:Y:S02]  /*03b0*/  FSEL R8, R12, RZ, !P0 ;  /* 0x000000ff0c087208 */ /* 0x000fe40004000000 */
[----:B------:R-:W-:-:S03]  /*03c0*/  ISETP.GE.AND P0, PT, R5, R2, PT ;  /* 0x000000020500720c */ /* 0x000fc60003f06270 */
[----:B------:R0:W-:Y:S10]  /*03d0*/  STG.E.64 desc[UR4][R6.64], R8 ;  /* 0x0000000806007986 */ /* 0x0001f4000c101b04 */
[----:B------:R-:W-:Y:S05]  /*03e0*/  @P0 BRA `(.L_x_4775) ;  /* 0x0000000000580947 */ /* 0x000fea0003800000 */
[----:B0-----:R-:W0:Y:S01]  /*03f0*/  LDC.64 R6, c[0x0][0x220] ;  /* 0x00008800ff067b82 */ /* 0x001e220000000a00 */
[----:B------:R-:W-:Y:S02]  /*0400*/  VIADD R9, R3, 0x100 ;  /* 0x0000010003097836 */ /* 0x000fe40000000000 */
[----:B------:R-:W-:Y:S01]  /*0410*/  IMAD.IADD R11, R0, 0x1, R5 ;  /* 0x00000001000b7824 */ /* 0x000fe200078e0205 */
[----:B------:R-:W-:Y:S02]  /*0420*/  IADD3 R5, R5, 0x80, RZ ;  /* 0x0000008005057810 */ /* 0x000fe40007ffe0ff */
[----:B------:R-:W-:Y:S02]  /*0430*/  ISETP.GE.AND P0, PT, R9, R2, PT ;  /* 0x000000020900720c */ /* 0x000fe40003f06270 */
[----:B------:R-:W1:Y:S01]  /*0440*/  LDC.64 R12, c[0x0][0x218] ;  /* 0x00008600ff0c7b82 */ /* 0x000e620000000a00 */
[----:B0-----:R-:W-:Y:S01]  /*0450*/  IMAD.WIDE.U32 R6, R11, 0x8, R6 ;  /* 0x000000080b067825 */ /* 0x001fe200078e0006 */
[----:B-1----:R-:W-:-:S02]  /*0460*/  FSEL R9, R13, RZ, !P0 ;  /* 0x000000ff0d097208 */ /* 0x002fc40004000000 */
[----:B------:R-:W-:-:S05]  /*0470*/  FSEL R8, R12, RZ, !P0 ;  /* 0x000000ff0c087208 */ /* 0x000fca0004000000 */
[----:B------:R1:W-:Y:S02]  /*0480*/  STG.E.64 desc[UR4][R6.64], R8 ;  /* 0x0000000806007986 */ /* 0x0003e4000c101b04 */
.L_x_4774:
[----:B------:R-:W-:-:S13]  /*0490*/  ISETP.GE.AND P0, PT, R5, R2, PT ;  /* 0x000000020500720c */ /* 0x000fda0003f06270 */
[----:B------:R-:W-:Y:S05]  /*04a0*/  @P0 BRA `(.L_x_4776) ;  /* 0x0000000000580947 */ /* 0x000fea0003800000 */
[----:B01----:R-:W0:Y:S01]  /*04b0*/  LDC.64 R6, c[0x0][0x220] ;  /* 0x00008800ff067b82 */ /* 0x003e220000000a00 */
[----:B------:R-:W-:Y:S02]  /*04c0*/  VIADD R9, R3, 0x180 ;  /* 0x0000018003097836 */ /* 0x000fe40000000000 */
[----:B------:R-:W-:Y:S02]  /*04d0*/  IMAD.IADD R11, R0, 0x1, R5 ;  /* 0x00000001000b7824 */ /* 0x000fe400078e0205 */
[----:B------:R-:W-:Y:S01]  /*04e0*/  VIADD R5, R5, 0x80 ;  /* 0x0000008005057836 */ /* 0x000fe20000000000 */
[----:B------:R-:W-:Y:S02]  /*04f0*/  ISETP.GE.AND P0, PT, R9, R2, PT ;  /* 0x000000020900720c */ /* 0x000fe40003f06270 */
[----:B------:R-:W1:Y:S01]  /*0500*/  LDC.64 R12, c[0x0][0x218] ;  /* 0x00008600ff0c7b82 */ /* 0x000e620000000a00 */
[----:B0-----:R-:W-:Y:S01]  /*0510*/  IMAD.WIDE.U32 R6, R11, 0x8, R6 ;  /* 0x000000080b067825 */ /* 0x001fe200078e0006 */
[----:B-1----:R-:W-:-:S02]  /*0520*/  FSEL R9, R13, RZ, !P0 ;  /* 0x000000ff0d097208 */ /* 0x002fc40004000000 */
[----:B------:R-:W-:-:S05]  /*0530*/  FSEL R8, R12, RZ, !P0 ;  /* 0x000000ff0c087208 */ /* 0x000fca0004000000 */
[----:B------:R1:W-:Y:S02]  /*0540*/  STG.E.64 desc[UR4][R6.64], R8 ;  /* 0x0000000806007986 */ /* 0x0003e4000c101b04 */
.L_x_4775:
[----:B------:R-:W-:-:S13]  /*0550*/  ISETP.GE.AND P0, PT, R5, R2, PT ;  /* 0x000000020500720c */ /* 0x000fda0003f06270 */
[----:B------:R-:W-:Y:S05]  /*0560*/  @P0 BRA `(.L_x_4777) ;  /* 0x00000000005c0947 */ /* 0x000fea0003800000 */
[----:B01----:R-:W0:Y:S01]  /*0570*/  LDC.64 R6, c[0x0][0x220] ;  /* 0x00008800ff067b82 */ /* 0x003e220000000a00 */
[----:B------:R-:W-:Y:S01]  /*0580*/  IADD3 R9, R3, 0x200, RZ ;  /* 0x0000020003097810 */ /* 0x000fe20007ffe0ff */
[----:B------:R-:W-:Y:S02]  /*0590*/  IMAD.IADD R11, R0, 0x1, R5 ;  /* 0x00000001000b7824 */ /* 0x000fe400078e0205 */
[----:B------:R-:W-:Y:S01]  /*05a0*/  VIADD R5, R5, 0x80 ;  /* 0x0000008005057836 */ /* 0x000fe20000000000 */
[----:B------:R-:W-:-:S03]  /*05b0*/  ISETP.GE.AND P0, PT, R9, R2, PT ;  /* 0x000000020900720c */ /* 0x000fc60003f06270 */
[----:B------:R-:W1:Y:S01]  /*05c0*/  LDC.64 R12, c[0x0][0x218] ;  /* 0x00008600ff0c7b82 */ /* 0x000e620000000a00 */
[----:B0-----:R-:W-:Y:S01]  /*05d0*/  IMAD.WIDE.U32 R6, R11, 0x8, R6 ;  /* 0x000000080b067825 */ /* 0x001fe200078e0006 */
[----:B-1----:R-:W-:Y:S02]  /*05e0*/  FSEL R9, R13, RZ, !P0 ;  /* 0x000000ff0d097208 */ /* 0x002fe40004000000 */
[----:B------:R-:W-:-:S05]  /*05f0*/  FSEL R8, R12, RZ, !P0 ;  /* 0x000000ff0c087208 */ /* 0x000fca0004000000 */
[----:B------:R2:W-:Y:S02]  /*0600*/  STG.E.64 desc[UR4][R6.64], R8 ;  /* 0x0000000806007986 */ /* 0x0005e4000c101b04 */
.L_x_4776:
[----:B------:R-:W-:-:S13]  /*0610*/  ISETP.GE.AND P0, PT, R5, R2, PT ;  /* 0x000000020500720c */ /* 0x000fda0003f06270 */
[----:B------:R-:W-:Y:S05]  /*0620*/  @P0 BREAK B1 ;  /* 0x0000000000010942 */ /* 0x000fea0003800000 */
[----:B------:R-:W-:Y:S05]  /*0630*/  @P0 BRA `(.L_x_4778) ;  /* 0x0000000000600947 */ /* 0x000fea0003800000 */
[----:B012---:R-:W0:Y:S01]  /*0640*/  LDC.64 R6, c[0x0][0x220] ;  /* 0x00008800ff067b82 */ /* 0x007e220000000a00 */
[----:B------:R-:W-:Y:S01]  /*0650*/  VIADD R9, R3, 0x280 ;  /* 0x0000028003097836 */ /* 0x000fe20000000000 */
[----:B------:R-:W-:Y:S01]  /*0660*/  IADD3 R11, R0, R5, RZ ;  /* 0x00000005000b7210 */ /* 0x000fe20007ffe0ff */
[----:B------:R-:W-:-:S03]  /*0670*/  VIADD R5, R5, 0x80 ;  /* 0x0000008005057836 */ /* 0x000fc60000000000 */
[----:B------:R-:W-:Y:S02]  /*0680*/  ISETP.GE.AND P0, PT, R9, R2, PT ;  /* 0x000000020900720c */ /* 0x000fe40003f06270 */
[----:B------:R-:W1:Y:S01]  /*0690*/  LDC.64 R12, c[0x0][0x218] ;  /* 0x00008600ff0c7b82 */ /* 0x000e620000000a00 */
[----:B0-----:R-:W-:Y:S01]  /*06a0*/  IMAD.WIDE.U32 R6, R11, 0x8, R6 ;  /* 0x000000080b067825 */ /* 0x001fe200078e0006 */
[----:B-1----:R-:W-:Y:S02]  /*06b0*/  FSEL R9, R13, RZ, !P0 ;  /* 0x000000ff0d097208 */ /* 0x002fe40004000000 */
[----:B------:R-:W-:-:S05]  /*06c0*/  FSEL R8, R12, RZ, !P0 ;  /* 0x000000ff0c087208 */ /* 0x000fca0004000000 */
[----:B------:R2:W-:Y:S02]  /*06d0*/  STG.E.64 desc[UR4][R6.64], R8 ;  /* 0x0000000806007986 */ /* 0x0005e4000c101b04 */
.L_x_4777:
[----:B------:R-:W-:-:S13]  /*06e0*/  ISETP.GE.AND P0, PT, R5, R2, PT ;  /* 0x000000020500720c */ /* 0x000fda0003f06270 */
[----:B------:R-:W-:Y:S05]  /*06f0*/  @P0 BREAK B1 ;  /* 0x0000000000010942 */ /* 0x000fea0003800000 */
[----:B------:R-:W-:Y:S05]  /*0700*/  @P0 BRA `(.L_x_4778) ;  /* 0x00000000002c0947 */ /* 0x000fea0003800000 */
[----:B------:R-:W-:Y:S05]  /*0710*/  BSYNC B1 ;  /* 0x0000000000017941 */ /* 0x000fea0003800000 */
.L_x_4773:
[----:B012---:R-:W0:Y:S01]  /*0720*/  LDC.64 R6, c[0x0][0x220] ;  /* 0x00008800ff067b82 */ /* 0x007e220000000a00 */
        /* <DEDUP_REMOVED lines=9> */
.L_x_4778:
[----:B------:R-:W-:Y:S05]  /*07c0*/  BSYNC B0 ;  /* 0x0000000000007941 */ /* 0x000fea0003800000 */
.L_x_4772:
[----:B------:R-:W-:Y:S05]  /*07d0*/  WARPSYNC.ALL ;  /* 0x0000000000007948 */ /* 0x000fea0003800000 */
[----:B------:R-:W-:-:S13]  /*07e0*/  ISETP.GE.AND P0, PT, R5, R2, PT ;  /* 0x000000020500720c */ /* 0x000fda0003f06270 */
[----:B------:R-:W-:Y:S05]  /*07f0*/  @P0 EXIT ;  /* 0x000000000000094d */ /* 0x000fea0003800000 */
[----:B0123--:R-:W0:Y:S01]  /*0800*/  LDC.64 R6, c[0x0][0x220] ;  /* 0x00008800ff067b82 */ /* 0x00fe220000000a00 */
[----:B------:R-:W-:Y:S02]  /*0810*/  VIADD R9, R3, 0x380 ;  /* 0x0000038003097836 */ /* 0x000fe40000000000 */
[----:B------:R-:W-:-:S03]  /*0820*/  IMAD.IADD R3, R0, 0x1, R5 ;  /* 0x0000000100037824 */ /* 0x000fc600078e0205 */
[----:B------:R-:W-:Y:S02]  /*0830*/  ISETP.GE.AND P0, PT, R9, R2, PT ;  /* 0x000000020900720c */ /* 0x000fe40003f06270 */
[----:B------:R-:W1:Y:S01]  /*0840*/  LDC.64 R10, c[0x0][0x218] ;  /* 0x00008600ff0a7b82 */ /* 0x000e620000000a00 */
[----:B0-----:R-:W-:Y:S01]  /*0850*/  IMAD.WIDE.U32 R2, R3, 0x8, R6 ;  /* 0x0000000803027825 */ /* 0x001fe200078e0006 */
[----:B-1----:R-:W-:Y:S02]  /*0860*/  FSEL R5, R11, RZ, !P0 ;  /* 0x000000ff0b057208 */ /* 0x002fe40004000000 */
[----:B------:R-:W-:-:S05]  /*0870*/  FSEL R4, R10, RZ, !P0 ;  /* 0x000000ff0a047208 */ /* 0x000fca0004000000 */
[----:B------:R-:W-:Y:S01]  /*0880*/  STG.E.64 desc[UR4][R2.64], R4 ;  /* 0x0000000402007986 */ /* 0x000fe2000c101b04 */
[----:B------:R-:W-:Y:S05]  /*0890*/  EXIT ;  /* 0x000000000000794d */ /* 0x000fea0003800000 */
.L_x_4779:
        /* <DEDUP_REMOVED lines=14> */
.L_x_7350:


//--------------------- .text._ZN2at6native29vectorized_elementwise_kernelILi4ENS0_11FillFunctorIN3c107complexIfEEEESt5arrayIPcLm1EEEEviT0_T1_ --------------------------
	.section	.text._ZN2at6native29vectorized_elementwise_kernelILi4ENS0_11FillFunctorIN3c107complexIfEEEESt5arrayIPcLm1EEEEviT0_T1_,"ax",@progbits
	.align	128
        .global         _ZN2at6native29vectorized_elementwise_kernelILi4ENS0_11FillFunctorIN3c107complexIfEEEESt5arrayIPcLm1EEEEviT0_T1_
        .type           _ZN2at6native29vectorized_elementwise_kernelILi4ENS0_11FillFunctorIN3c107complexIfEEEESt5arrayIPcLm1EEEEviT0_T1_,@function
        .size           _ZN2at6native29vectorized_elementwise_kernelILi4ENS0_11FillFunctorIN3c107complexIfEEEESt5arrayIPcLm1EEEEviT0_T1_,(.L_x_7351 - _ZN2at6native29vectorized_elementwise_kernelILi4ENS0_11FillFunctorIN3c107complexIfEEEESt5arrayIPcLm1EEEEviT0_T1_)
        .other          _ZN2at6native29vectorized_elementwise_kernelILi4ENS0_11FillFunctorIN3c107complexIfEEEESt5arrayIPcLm1EEEEviT0_T1_,@"STO_CUDA_ENTRY STV_DEFAULT"
_ZN2at6native29vectorized_elementwise_kernelILi4ENS0_11FillFunctorIN3c107complexIfEEEESt5arrayIPcLm1EEEEviT0_T1_:
.text._ZN2at6native29vectorized_elementwise_kernelILi4ENS0_11FillFunctorIN3c107complexIfEEEESt5arrayIPcLm1EEEEviT0_T1_:
        /* <DEDUP_REMOVED lines=32> */
.L_x_4780:
        /* <DEDUP_REMOVED lines=14> */
.L_x_4782:
[----:B------:R-:W-:Y:S05]  /*02e0*/  BSYNC B0 ;  /* 0x0000000000007941 */ /* 0x000fea0003800000 */
.L_x_4781:
        /* <DEDUP_REMOVED lines=26> */
.L_x_4785:
        /* <DEDUP_REMOVED lines=12> */
.L_x_4786:
        /* <DEDUP_REMOVED lines=12> */
.L_x_4787:
        /* <DEDUP_REMOVED lines=13> */
.L_x_4788:
[----:B------:R-:W-:-:S13]  /*06e0*/  ISETP.GE.AND P0, PT, R5, R2, PT ;  /* 0x000000020500720c */ /* 0x000fda0003f06270 */
[----:B------:R-:W-:Y:S05]  /*06f0*/  @P0 BREAK B1 ;  /* 0x0000000000010942 */ /* 0x000fea0003800000 */
[----:B------:R-:W-:Y:S05]  /*0700*/  @P0 BRA `(.L_x_4789) ;  /* 0x00000000002c0947 */ /* 0x000fea0003800000 */
[----:B------:R-:W-:Y:S05]  /*0710*/  BSYNC B1 ;  /* 0x0000000000017941 */ /* 0x000fea0003800000 */
.L_x_4784:
        /* <DEDUP_REMOVED lines=10> */
.L_x_4789:
[----:B------:R-:W-:Y:S05]  /*07c0*/  BSYNC B0 ;  /* 0x0000000000007941 */ /* 0x000fea0003800000 */
.L_x_4783:
        /* <DEDUP_REMOVED lines=13> */
.L_x_4790:
        /* <DEDUP_REMOVED lines=14> */
.L_x_7351:


//--------------------- .text._ZN2at6native29vectorized_elementwise_kernelILi8ENS0_11FillFunctorIN3c107complexIfEEEESt5arrayIPcLm1EEEEviT0_T1_ --------------------------
	.section	.text._ZN2at6native29vectorized_elementwise_kernelILi8ENS0_11FillFunctorIN3c107complexIfEEEESt5arrayIPcLm1EEEEviT0_T1_,"ax",@progbits
	.align	128
        .global         _ZN2at6native29vectorized_elementwise_kernelILi8ENS0_11FillFunctorIN3c107complexIfEEEESt5arrayIPcLm1EEEEviT0_T1_
        .type           _ZN2at6native29vectorized_elementwise_kernelILi8ENS0_11FillFunctorIN3c107complexIfEEEESt5arrayIPcLm1EEEEviT0_T1_,@function
        .size           _ZN2at6native29vectorized_elementwise_kernelILi8ENS0_11FillFunctorIN3c107complexIfEEEESt5arrayIPcLm1EEEEviT0_T1_,(.L_x_7352 - _ZN2at6native29vectorized_elementwise_kernelILi8ENS0_11FillFunctorIN3c107complexIfEEEESt5arrayIPcLm1EEEEviT0_T1_)
        .other          _ZN2at6native29vectorized_elementwise_kernelILi8ENS0_11FillFunctorIN3c107complexIfEEEESt5arrayIPcLm1EEEEviT0_T1_,@"STO_CUDA_ENTRY STV_DEFAULT"
_ZN2at6native29vectorized_elementwise_kernelILi8ENS0_11FillFunctorIN3c107complexIfEEEESt5arrayIPcLm1EEEEviT0_T1_:
.text._ZN2at6native29vectorized_elementwise_kernelILi8ENS0_11FillFunctorIN3c107complexIfEEEESt5arrayIPcLm1EEEEviT0_T1_:
        /* <DEDUP_REMOVED lines=32> */
.L_x_4791:
        /* <DEDUP_REMOVED lines=14> */
.L_x_4793:
[----:B------:R-:W-:Y:S05]  /*02e0*/  BSYNC B0 ;  /* 0x0000000000007941 */ /* 0x000fea0003800000 */
.L_x_4792:
        /* <DEDUP_REMOVED lines=26> */
.L_x_4796:
        /* <DEDUP_REMOVED lines=12> */
.L_x_4797:
        /* <DEDUP_REMOVED lines=12> */
.L_x_4798:
        /* <DEDUP_REMOVED lines=13> */
.L_x_4799:
[----:B------:R-:W-:-:S13]  /*06e0*/  ISETP.GE.AND P0, PT, R5, R2, PT ;  /* 0x000000020500720c */ /* 0x000fda0003f06270 */
[----:B------:R-:W-:Y:S05]  /*06f0*/  @P0 BREAK B1 ;  /* 0x0000000000010942 */ /* 0x000fea0003800000 */
[----:B------:R-:W-:Y:S05]  /*0700*/  @P0 BRA `(.L_x_4800) ;  /* 0x00000000002c0947 */ /* 0x000fea0003800000 */
[----:B------:R-:W-:Y:S05]  /*0710*/  BSYNC B1 ;  /* 0x0000000000017941 */ /* 0x000fea0003800000 */
.L_x_4795:
        /* <DEDUP_REMOVED lines=10> */
.L_x_4800:
[----:B------:R-:W-:Y:S05]  /*07c0*/  BSYNC B0 ;  /* 0x0000000000007941 */ /* 0x000fea0003800000 */
.L_x_4794:
        /* <DEDUP_REMOVED lines=13> */
.L_x_4801:
        /* <DEDUP_REMOVED lines=14> */
.L_x_7352:


//--------------------- .text._ZN2at6native18elementwise_kernelILi128ELi4EZNS0_15gpu_kernel_implINS0_11FillFunctorIN3c107complexIdEEEEEEvRNS_18TensorIteratorBaseERKT_EUliE_EEviT1_ --------------------------
	.section	.text._ZN2at6native18elementwise_kernelILi128ELi4EZNS0_15gpu_kernel_implINS0_11FillFunctorIN3c107complexIdEEEEEEvRNS_18TensorIteratorBaseERKT_EUliE_EEviT1_,"ax",@progbits
	.align	128
        .global         _ZN2at6native18elementwise_kernelILi128ELi4EZNS0_15gpu_kernel_implINS0_11FillFunctorIN3c107complexIdEEEEEEvRNS_18TensorIteratorBaseERKT_EUliE_EEviT1_
        .type           _ZN2at6native18elementwise_kernelILi128ELi4EZNS0_15gpu_kernel_implINS0_11FillFunctorIN3c107complexIdEEEEEEvRNS_18TensorIteratorBaseERKT_EUliE_EEviT1_,@function
        .size           _ZN2at6native18elementwise_kernelILi128ELi4EZNS0_15gpu_kernel_implINS0_11FillFunctorIN3c107complexIdEEEEEEvRNS_18TensorIteratorBaseERKT_EUliE_EEviT1_,(.L_x_7353 - _ZN2at6native18elementwise_kernelILi128ELi4EZNS0_15gpu_kernel_implINS0_11FillFunctorIN3c107complexIdEEEEEEvRNS_18TensorIteratorBaseERKT_EUliE_EEviT1_)
        .other          _ZN2at6native18elementwise_kernelILi128ELi4EZNS0_15gpu_kernel_implINS0_11FillFunctorIN3c107complexIdEEEEEEvRNS_18TensorIteratorBaseERKT_EUliE_EEviT1_,@"STO_CUDA_ENTRY STV_DEFAULT"
_ZN2at6native18elementwise_kernelILi128ELi4EZNS0_15gpu_kernel_implINS0_11FillFunctorIN3c107complexIdEEEEEEvRNS_18TensorIteratorBaseERKT_EUliE_EEviT1_:
.text._ZN2at6native18elementwise_kernelILi128ELi4EZNS0_15gpu_kernel_implINS0_11FillFunctorIN3c107complexIdEEEEEEvRNS_18TensorIteratorBaseERKT_EUliE_EEviT1_:
        /* <DEDUP_REMOVED lines=287> */
.L_x_4804:
        /* <DEDUP_REMOVED lines=15> */
[----:B------:R-:W-:Y:S02]  /*12e0*/  ULDC.64 UR4, c[0x0][0x3c0] ;  /* 0x0000f00000047ab9 */ /* 0x000fe40000000a00 */
[----:B------:R-:W0:Y:S02]  /*12f0*/  F2I.F64.TRUNC R5, UR4 ;  /* 0x0000000400057d11 */ /* 0x000e24000830d100 */
[----:B0-----:R0:W-:Y:S01]  /*1300*/  STG.E.U8 desc[UR36][R2.64], R5 ;  /* 0x0000000502007986 */ /* 0x0011e2000c101124 */
[----:B------:R-:W-:Y:S05]  /*1310*/  BRA `(.L_x_4810) ;  /* 0x00000010004c7947 */ /* 0x000fea0003800000 */
.L_x_4808:
[----:B------:R-:W-:Y:S02]  /*1320*/  ULDC.64 UR4, c[0x0][0x3c0] ;  /* 0x0000f00000047ab9 */ /* 0x000fe40000000a00 */
[----:B------:R-:W0:Y:S02]  /*1330*/  F2I.S64.F64.TRUNC R4, UR4 ;  /* 0x0000000400047d11 */ /* 0x000e24000830d900 */
[----:B0-----:R0:W-:Y:S01]  /*1340*/  STG.E.U8 desc[UR36][R2.64], R4 ;  /* 0x0000000402007986 */ /* 0x0011e2000c101124 */
[----:B------:R-:W-:Y:S05]  /*1350*/  BRA `(.L_x_4810) ;  /* 0x00000010003c7947 */ /* 0x000fea0003800000 */
.L_x_4807:
[----:B------:R-:W-:-:S13]  /*1360*/  ISETP.NE.AND P0, PT, R4, 0x2, PT ;  /* 0x000000020400780c */ /* 0x000fda0003f05270 */
[----:B------:R-:W-:Y:S05]  /*1370*/  @!P0 BRA `(.L_x_4811) ;  /* 0x0000000000308947 */ /* 0x000fea0003800000 */
[----:B------:R-:W-:-:S13]  /*1380*/  ISETP.NE.AND P0, PT, R4, 0x3, PT ;  /* 0x000000030400780c */ /* 0x000fda0003f05270 */
[----:B------:R-:W-:Y:S05]  /*1390*/  @!P0 BRA `(.L_x_4812) ;  /* 0x0000000000188947 */ /* 0x000fea0003800000 */
[----:B------:R-:W-:-:S13]  /*13a0*/  ISETP.NE.AND P0, PT, R4, 0x4, PT ;  /* 0x000000040400780c */ /* 0x000fda0003f05270 */
[----:B------:R-:W-:Y:S05]  /*13b0*/  @P0 BRA `(.L_x_4809) ;  /* 0x0000000c00c40947 */ /* 0x000fea0003800000 */
[----:B------:R-:W-:Y:S02]  /*13c0*/  ULDC.64 UR4, c[0x0][0x3c0] ;  /* 0x0000f00000047ab9 */ /* 0x000fe40000000a00 */
[----:B------:R-:W0:Y:S02]  /*13d0*/  F2I.S64.F64.TRUNC R4, UR4 ;  /* 0x0000000400047d11 */ /* 0x000e24000830d900 */
[----:B0-----:R0:W-:Y:S01]  /*13e0*/  STG.E.64 desc[UR36][R2.64], R4 ;  /* 0x0000000402007986 */ /* 0x0011e2000c101b24 */
[----:B------:R-:W-:Y:S05]  /*13f0*/  BRA `(.L_x_4810) ;  /* 0x0000001000147947 */ /* 0x000fea0003800000 */
.L_x_4812:
[----:B------:R-:W-:Y:S02]  /*1400*/  ULDC.64 UR4, c[0x0][0x3c0] ;  /* 0x0000f00000047ab9 */ /* 0x000fe40000000a00 */
[----:B------:R-:W0:Y:S02]  /*1410*/  F2I.F64.TRUNC R5, UR4 ;  /* 0x0000000400057d11 */ /* 0x000e24000830d100 */
[----:B0-----:R0:W-:Y:S01]  /*1420*/  STG.E desc[UR36][R2.64], R5 ;  /* 0x0000000502007986 */ /* 0x0011e2000c101924 */
[----:B------:R-:W-:Y:S05]  /*1430*/  BRA `(.L_x_4810) ;  /* 0x0000001000047947 */ /* 0x000fea0003800000 */
.L_x_4811:
[----:B------:R-:W-:Y:S02]  /*1440*/  ULDC.64 UR4, c[0x0][0x3c0] ;  /* 0x0000f00000047ab9 */ /* 0x000fe40000000a00 */
[----:B------:R-:W0:Y:S02]  /*1450*/  F2I.F64.TRUNC R5, UR4 ;  /* 0x0000000400057d11 */ /* 0x000e24000830d100 */
[----:B0-----:R0:W-:Y:S01]  /*1460*/  STG.E.U16 desc[UR36][R2.64], R5 ;  /* 0x0000000502007986 */ /* 0x0011e2000c101524 */
[----:B------:R-:W-:Y:S05]  /*1470*/  BRA `(.L_x_4810) ;  /* 0x0000000c00f47947 */ /* 0x000fea0003800000 */
.L_x_4806:
[----:B------:R-:W-:-:S13]  /*1480*/  ISETP.GT.AND P0, PT, R4, 0x6, PT ;  /* 0x000000060400780c */ /* 0x000fda0003f04270 */
[----:B------:R-:W-:Y:S05]  /*1490*/  @P0 BRA `(.L_x_4813) ;  /* 0x0000000000540947 */ /* 0x000fea0003800000 */
[----:B------:R-:W-:-:S13]  /*14a0*/  ISETP.NE.AND P0, PT, R4, 0x5, PT ;  /* 0x000000050400780c */ /* 0x000fda0003f05270 */
[----:B------:R-:W-:Y:S05]  /*14b0*/  @!P0 BRA `(.L_x_4814) ;  /* 0x0000000000288947 */ /* 0x000fea0003800000 */
[----:B------:R-:W-:-:S13]  /*14c0*/  ISETP.NE.AND P0, PT, R4, 0x6, PT ;  /* 0x000000060400780c */ /* 0x000fda0003f05270 */
[----:B------:R-:W-:Y:S05]  /*14d0*/  @P0 BRA `(.L_x_4809) ;  /* 0x0000000c007c0947 */ /* 0x000fea0003800000 */
[----:B------:R-:W-:Y:S01]  /*14e0*/  MOV R6, 0xf0000000 ;  /* 0xf000000000067802 */ /* 0x000fe20000000f00 */
[----:B------:R-:W-:Y:S01]  /*14f0*/  IMAD.MOV.U32 R7, RZ, RZ, 0x380fffff ;  /* 0x380fffffff077424 */ /* 0x000fe200078e00ff */
[----:B------:R-:W-:Y:S02]  /*1500*/  ULDC.64 UR4, c[0x0][0x3c0] ;  /* 0x0000f00000047ab9 */ /* 0x000fe40000000a00 */
[----:B------:R-:W0:Y:S03]  /*1510*/  F2F.F32.F64 R5, UR4 ;  /* 0x0000000400057d10 */ /* 0x000e260008301000 */
[----:B------:R-:W-:-:S14]  /*1520*/  DSETP.LEU.AND P0, PT, R6, |UR4|, PT ;  /* 0x4000000406007e2a */ /* 0x000fdc000bf0b000 */
[----:B0-----:R-:W-:-:S05]  /*1530*/  @!P0 FMUL R5, R5, 1.175494350822287508e-38 ;  /* 0x0080000005058820 */ /* 0x001fca0000400000 */
[----:B------:R0:W-:Y:S01]  /*1540*/  STG.E desc[UR36][R2.64], R5 ;  /* 0x0000000502007986 */ /* 0x0001e2000c101924 */
[----:B------:R-:W-:Y:S05]  /*1550*/  BRA `(.L_x_4810) ;  /* 0x0000000c00bc7947 */ /* 0x000fea0003800000 */
.L_x_4814:
[----:B------:R-:W-:Y:S01]  /*1560*/  IMAD.MOV.U32 R4, RZ, RZ, -0x10000000 ;  /* 0xf0000000ff047424 */ /* 0x000fe200078e00ff */
[----:B------:R-:W-:Y:S01]  /*1570*/  ULDC.64 UR4, c[0x0][0x3c0] ;  /* 0x0000f00000047ab9 */ /* 0x000fe20000000a00 */
[----:B------:R-:W-:Y:S01]  /*1580*/  IMAD.MOV.U32 R5, RZ, RZ, 0x380fffff ;  /* 0x380fffffff057424 */ /* 0x000fe200078e00ff */
[----:B------:R-:W0:Y:S05]  /*1590*/  F2F.F32.F64 R0, UR4 ;  /* 0x0000000400007d10 */ /* 0x000e2a0008301000 */
[----:B------:R-:W-:-:S14]  /*15a0*/  DSETP.LEU.AND P0, PT, R4, |UR4|, PT ;  /* 0x4000000404007e2a */ /* 0x000fdc000bf0b000 */
[----:B0-----:R-:W-:-:S05]  /*15b0*/  @!P0 FMUL R0, R0, 1.175494350822287508e-38 ;  /* 0x0080000000008820 */ /* 0x001fca0000400000 */
[----:B------:R-:W-:-:S05]  /*15c0*/  F2FP.F16.F32.PACK_AB R0, RZ, R0 ;  /* 0x00000000ff00723e */ /* 0x000fca00000000ff */
[----:B------:R0:W-:Y:S01]  /*15d0*/  STG.E.U16 desc[UR36][R2.64], R0 ;  /* 0x0000000002007986 */ /* 0x0001e2000c101524 */
[----:B------:R-:W-:Y:S05]  /*15e0*/  BRA `(.L_x_4810) ;  /* 0x0000000c00987947 */ /* 0x000fea0003800000 */
.L_x_4813:
[----:B------:R-:W-:-:S13]  /*15f0*/  ISETP.NE.AND P0, PT, R4, 0x7, PT ;  /* 0x000000070400780c */ /* 0x000fda0003f05270 */
[----:B------:R-:W-:Y:S05]  /*1600*/  @!P0 BRA `(.L_x_4815) ;  /* 0x0000000000748947 */ /* 0x000fea0003800000 */
[----:B------:R-:W-:-:S13]  /*1610*/  ISETP.NE.AND P0, PT, R4, 0x8, PT ;  /* 0x000000080400780c */ /* 0x000fda0003f05270 */
[----:B------:R-:W-:Y:S05]  /*1620*/  @!P0 BRA `(.L_x_4816) ;  /* 0x0000000000388947 */ /* 0x000fea0003800000 */
[----:B------:R-:W-:-:S13]  /*1630*/  ISETP.NE.AND P0, PT, R4, 0x9, PT ;  /* 0x000000090400780c */ /* 0x000fda0003f05270 */
[----:B------:R-:W-:Y:S05]  /*1640*/  @P0 BRA `(.L_x_4809) ;  /* 0x0000000c00200947 */ /* 0x000fea0003800000 */
[----:B------:R-:W-:Y:S01]  /*1650*/  IMAD.MOV.U32 R6, RZ, RZ, -0x10000000 ;  /* 0xf0000000ff067424 */ /* 0x000fe200078e00ff */
[----:B------:R-:W-:Y:S01]  /*1660*/  MOV R7, 0x380fffff ;  /* 0x380fffff00077802 */ /* 0x000fe20000000f00 */
[----:B------:R-:W-:Y:S01]  /*1670*/  ULDC.64 UR4, c[0x0][0x3c8] ;  /* 0x0000f20000047ab9 */ /* 0x000fe20000000a00 */
[----:B------:R-:W-:Y:S01]  /*1680*/  ULDC.64 UR6, c[0x0][0x3c0] ;  /* 0x0000f00000067ab9 */ /* 0x000fe20000000a00 */
[----:B------:R-:W0:Y:S03]  /*1690*/  F2F.F32.F64 R5, UR4 ;  /* 0x0000000400057d10 */ /* 0x000e260008301000 */
[C---:B------:R-:W-:Y:S02]  /*16a0*/  DSETP.LEU.AND P0, PT, R6.reuse, |UR4|, PT ;  /* 0x4000000406007e2a */ /* 0x040fe4000bf0b000 */
[----:B------:R-:W-:-:S03]  /*16b0*/  DSETP.LEU.AND P1, PT, R6, |UR6|, PT ;  /* 0x4000000606007e2a */ /* 0x000fc6000bf2b000 */
[----:B------:R-:W1:Y:S09]  /*16c0*/  F2F.F32.F64 R4, UR6 ;  /* 0x0000000600047d10 */ /* 0x000e720008301000 */
[----:B0-----:R-:W-:Y:S02]  /*16d0*/  @!P0 FMUL R5, R5, 1.175494350822287508e-38 ;  /* 0x0080000005058820 */ /* 0x001fe40000400000 */
[----:B-1----:R-:W-:-:S05]  /*16e0*/  @!P1 FMUL R4, R4, 1.175494350822287508e-38 ;  /* 0x0080000004049820 */ /* 0x002fca0000400000 */
[----:B------:R0:W-:Y:S01]  /*16f0*/  STG.E.64 desc[UR36][R2.64], R4 ;  /* 0x0000000402007986 */ /* 0x0001e2000c101b24 */
[----:B------:R-:W-:Y:S05]  /*1700*/  BRA `(.L_x_4810) ;  /* 0x0000000c00507947 */ /* 0x000fea0003800000 */
.L_x_4816:
[----:B------:R-:W-:Y:S01]  /*1710*/  IMAD.MOV.U32 R6, RZ, RZ, -0x10000000 ;  /* 0xf0000000ff067424 */ /* 0x000fe200078e00ff */
[----:B------:R-:W-:Y:S01]  /*1720*/  ULDC.64 UR4, c[0x0][0x3c0] ;  /* 0x0000f00000047ab9 */ /* 0x000fe20000000a00 */
[----:B------:R-:W-:Y:S01]  /*1730*/  IMAD.MOV.U32 R7, RZ, RZ, 0x380fffff ;  /* 0x380fffffff077424 */ /* 0x000fe200078e00ff */
[----:B------:R-:W-:Y:S01]  /*1740*/  ULDC.64 UR6, c[0x0][0x3c8] ;  /* 0x0000f20000067ab9 */ /* 0x000fe20000000a00 */
[----:B------:R-:W0:Y:S04]  /*1750*/  F2F.F32.F64 R5, UR4 ;  /* 0x0000000400057d10 */ /* 0x000e280008301000 */
[C---:B------:R-:W-:Y:S02]  /*1760*/  DSETP.LEU.AND P0, PT, R6.reuse, |UR4|, PT ;  /* 0x4000000406007e2a */ /* 0x040fe4000bf0b000 */
[----:B------:R-:W-:-:S02]  /*1770*/  DSETP.LEU.AND P1, PT, R6, |UR6|, PT ;  /* 0x4000000606007e2a */ /* 0x000fc4000bf2b000 */
[----:B------:R-:W1:Y:S10]  /*1780*/  F2F.F32.F64 R0, UR6 ;  /* 0x0000000600007d10 */ /* 0x000e740008301000 */
[----:B0-----:R-:W-:-:S02]  /*1790*/  @!P0 FMUL R5, R5, 1.175494350822287508e-38 ;  /* 0x0080000005058820 */ /* 0x001fc40000400000 */
[----:B-1----:R-:W-:-:S05]  /*17a0*/  @!P1 FMUL R0, R0, 1.175494350822287508e-38 ;  /* 0x0080000000009820 */ /* 0x002fca0000400000 */
[----:B------:R-:W-:-:S05]  /*17b0*/  F2FP.F16.F32.PACK_AB R5, R0, R5 ;  /* 0x000000050005723e */ /* 0x000fca00000000ff */
[----:B------:R0:W-:Y:S01]  /*17c0*/  STG.E desc[UR36][R2.64], R5 ;  /* 0x0000000502007986 */ /* 0x0001e2000c101924 */
[----:B------:R-:W-:Y:S05]  /*17d0*/  BRA `(.L_x_4810) ;  /* 0x0000000c001c7947 */ /* 0x000fea0003800000 */
.L_x_4815:
[----:B------:R-:W0:Y:S02]  /*17e0*/  LDC.64 R4, c[0x0][0x3c0] ;  /* 0x0000f000ff047b82 */ /* 0x000e240000000a00 */
[----:B0-----:R0:W-:Y:S01]  /*17f0*/  STG.E.64 desc[UR36][R2.64], R4 ;  /* 0x0000000402007986 */ /* 0x0011e2000c101b24 */
[----:B------:R-:W-:Y:S05]  /*1800*/  BRA `(.L_x_4810) ;  /* 0x0000000c00107947 */ /* 0x000fea0003800000 */
.L_x_4805:
        /* <DEDUP_REMOVED lines=9> */
[----:B------:R-:W-:Y:S01]  /*18a0*/  DSETP.NEU.AND P0, PT, RZ, UR4, PT ;  /* 0x00000004ff007e2a */ /* 0x000fe2000bf0d000 */
[----:B------:R-:W-:-:S05]  /*18b0*/  ULDC.64 UR4, c[0x0][0x3c0] ;  /* 0x0000f00000047ab9 */ /* 0x000fca0000000a00 */
[----:B------:R-:W-:-:S06]  /*18c0*/  DSETP.NEU.OR P0, PT, RZ, UR4, P0 ;  /* 0x00000004ff007e2a */ /* 0x000fcc000870d400 */
[----:B------:R-:W-:-:S05]  /*18d0*/  SEL R5, RZ, 0x1, !P0 ;  /* 0x00000001ff057807 */ /* 0x000fca0004000000 */
[----:B------:R0:W-:Y:S01]  /*18e0*/  STG.E.U8 desc[UR36][R2.64], R5 ;  /* 0x0000000502007986 */ /* 0x0001e2000c101124 */
[----:B------:R-:W-:Y:S05]  /*18f0*/  BRA `(.L_x_4810) ;  /* 0x0000000800d47947 */ /* 0x000fea0003800000 */
.L_x_4819:
[----:B------:R-:W0:Y:S08]  /*1900*/  LDC.64 R4, c[0x0][0x3c0] ;  /* 0x0000f000ff047b82 */ /* 0x000e300000000a00 */
[----:B------:R-:W0:Y:S02]  /*1910*/  LDC.64 R6, c[0x0][0x3c8] ;  /* 0x0000f200ff067b82 */ /* 0x000e240000000a00 */
[----:B0-----:R0:W-:Y:S01]  /*1920*/  STG.E.128 desc[UR36][R2.64], R4 ;  /* 0x0000000402007986 */ /* 0x0011e2000c101d24 */
[----:B------:R-:W-:Y:S05]  /*1930*/  BRA `(.L_x_4810) ;  /* 0x0000000800c47947 */ /* 0x000fea0003800000 */
.L_x_4818:
[----:B------:R-:W-:-:S13]  /*1940*/  ISETP.NE.AND P0, PT, R4, 0xf, PT ;  /* 0x0000000f0400780c */ /* 0x000fda0003f05270 */
[----:B------:R-:W-:Y:S05]  /*1950*/  @!P0 BRA `(.L_x_4820) ;  /* 0x0000000000cc8947 */ /* 0x000fea0003800000 */
[----:B------:R-:W-:-:S13]  /*1960*/  ISETP.NE.AND P0, PT, R4, 0x17, PT ;  /* 0x000000170400780c */ /* 0x000fda0003f05270 */
[----:B------:R-:W-:Y:S05]  /*1970*/  @!P0 BRA `(.L_x_4821) ;  /* 0x0000000000608947 */ /* 0x000fea0003800000 */
[----:B------:R-:W-:-:S13]  /*1980*/  ISETP.NE.AND P0, PT, R4, 0x18, PT ;  /* 0x000000180400780c */ /* 0x000fda0003f05270 */
[----:B------:R-:W-:Y:S05]  /*1990*/  @P0 BRA `(.L_x_4809) ;  /* 0x00000008004c0947 */ /* 0x000fea0003800000 */
[----:B------:R-:W-:Y:S01]  /*19a0*/  IMAD.MOV.U32 R4, RZ, RZ, -0x10000000 ;  /* 0xf0000000ff047424 */ /* 0x000fe200078e00ff */
[----:B------:R-:W-:Y:S01]  /*19b0*/  ULDC.64 UR4, c[0x0][0x3c0] ;  /* 0x0000f00000047ab9 */ /* 0x000fe20000000a00 */
[----:B------:R-:W-:Y:S01]  /*19c0*/  IMAD.MOV.U32 R5, RZ, RZ, 0x380fffff ;  /* 0x380fffffff057424 */ /* 0x000fe200078e00ff */
[----:B------:R-:W0:Y:S05]  /*19d0*/  F2F.F32.F64 R7, UR4 ;  /* 0x0000000400077d10 */ /* 0x000e2a0008301000 */
[----:B------:R-:W-:-:S14]  /*19e0*/  DSETP.LEU.AND P0, PT, R4, |UR4|, PT ;  /* 0x4000000404007e2a */ /* 0x000fdc000bf0b000 */
[----:B0-----:R-:W-:-:S05]  /*19f0*/  @!P0 FMUL R7, R7, 1.175494350822287508e-38 ;  /* 0x0080000007078820 */ /* 0x001fca0000400000 */
[C---:B------:R-:W-:Y:S02]  /*1a00*/  LOP3.LUT R0, R7.reuse, 0x7fffffff, RZ, 0xc0, !PT ;  /* 0x7fffffff07007812 */ /* 0x040fe400078ec0ff */
        /* <DEDUP_REMOVED lines=12> */
.L_x_4822:
[----:B------:R-:W-:-:S05]  /*1ad0*/  LOP3.LUT R5, R4, R5, RZ, 0xfc, !PT ;  /* 0x0000000504057212 */ /* 0x000fca00078efcff */
[----:B------:R0:W-:Y:S01]  /*1ae0*/  STG.E.U8 desc[UR36][R2.64], R5 ;  /* 0x0000000502007986 */ /* 0x0001e2000c101124 */
[----:B------:R-:W-:Y:S05]  /*1af0*/  BRA `(.L_x_4810) ;  /* 0x0000000800547947 */ /* 0x000fea0003800000 */
.L_x_4821:
[----:B------:R-:W-:Y:S01]  /*1b00*/  IMAD.MOV.U32 R6, RZ, RZ, -0x10000000 ;  /* 0xf0000000ff067424 */ /* 0x000fe200078e00ff */
[----:B------:R-:W-:Y:S01]  /*1b10*/  ULDC.64 UR4, c[0x0][0x3c0] ;  /* 0x0000f00000047ab9 */ /* 0x000fe20000000a00 */
[----:B------:R-:W-:Y:S01]  /*1b20*/  IMAD.MOV.U32 R7, RZ, RZ, 0x380fffff ;  /* 0x380fffffff077424 */ /* 0x000fe200078e00ff */
[----:B------:R-:W0:Y:S05]  /*1b30*/  F2F.F32.F64 R5, UR4 ;  /* 0x0000000400057d10 */ /* 0x000e2a0008301000 */
[----:B------:R-:W-:-:S14]  /*1b40*/  DSETP.LEU.AND P0, PT, R6, |UR4|, PT ;  /* 0x4000000406007e2a */ /* 0x000fdc000bf0b000 */
[----:B0-----:R-:W-:-:S05]  /*1b50*/  @!P0 FMUL R5, R5, 1.175494350822287508e-38 ;  /* 0x0080000005058820 */ /* 0x001fca0000400000 */
        /* <DEDUP_REMOVED lines=11> */
.L_x_4823:
[----:B------:R-:W-:Y:S02]  /*1c10*/  ISETP.GT.U32.AND P0, PT, R4, 0x7f800000, PT ;  /* 0x7f8000000400780c */ /* 0x000fe40003f04070 */
[----:B------:R-:W-:-:S04]  /*1c20*/  MOV R0, 0x7f ;  /* 0x0000007f00007802 */ /* 0x000fc80000000f00 */
[----:B------:R-:W-:-:S07]  /*1c30*/  SEL R0, R0, 0x7c, P0 ;  /* 0x0000007c00007807 */ /* 0x000fce0000000000 */
.L_x_4824:
[----:B------:R-:W-:-:S04]  /*1c40*/  LOP3.LUT R5, R5, 0x80000000, RZ, 0xc0, !PT ;  /* 0x8000000005057812 */ /* 0x000fc800078ec0ff */
[----:B------:R-:W-:-:S04]  /*1c50*/  SHF.R.U32.HI R5, RZ, 0x18, R5 ;  /* 0x00000018ff057819 */ /* 0x000fc80000011605 */
[----:B------:R-:W-:-:S05]  /*1c60*/  LOP3.LUT R5, R0, R5, RZ, 0xfc, !PT ;  /* 0x0000000500057212 */ /* 0x000fca00078efcff */
[----:B------:R0:W-:Y:S01]  /*1c70*/  STG.E.U8 desc[UR36][R2.64], R5 ;  /* 0x0000000502007986 */ /* 0x0001e2000c101124 */
[----:B------:R-:W-:Y:S05]  /*1c80*/  BRA `(.L_x_4810) ;  /* 0x0000000400f07947 */ /* 0x000fea0003800000 */
.L_x_4820:
[----:B------:R-:W-:Y:S01]  /*1c90*/  IMAD.MOV.U32 R4, RZ, RZ, -0x10000000 ;  /* 0xf0000000ff047424 */ /* 0x000fe200078e00ff */
[----:B------:R-:W-:Y:S01]  /*1ca0*/  ULDC.64 UR4, c[0x0][0x3c0] ;  /* 0x0000f00000047ab9 */ /* 0x000fe20000000a00 */
[----:B------:R-:W-:Y:S01]  /*1cb0*/  IMAD.MOV.U32 R5, RZ, RZ, 0x380fffff ;  /* 0x380fffffff057424 */ /* 0x000fe200078e00ff */
[----:B------:R-:W0:Y:S05]  /*1cc0*/  F2F.F32.F64 R0, UR4 ;  /* 0x0000000400007d10 */ /* 0x000e2a0008301000 */
[----:B------:R-:W-:-:S14]  /*1cd0*/  DSETP.LEU.AND P0, PT, R4, |UR4|, PT ;  /* 0x4000000404007e2a */ /* 0x000fdc000bf0b000 */
[----:B0-----:R-:W-:-:S05]  /*1ce0*/  @!P0 FMUL R0, R0, 1.175494350822287508e-38 ;  /* 0x0080000000008820 */ /* 0x001fca0000400000 */
[----:B------:R-:W-:-:S05]  /*1cf0*/  F2FP.BF16.F32.PACK_AB R0, RZ, R0 ;  /* 0x00000000ff00723e */ /* 0x000fca00000010ff */
[----:B------:R0:W-:Y:S01]  /*1d00*/  STG.E.U16 desc[UR36][R2.64], R0 ;  /* 0x0000000002007986 */ /* 0x0001e2000c101524 */
[----:B------:R-:W-:Y:S05]  /*1d10*/  BRA `(.L_x_4810) ;  /* 0x0000000400cc7947 */ /* 0x000fea0003800000 */
.L_x_4817:
        /* <DEDUP_REMOVED lines=8> */
[----:B------:R-:W-:Y:S02]  /*1da0*/  ULDC.64 UR4, c[0x0][0x3c0] ;  /* 0x0000f00000047ab9 */ /* 0x000fe40000000a00 */
[----:B------:R-:W0:Y:S02]  /*1db0*/  F2I.U32.F64.TRUNC R5, UR4 ;  /* 0x0000000400057d11 */ /* 0x000e24000830d000 */
[----:B0-----:R5:W-:Y:S01]  /*1dc0*/  STG.E.U16 desc[UR36][R2.64], R5 ;  /* 0x0000000502007986 */ /* 0x001be2000c101524 */
[----:B------:R-:W-:Y:S05]  /*1dd0*/  BRA `(.L_x_4810) ;  /* 0x00000004009c7947 */ /* 0x000fea0003800000 */
.L_x_4827:
[----:B------:R-:W-:Y:S01]  /*1de0*/  IMAD.MOV.U32 R6, RZ, RZ, -0x10000000 ;  /* 0xf0000000ff067424 */ /* 0x000fe200078e00ff */
[----:B------:R-:W-:Y:S01]  /*1df0*/  ULDC.64 UR4, c[0x0][0x3c0] ;  /* 0x0000f00000047ab9 */ /* 0x000fe20000000a00 */
[----:B------:R-:W-:Y:S01]  /*1e00*/  IMAD.MOV.U32 R7, RZ, RZ, 0x380fffff ;  /* 0x380fffffff077424 */ /* 0x000fe200078e00ff */
[----:B------:R-:W0:Y:S01]  /*1e10*/  F2F.F32.F64 R5, UR4 ;  /* 0x0000000400057d10 */ /* 0x000e220008301000 */
[----:B------:R-:W-:-:S04]  /*1e20*/  MOV R0, 0x80 ;  /* 0x0000008000007802 */ /* 0x000fc80000000f00 */
[----:B------:R-:W-:-:S14]  /*1e30*/  DSETP.LEU.AND P0, PT, R6, |UR4|, PT ;  /* 0x4000000406007e2a */ /* 0x000fdc000bf0b000 */
[----:B0-----:R-:W-:-:S05]  /*1e40*/  @!P0 FMUL R5, R5, 1.175494350822287508e-38 ;  /* 0x0080000005058820 */ /* 0x001fca0000400000 */
        /* <DEDUP_REMOVED lines=14> */
.L_x_4829:
[----:B------:R-:W-:-:S04]  /*1f30*/  LOP3.LUT R5, R5, 0x80000000, RZ, 0xc0, !PT ;  /* 0x8000000005057812 */ /* 0x000fc800078ec0ff */
[----:B------:R-:W-:-:S04]  /*1f40*/  SHF.R.U32.HI R5, RZ, 0x18, R5 ;  /* 0x00000018ff057819 */ /* 0x000fc80000011605 */
[----:B------:R-:W-:-:S04]  /*1f50*/  LOP3.LUT R4, R4, R5, RZ, 0xfc, !PT ;  /* 0x0000000504047212 */ /* 0x000fc800078efcff */
[----:B------:R-:W-:-:S07]  /*1f60*/  PRMT R0, R4, 0x7610, R0 ;  /* 0x0000761004007816 */ /* 0x000fce0000000000 */
.L_x_4828:
[----:B------:R4:W-:Y:S01]  /*1f70*/  STG.E.U8 desc[UR36][R2.64], R0 ;  /* 0x0000000002007986 */ /* 0x0009e2000c101124 */
[----:B------:R-:W-:Y:S05]  /*1f80*/  BRA `(.L_x_4810) ;  /* 0x0000000400307947 */ /* 0x000fea0003800000 */
.L_x_4826:
[----:B------:R-:W-:Y:S01]  /*1f90*/  IMAD.MOV.U32 R6, RZ, RZ, -0x10000000 ;  /* 0xf0000000ff067424 */ /* 0x000fe200078e00ff */
[----:B------:R-:W-:Y:S01]  /*1fa0*/  ULDC.64 UR4, c[0x0][0x3c0] ;  /* 0x0000f00000047ab9 */ /* 0x000fe20000000a00 */
[----:B------:R-:W-:Y:S01]  /*1fb0*/  IMAD.MOV.U32 R7, RZ, RZ, 0x380fffff ;  /* 0x380fffffff077424 */ /* 0x000fe200078e00ff */
[----:B------:R-:W0:Y:S01]  /*1fc0*/  F2F.F32.F64 R5, UR4 ;  /* 0x0000000400057d10 */ /* 0x000e220008301000 */
[----:B------:R-:W-:-:S04]  /*1fd0*/  IMAD.MOV.U32 R0, RZ, RZ, 0x80 ;  /* 0x00000080ff007424 */ /* 0x000fc800078e00ff */
        /* <DEDUP_REMOVED lines=16> */
.L_x_4831:
[----:B------:R-:W-:-:S04]  /*20e0*/  LOP3.LUT R5, R5, 0x80000000, RZ, 0xc0, !PT ;  /* 0x8000000005057812 */ /* 0x000fc800078ec0ff */
[----:B------:R-:W-:-:S04]  /*20f0*/  SHF.R.U32.HI R5, RZ, 0x18, R5 ;  /* 0x00000018ff057819 */ /* 0x000fc80000011605 */
[----:B------:R-:W-:-:S04]  /*2100*/  LOP3.LUT R4, R4, R5, RZ, 0xfc, !PT ;  /* 0x0000000504047212 */ /* 0x000fc800078efcff */
[----:B------:R-:W-:-:S07]  /*2110*/  PRMT R0, R4, 0x7610, R0 ;  /* 0x0000761004007816 */ /* 0x000fce0000000000 */
.L_x_4830:
[----:B------:R3:W-:Y:S01]  /*2120*/  STG.E.U8 desc[UR36][R2.64], R0 ;  /* 0x0000000002007986 */ /* 0x0007e2000c101124 */
[----:B------:R-:W-:Y:S05]  /*2130*/  BRA `(.L_x_4810) ;  /* 0x0000000000c47947 */ /* 0x000fea0003800000 */
.L_x_4825:
        /* <DEDUP_REMOVED lines=9> */
[----:B------:R-:W-:Y:S01]  /*21d0*/  IMAD.MOV.U32 R4, RZ, RZ, 0xff ;  /* 0x000000ffff047424 */ /* 0x000fe200078e00ff */
[----:B------:R-:W0:Y:S03]  /*21e0*/  F2F.F32.F64 R5, UR4 ;  /* 0x0000000400057d10 */ /* 0x000e260008301000 */
[----:B------:R-:W-:-:S14]  /*21f0*/  DSETP.LEU.AND P0, PT, R6, |UR4|, PT ;  /* 0x4000000406007e2a */ /* 0x000fdc000bf0b000 */
[----:B0-----:R-:W-:-:S05]  /*2200*/  @!P0 FMUL R5, R5, 1.175494350822287508e-38 ;  /* 0x0080000005058820 */ /* 0x001fca0000400000 */
        /* <DEDUP_REMOVED lines=10> */
.L_x_4834:
[----:B------:R2:W-:Y:S01]  /*22b0*/  STG.E.U8 desc[UR36][R2.64], R4 ;  /* 0x0000000402007986 */ /* 0x0005e2000c101124 */
[----:B------:R-:W-:Y:S05]  /*22c0*/  BRA `(.L_x_4810) ;  /* 0x0000000000607947 */ /* 0x000fea0003800000 */
.L_x_4809:
[----:B------:R-:W-:Y:S01]  /*22d0*/  MOV R2, 0x0 ;  /* 0x0000000000027802 */ /* 0x000fe20000000f00 */
[----:B------:R-:W-:Y:S01]  /*22e0*/  ULDC.64 UR4, c[0x4][0x190] ;  /* 0x0100640000047ab9 */ /* 0x000fe20000000a00 */
[----:B------:R-:W-:Y:S01]  /*22f0*/  ULDC.64 UR6, c[0x4][0x40] ;  /* 0x0100100000067ab9 */ /* 0x000fe20000000a00 */
[----:B------:R-:W-:Y:S01]  /*2300*/  IMAD.U32 R4, RZ, RZ, UR4 ;  /* 0x00000004ff047e24 */ /* 0x000fe2000f8e00ff */
[----:B------:R-:W-:Y:S01]  /*2310*/  MOV R5, UR5 ;  /* 0x0000000500057c02 */ /* 0x000fe20008000f00 */
[----:B------:R-:W-:Y:S01]  /*2320*/  ULDC.64 UR4, c[0x4][0x198] ;  /* 0x0100660000047ab9 */ /* 0x000fe20000000a00 */
[----:B------:R-:W0:Y:S01]  /*2330*/  LDC.64 R2, c[0x4][R2] ;  /* 0x0100000002027b82 */ /* 0x000e220000000a00 */
[----:B------:R-:W-:Y:S01]  /*2340*/  HFMA2.MMA R8, -RZ, RZ, 0, 6.020069122314453125e-06 ;  /* 0x00000065ff087435 */ /* 0x000fe200000001ff */
        /* <DEDUP_REMOVED lines=8> */
.L_x_4835:
[----:B------:R-:W-:Y:S05]  /*23d0*/  BRA `(.L_x_4810) ;  /* 0x00000000001c7947 */ /* 0x000fea0003800000 */
.L_x_4833:
[----:B------:R-:W-:Y:S02]  /*23e0*/  ULDC.64 UR4, c[0x0][0x3c0] ;  /* 0x0000f00000047ab9 */ /* 0x000fe40000000a00 */
[----:B------:R-:W0:Y:S02]  /*23f0*/  F2I.U64.F64.TRUNC R4, UR4 ;  /* 0x0000000400047d11 */ /* 0x000e24000830d800 */
[----:B0-----:R1:W-:Y:S01]  /*2400*/  STG.E.64 desc[UR36][R2.64], R4 ;  /* 0x0000000402007986 */ /* 0x0013e2000c101b24 */
[----:B------:R-:W-:Y:S05]  /*2410*/  BRA `(.L_x_4810) ;  /* 0x00000000000c7947 */ /* 0x000fea0003800000 */
.L_x_4832:
[----:B------:R-:W-:Y:S02]  /*2420*/  ULDC.64 UR4, c[0x0][0x3c0] ;  /* 0x0000f00000047ab9 */ /* 0x000fe40000000a00 */
[----:B------:R-:W0:Y:S02]  /*2430*/  F2I.U32.F64.TRUNC R5, UR4 ;  /* 0x0000000400057d11 */ /* 0x000e24000830d000 */
[----:B0-----:R0:W-:Y:S02]  /*2440*/  STG.E desc[UR36][R2.64], R5 ;  /* 0x0000000502007986 */ /* 0x0011e4000c101924 */
.L_x_4810:
[----:B------:R-:W-:-:S04]  /*2450*/  IMAD R16, R16, 0x200, R19 ;  /* 0x0000020010107824 */ /* 0x000fc800078e0213 */
[----:B------:R-:W-:-:S07]  /*2460*/  VIADD R17, R16, 0x80 ;  /* 0x0000008010117836 */ /* 0x000fce0000000000 */
.L_x_4803:
[----:B------:R-:W-:Y:S05]  /*2470*/  BSYNC B6 ;  /* 0x0000000000067941 */ /* 0x000fea0003800000 */
.L_x_4802:
        /* <DEDUP_REMOVED lines=281> */
.L_x_4838:
        /* <DEDUP_REMOVED lines=19> */
.L_x_4842:
[----:B------:R-:W-:Y:S02]  /*3740*/  ULDC.64 UR4, c[0x0][0x3c0] ;  /* 0x0000f00000047ab9 */ /* 0x000fe40000000a00 */
[----:B------:R-:W0:Y:S02]  /*3750*/  F2I.S64.F64.TRUNC R4, UR4 ;  /* 0x0000000400047d11 */ /* 0x000e24000830d900 */
[----:B0-----:R0:W-:Y:S01]  /*3760*/  STG.E.U8 desc[UR36][R2.64], R4 ;  /* 0x0000000402007986 */ /* 0x0011e2000c101124 */
[----:B------:R-:W-:Y:S05]  /*3770*/  BRA `(.L_x_4844) ;  /* 0x00000010003c7947 */ /* 0x000fea0003800000 */
.L_x_4841:
        /* <DEDUP_REMOVED lines=10> */
.L_x_4846:
[----:B------:R-:W-:Y:S02]  /*3820*/  ULDC.64 UR4, c[0x0][0x3c0] ;  /* 0x0000f00000047ab9 */ /* 0x000fe40000000a00 */
[----:B------:R-:W0:Y:S02]  /*3830*/  F2I.F64.TRUNC R5, UR4 ;  /* 0x0000000400057d11 */ /* 0x000e24000830d100 */
[----:B0-----:R0:W-:Y:S01]  /*3840*/  STG.E desc[UR36][R2.64], R5 ;  /* 0x0000000502007986 */ /* 0x0011e2000c101924 */
[----:B------:R-:W-:Y:S05]  /*3850*/  BRA `(.L_x_4844) ;  /* 0x0000001000047947 */ /* 0x000fea0003800000 */
.L_x_4845:
[----:B------:R-:W-:Y:S02]  /*3860*/  ULDC.64 UR4, c[0x0][0x3c0] ;  /* 0x0000f00000047ab9 */ /* 0x000fe40000000a00 */
[----:B------:R-:W0:Y:S02]  /*3870*/  F2I.F64.TRUNC R5, UR4 ;  /* 0x0000000400057d11 */ /* 0x000e24000830d100 */
[----:B0-----:R0:W-:Y:S01]  /*3880*/  STG.E.U16 desc[UR36][R2.64], R5 ;  /* 0x0000000502007986 */ /* 0x0011e2000c101524 */
[----:B------:R-:W-:Y:S05]  /*3890*/  BRA `(.L_x_4844) ;  /* 0x0000000c00f47947 */ /* 0x000fea0003800000 */
.L_x_4840:
[----:B------:R-:W-:-:S13]  /*38a0*/  ISETP.GT.AND P0, PT, R4, 0x6, PT ;  /* 0x000000060400780c */ /* 0x000fda0003f04270 */
[----:B------:R-:W-:Y:S05]  /*38b0*/  @P0 BRA `(.L_x_4847) ;  /* 0x0000000000540947 */ /* 0x000fea0003800000 */
        /* <DEDUP_REMOVED lines=10> */
[----:B------:R0:W-:Y:S01]  /*3960*/  STG.E desc[UR36][R2.64], R5 ;  /* 0x0000000502007986 */ /* 0x0001e2000c101924 */
[----:B------:R-:W-:Y:S05]  /*3970*/  BRA `(.L_x_4844) ;  /* 0x0000000c00bc7947 */ /* 0x000fea0003800000 */
.L_x_4848:
[----:B------:R-:W-:Y:S01]  /*3980*/  IMAD.MOV.U32 R4, RZ, RZ, -0x10000000 ;  /* 0xf0000000ff047424 */ /* 0x000fe200078e00ff */
[----:B------:R-:W-:Y:S01]  /*3990*/  MOV R5, 0x380fffff ;  /* 0x380fffff00057802 */ /* 0x000fe20000000f00 */
[----:B------:R-:W-:Y:S02]  /*39a0*/  ULDC.64 UR4, c[0x0][0x3c0] ;  /* 0x0000f00000047ab9 */ /* 0x000fe40000000a00 */
[----:B------:R-:W0:Y:S03]  /*39b0*/  F2F.F32.F64 R0, UR4 ;  /* 0x0000000400007d10 */ /* 0x000e260008301000 */
[----:B------:R-:W-:-:S14]  /*39c0*/  DSETP.LEU.AND P0, PT, R4, |UR4|, PT ;  /* 0x4000000404007e2a */ /* 0x000fdc000bf0b000 */
[----:B0-----:R-:W-:-:S05]  /*39d0*/  @!P0 FMUL R0, R0, 1.175494350822287508e-38 ;  /* 0x0080000000008820 */ /* 0x001fca0000400000 */
[----:B------:R-:W-:-:S05]  /*39e0*/  F2FP.F16.F32.PACK_AB R0, RZ, R0 ;  /* 0x00000000ff00723e */ /* 0x000fca00000000ff */
[----:B------:R0:W-:Y:S01]  /*39f0*/  STG.E.U16 desc[UR36][R2.64], R0 ;  /* 0x0000000002007986 */ /* 0x0001e2000c101524 */
[----:B------:R-:W-:Y:S05]  /*3a00*/  BRA `(.L_x_4844) ;  /* 0x0000000c00987947 */ /* 0x000fea0003800000 */
.L_x_4847:
        /* <DEDUP_REMOVED lines=16> */
[----:B------:R0:W-:Y:S01]  /*3b10*/  STG.E.64 desc[UR36][R2.64], R4 ;  /* 0x0000000402007986 */ /* 0x0001e2000c101b24 */
[----:B------:R-:W-:Y:S05]  /*3b20*/  BRA `(.L_x_4844) ;  /* 0x0000000c00507947 */ /* 0x000fea0003800000 */
.L_x_4850:
        /* <DEDUP_REMOVED lines=13> */
.L_x_4849:
[----:B------:R-:W0:Y:S02]  /*3c00*/  LDC.64 R4, c[0x0][0x3c0] ;  /* 0x0000f000ff047b82 */ /* 0x000e240000000a00 */
[----:B0-----:R0:W-:Y:S01]  /*3c10*/  STG.E.64 desc[UR36][R2.64], R4 ;  /* 0x0000000402007986 */ /* 0x0011e2000c101b24 */
[----:B------:R-:W-:Y:S05]  /*3c20*/  BRA `(.L_x_4844) ;  /* 0x0000000c00107947 */ /* 0x000fea0003800000 */
.L_x_4839:
        /* <DEDUP_REMOVED lines=15> */
.L_x_4853:
[----:B------:R-:W0:Y:S08]  /*3d20*/  LDC.64 R4, c[0x0][0x3c0] ;  /* 0x0000f000ff047b82 */ /* 0x000e300000000a00 */
[----:B------:R-:W0:Y:S02]  /*3d30*/  LDC.64 R6, c[0x0][0x3c8] ;  /* 0x0000f200ff067b82 */ /* 0x000e240000000a00 */
[----:B0-----:R0:W-:Y:S01]  /*3d40*/  STG.E.128 desc[UR36][R2.64], R4 ;  /* 0x0000000402007986 */ /* 0x0011e2000c101d24 */
[----:B------:R-:W-:Y:S05]  /*3d50*/  BRA `(.L_x_4844) ;  /* 0x0000000800c47947 */ /* 0x000fea0003800000 */
.L_x_4852:
[----:B------:R-:W-:-:S13]  /*3d60*/  ISETP.NE.AND P0, PT, R4, 0xf, PT ;  /* 0x0000000f0400780c */ /* 0x000fda0003f05270 */
[----:B------:R-:W-:Y:S05]  /*3d70*/  @!P0 BRA `(.L_x_4854) ;  /* 0x0000000000cc8947 */ /* 0x000fea0003800000 */
        /* <DEDUP_REMOVED lines=23> */
.L_x_4856:
[----:B------:R-:W-:-:S05]  /*3ef0*/  LOP3.LUT R5, R0, R9, RZ, 0xfc, !PT ;  /* 0x0000000900057212 */ /* 0x000fca00078efcff */
[----:B------:R0:W-:Y:S01]  /*3f00*/  STG.E.U8 desc[UR36][R2.64], R5 ;  /* 0x0000000502007986 */ /* 0x0001e2000c101124 */
[----:B------:R-:W-:Y:S05]  /*3f10*/  BRA `(.L_x_4844) ;  /* 0x0000000800547947 */ /* 0x000fea0003800000 */
.L_x_4855:
[----:B------:R-:W-:Y:S01]  /*3f20*/  IMAD.MOV.U32 R6, RZ, RZ, -0x10000000 ;  /* 0xf0000000ff067424 */ /* 0x000fe200078e00ff */
[----:B------:R-:W-:Y:S01]  /*3f30*/  MOV R7, 0x380fffff ;  /* 0x380fffff00077802 */ /* 0x000fe20000000f00 */
[----:B------:R-:W-:Y:S02]  /*3f40*/  ULDC.64 UR4, c[0x0][0x3c0] ;  /* 0x0000f00000047ab9 */ /* 0x000fe40000000a00 */
[----:B------:R-:W0:Y:S03]  /*3f50*/  F2F.F32.F64 R4, UR4 ;  /* 0x0000000400047d10 */ /* 0x000e260008301000 */
        /* <DEDUP_REMOVED lines=13> */
.L_x_4857:
[----:B------:R-:W-:Y:S01]  /*4030*/  ISETP.GT.U32.AND P0, PT, R0, 0x7f800000, PT ;  /* 0x7f8000000000780c */ /* 0x000fe20003f04070 */
[----:B------:R-:W-:-:S05]  /*4040*/  IMAD.MOV.U32 R0, RZ, RZ, 0x7f ;  /* 0x0000007fff007424 */ /* 0x000fca00078e00ff */
[----:B------:R-:W-:-:S07]  /*4050*/  SEL R0, R0, 0x7c, P0 ;  /* 0x0000007c00007807 */ /* 0x000fce0000000000 */
.L_x_4858:
[----:B------:R-:W-:-:S04]  /*4060*/  LOP3.LUT R4, R4, 0x80000000, RZ, 0xc0, !PT ;  /* 0x8000000004047812 */ /* 0x000fc800078ec0ff */
[----:B------:R-:W-:-:S04]  /*4070*/  SHF.R.U32.HI R5, RZ, 0x18, R4 ;  /* 0x00000018ff057819 */ /* 0x000fc80000011604 */
[----:B------:R-:W-:-:S05]  /*4080*/  LOP3.LUT R5, R0, R5, RZ, 0xfc, !PT ;  /* 0x0000000500057212 */ /* 0x000fca00078efcff */
[----:B------:R0:W-:Y:S01]  /*4090*/  STG.E.U8 desc[UR36][R2.64], R5 ;  /* 0x0000000502007986 */ /* 0x0001e2000c101124 */
[----:B------:R-:W-:Y:S05]  /*40a0*/  BRA `(.L_x_4844) ;  /* 0x0000000400f07947 */ /* 0x000fea0003800000 */
.L_x_4854:
        /* <DEDUP_REMOVED lines=9> */
.L_x_4851:
        /* <DEDUP_REMOVED lines=12> */
.L_x_4861:
[----:B------:R-:W-:Y:S01]  /*4200*/  MOV R6, 0xf0000000 ;  /* 0xf000000000067802 */ /* 0x000fe20000000f00 */
[----:B------:R-:W-:Y:S01]  /*4210*/  IMAD.MOV.U32 R7, RZ, RZ, 0x380fffff ;  /* 0x380fffffff077424 */ /* 0x000fe200078e00ff */
[----:B------:R-:W-:Y:S01]  /*4220*/  ULDC.64 UR4, c[0x0][0x3c0] ;  /* 0x0000f00000047ab9 */ /* 0x000fe20000000a00 */
[----:B------:R-:W-:Y:S01]  /*4230*/  IMAD.MOV.U32 R0, RZ, RZ, 0x80 ;  /* 0x00000080ff007424 */ /* 0x000fe200078e00ff */
[----:B------:R-:W0:Y:S03]  /*4240*/  F2F.F32.F64 R4, UR4 ;  /* 0x0000000400047d10 */ /* 0x000e260008301000 */
        /* <DEDUP_REMOVED lines=17> */
.L_x_4863:
[----:B------:R-:W-:-:S04]  /*4360*/  LOP3.LUT R4, R4, 0x80000000, RZ, 0xc0, !PT ;  /* 0x8000000004047812 */ /* 0x000fc800078ec0ff */
[----:B------:R-:W-:-:S04]  /*4370*/  SHF.R.U32.HI R5, RZ, 0x18, R4 ;  /* 0x00000018ff057819 */ /* 0x000fc80000011604 */
[----:B------:R-:W-:-:S07]  /*4380*/  LOP3.LUT R0, R0, R5, RZ, 0xfc, !PT ;  /* 0x0000000500007212 */ /* 0x000fce00078efcff */
.L_x_4862:
[----:B------:R4:W-:Y:S01]  /*4390*/  STG.E.U8 desc[UR36][R2.64], R0 ;  /* 0x0000000002007986 */ /* 0x0009e2000c101124 */
[----:B------:R-:W-:Y:S05]  /*43a0*/  BRA `(.L_x_4844) ;  /* 0x0000000400307947 */ /* 0x000fea0003800000 */
.L_x_4860:
[----:B------:R-:W-:Y:S01]  /*43b0*/  IMAD.MOV.U32 R6, RZ, RZ, -0x10000000 ;  /* 0xf0000000ff067424 */ /* 0x000fe200078e00ff */
[----:B------:R-:W-:Y:S01]  /*43c0*/  MOV R7, 0x380fffff ;  /* 0x380fffff00077802 */ /* 0x000fe20000000f00 */
        /* <DEDUP_REMOVED lines=20> */
.L_x_4865:
[----:B------:R-:W-:-:S04]  /*4510*/  LOP3.LUT R4, R4, 0x80000000, RZ, 0xc0, !PT ;  /* 0x8000000004047812 */ /* 0x000fc800078ec0ff */
[----:B------:R-:W-:-:S04]  /*4520*/  SHF.R.U32.HI R5, RZ, 0x18, R4 ;  /* 0x00000018ff057819 */ /* 0x000fc80000011604 */
[----:B------:R-:W-:-:S07]  /*4530*/  LOP3.LUT R0, R0, R5, RZ, 0xfc, !PT ;  /* 0x0000000500007212 */ /* 0x000fce00078efcff */
.L_x_4864:
[----:B------:R3:W-:Y:S01]  /*4540*/  STG.E.U8 desc[UR36][R2.64], R0 ;  /* 0x0000000002007986 */ /* 0x0007e2000c101124 */
[----:B------:R-:W-:Y:S05]  /*4550*/  BRA `(.L_x_4844) ;  /* 0x0000000000c47947 */ /* 0x000fea0003800000 */
.L_x_4859:
        /* <DEDUP_REMOVED lines=23> */
.L_x_4868:
[----:B------:R2:W-:Y:S01]  /*46d0*/  STG.E.U8 desc[UR36][R2.64], R0 ;  /* 0x0000000002007986 */ /* 0x0005e2000c101124 */
[----:B------:R-:W-:Y:S05]  /*46e0*/  BRA `(.L_x_4844) ;  /* 0x0000000000607947 */ /* 0x000fea0003800000 */
.L_x_4843:
[----:B------:R-:W-:Y:S01]  /*46f0*/  MOV R0, 0x0 ;  /* 0x0000000000007802 */ /* 0x000fe20000000f00 */
[----:B------:R-:W-:Y:S01]  /*4700*/  ULDC.64 UR4, c[0x4][0x190] ;  /* 0x0100640000047ab9 */ /* 0x000fe20000000a00 */
[----:B------:R-:W-:Y:S01]  /*4710*/  ULDC.64 UR6, c[0x4][0x40] ;  /* 0x0100100000067ab9 */ /* 0x000fe20000000a00 */
[----:B------:R-:W-:Y:S01]  /*4720*/  MOV R4, UR4 ;  /* 0x0000000400047c02 */ /* 0x000fe20008000f00 */
[----:B------:R0:W1:Y:S01]  /*4730*/  LDC.64 R2, c[0x4][R0] ;  /* 0x0100000000027b82 */ /* 0x0000620000000a00 */
[----:B------:R-:W-:Y:S01]  /*4740*/  IMAD.U32 R5, RZ, RZ, UR5 ;  /* 0x00000005ff057e24 */ /* 0x000fe2000f8e00ff */
[----:B------:R-:W-:Y:S01]  /*4750*/  ULDC.64 UR4, c[0x4][0x198] ;  /* 0x0100660000047ab9 */ /* 0x000fe20000000a00 */
[----:B------:R-:W-:Y:S01]  /*4760*/  HFMA2.MMA R13, -RZ, RZ, 0, 0 ;  /* 0x00000000ff0d7435 */ /* 0x000fe200000001ff */
[----:B------:R-:W-:Y:S01]  /*4770*/  IMAD.U32 R6, RZ, RZ, UR4 ;  /* 0x00000004ff067e24 */ /* 0x000fe2000f8e00ff */
[----:B------:R-:W-:Y:S01]  /*4780*/  MOV R10, UR6 ;  /* 0x00000006000a7c02 */ /* 0x000fe20008000f00 */
[----:B------:R-:W-:-:S02]  /*4790*/  IMAD.U32 R7, RZ, RZ, UR5 ;  /* 0x00000005ff077e24 */ /* 0x000fc4000f8e00ff */
[----:B------:R-:W-:Y:S02]  /*47a0*/  IMAD.U32 R11, RZ, RZ, UR7 ;  /* 0x00000007ff0b7e24 */ /* 0x000fe4000f8e00ff */
[----:B------:R-:W-:Y:S02]  /*47b0*/  IMAD.MOV.U32 R8, RZ, RZ, 0x65 ;  /* 0x00000065ff087424 */ /* 0x000fe400078e00ff */
[----:B0-----:R-:W-:-:S07]  /*47c0*/  IMAD.MOV.U32 R12, RZ, RZ, 0x1 ;  /* 0x00000001ff0c7424 */ /* 0x001fce00078e00ff */
[----:B------:R-:W-:-:S07]  /*47d0*/  LEPC R20, `(.L_x_4869) ;  /* 0x000000001014794e */ /* 0x000fce0000000000 */
[----:B-1----:R-:W-:Y:S05]  /*47e0*/  CALL.ABS.NOINC R2 ;  /* 0x0000000002007343 */ /* 0x002fea0003c00000 */
.L_x_4869:
[----:B------:R-:W-:Y:S05]  /*47f0*/  BRA `(.L_x_4844) ;  /* 0x00000000001c7947 */ /* 0x000fea0003800000 */
.L_x_4867:
[----:B------:R-:W-:Y:S02]  /*4800*/  ULDC.64 UR4, c[0x0][0x3c0] ;  /* 0x0000f00000047ab9 */ /* 0x000fe40000000a00 */
[----:B------:R-:W0:Y:S02]  /*4810*/  F2I.U64.F64.TRUNC R4, UR4 ;  /* 0x0000000400047d11 */ /* 0x000e24000830d800 */
[----:B0-----:R1:W-:Y:S01]  /*4820*/  STG.E.64 desc[UR36][R2.64], R4 ;  /* 0x0000000402007986 */ /* 0x0013e2000c101b24 */
[----:B------:R-:W-:Y:S05]  /*4830*/  BRA `(.L_x_4844) ;  /* 0x00000000000c7947 */ /* 0x000fea0003800000 */
.L_x_4866:
[----:B------:R-:W-:Y:S02]  /*4840*/  ULDC.64 UR4, c[0x0][0x3c0] ;  /* 0x0000f00000047ab9 */ /* 0x000fe40000000a00 */
[----:B------:R-:W0:Y:S02]  /*4850*/  F2I.U32.F64.TRUNC R5, UR4 ;  /* 0x0000000400057d11 */ /* 0x000e24000830d000 */
[----:B0-----:R0:W-:Y:S02]  /*4860*/  STG.E desc[UR36][R2.64], R5 ;  /* 0x0000000502007986 */ /* 0x0011e4000c101924 */
.L_x_4844:
[----:B------:R-:W-:-:S07]  /*4870*/  VIADD R17, R17, 0x80 ;  /* 0x0000008011117836 */ /* 0x000fce0000000000 */
.L_x_4837:
[----:B------:R-:W-:Y:S05]  /*4880*/  BSYNC B6 ;  /* 0x0000000000067941 */ /* 0x000fea0003800000 */
.L_x_4836:
        /* <DEDUP_REMOVED lines=281> */
.L_x_4872:
        /* <DEDUP_REMOVED lines=19> */
.L_x_4876:
[----:B------:R-:W-:Y:S02]  /*5b50*/  ULDC.64 UR4, c[0x0][0x3c0] ;  /* 0x0000f00000047ab9 */ /* 0x000fe40000000a00 */
[----:B------:R-:W0:Y:S02]  /*5b60*/  F2I.S64.F64.TRUNC R4, UR4 ;  /* 0x0000000400047d11 */ /* 0x000e24000830d900 */
[----:B0-----:R1:W-:Y:S01]  /*5b70*/  STG.E.U8 desc[UR36][R2.64], R4 ;  /* 0x0000000402007986 */ /* 0x0013e2000c101124 */
[----:B------:R-:W-:Y:S05]  /*5b80*/  BRA `(.L_x_4878) ;  /* 0x00000010003c7947 */ /* 0x000fea0003800000 */
.L_x_4875:
        /* <DEDUP_REMOVED lines=10> */
.L_x_4880:
[----:B------:R-:W-:Y:S02]  /*5c30*/  ULDC.64 UR4, c[0x0][0x3c0] ;  /* 0x0000f00000047ab9 */ /* 0x000fe40000000a00 */
[----:B------:R-:W0:Y:S02]  /*5c40*/  F2I.F64.TRUNC R5, UR4 ;  /* 0x0000000400057d11 */ /* 0x000e24000830d100 */
[----:B0-----:R3:W-:Y:S01]  /*5c50*/  STG.E desc[UR36][R2.64], R5 ;  /* 0x0000000502007986 */ /* 0x0017e2000c101924 */
[----:B------:R-:W-:Y:S05]  /*5c60*/  BRA `(.L_x_4878) ;  /* 0x0000001000047947 */ /* 0x000fea0003800000 */
.L_x_4879:
[----:B------:R-:W-:Y:S02]  /*5c70*/  ULDC.64 UR4, c[0x0][0x3c0] ;  /* 0x0000f00000047ab9 */ /* 0x000fe40000000a00 */
[----:B------:R-:W0:Y:S02]  /*5c80*/  F2I.F64.TRUNC R5, UR4 ;  /* 0x0000000400057d11 */ /* 0x000e24000830d100 */
[----:B0-----:R2:W-:Y:S01]  /*5c90*/  STG.E.U16 desc[UR36][R2.64], R5 ;  /* 0x0000000502007986 */ /* 0x0015e2000c101524 */
[----:B------:R-:W-:Y:S05]  /*5ca0*/  BRA `(.L_x_4878) ;  /* 0x0000000c00f47947 */ /* 0x000fea0003800000 */
.L_x_4874:
        /* <DEDUP_REMOVED lines=14> */
.L_x_4882:
[----:B------:R-:W-:Y:S01]  /*5d90*/  MOV R4, 0xf0000000 ;  /* 0xf000000000047802 */ /* 0x000fe20000000f00 */
[----:B------:R-:W-:Y:S01]  /*5da0*/  IMAD.MOV.U32 R5, RZ, RZ, 0x380fffff ;  /* 0x380fffffff057424 */ /* 0x000fe200078e00ff */
[----:B------:R-:W-:Y:S02]  /*5db0*/  ULDC.64 UR4, c[0x0][0x3c0] ;  /* 0x0000f00000047ab9 */ /* 0x000fe40000000a00 */
[----:B------:R-:W0:Y:S03]  /*5dc0*/  F2F.F32.F64 R0, UR4 ;  /* 0x0000000400007d10 */ /* 0x000e260008301000 */
[----:B------:R-:W-:-:S14]  /*5dd0*/  DSETP.LEU.AND P0, PT, R4, |UR4|, PT ;  /* 0x4000000404007e2a */ /* 0x000fdc000bf0b000 */
[----:B0-----:R-:W-:-:S05]  /*5de0*/  @!P0 FMUL R0, R0, 1.175494350822287508e-38 ;  /* 0x0080000000008820 */ /* 0x001fca0000400000 */
[----:B------:R-:W-:-:S05]  /*5df0*/  F2FP.F16.F32.PACK_AB R0, RZ, R0 ;  /* 0x00000000ff00723e */ /* 0x000fca00000000ff */
[----:B------:R0:W-:Y:S01]  /*5e00*/  STG.E.U16 desc[UR36][R2.64], R0 ;  /* 0x0000000002007986 */ /* 0x0001e2000c101524 */
[----:B------:R-:W-:Y:S05]  /*5e10*/  BRA `(.L_x_4878) ;  /* 0x0000000c00987947 */ /* 0x000fea0003800000 */
.L_x_4881:
        /* <DEDUP_REMOVED lines=18> */
.L_x_4884:
[----:B------:R-:W-:Y:S01]  /*5f40*/  MOV R6, 0xf0000000 ;  /* 0xf000000000067802 */ /* 0x000fe20000000f00 */
[----:B------:R-:W-:Y:S01]  /*5f50*/  IMAD.MOV.U32 R7, RZ, RZ, 0x380fffff ;  /* 0x380fffffff077424 */ /* 0x000fe200078e00ff */
        /* <DEDUP_REMOVED lines=8> */
[----:B------:R-:W-:-:S05]  /*5fe0*/  F2FP.F16.F32.PACK_AB R5, R5, R0 ;  /* 0x000000000505723e */ /* 0x000fca00000000ff */
[----:B------:R0:W-:Y:S01]  /*5ff0*/  STG.E desc[UR36][R2.64], R5 ;  /* 0x0000000502007986 */ /* 0x0001e2000c101924 */
[----:B------:R-:W-:Y:S05]  /*6000*/  BRA `(.L_x_4878) ;  /* 0x0000000c001c7947 */ /* 0x000fea0003800000 */
.L_x_4883:
[----:B------:R-:W0:Y:S02]  /*6010*/  LDC.64 R4, c[0x0][0x3c0] ;  /* 0x0000f000ff047b82 */ /* 0x000e240000000a00 */
[----:B0-----:R0:W-:Y:S01]  /*6020*/  STG.E.64 desc[UR36][R2.64], R4 ;  /* 0x0000000402007986 */ /* 0x0011e2000c101b24 */
[----:B------:R-:W-:Y:S05]  /*6030*/  BRA `(.L_x_4878) ;  /* 0x0000000c00107947 */ /* 0x000fea0003800000 */
.L_x_4873:
        /* <DEDUP_REMOVED lines=15> */
.L_x_4887:
[----:B------:R-:W0:Y:S08]  /*6130*/  LDC.64 R4, c[0x0][0x3c0] ;  /* 0x0000f000ff047b82 */ /* 0x000e300000000a00 */
[----:B------:R-:W0:Y:S02]  /*6140*/  LDC.64 R6, c[0x0][0x3c8] ;  /* 0x0000f200ff067b82 */ /* 0x000e240000000a00 */
[----:B0-----:R0:W-:Y:S01]  /*6150*/  STG.E.128 desc[UR36][R2.64], R4 ;  /* 0x0000000402007986 */ /* 0x0011e2000c101d24 */
[----:B------:R-:W-:Y:S05]  /*6160*/  BRA `(.L_x_4878) ;  /* 0x0000000800c47947 */ /* 0x000fea0003800000 */
.L_x_4886:
        /* <DEDUP_REMOVED lines=25> */
.L_x_4890:
[----:B------:R-:W-:-:S05]  /*6300*/  LOP3.LUT R5, R0, R9, RZ, 0xfc, !PT ;  /* 0x0000000900057212 */ /* 0x000fca00078efcff */
[----:B------:R0:W-:Y:S01]  /*6310*/  STG.E.U8 desc[UR36][R2.64], R5 ;  /* 0x0000000502007986 */ /* 0x0001e2000c101124 */
[----:B------:R-:W-:Y:S05]  /*6320*/  BRA `(.L_x_4878) ;  /* 0x0000000800547947 */ /* 0x000fea0003800000 */
.L_x_4889:
        /* <DEDUP_REMOVED lines=17> */
.L_x_4891:
[----:B------:R-:W-:Y:S01]  /*6440*/  ISETP.GT.U32.AND P0, PT, R0, 0x7f800000, PT ;  /* 0x7f8000000000780c */ /* 0x000fe20003f04070 */
[----:B------:R-:W-:-:S05]  /*6450*/  IMAD.MOV.U32 R0, RZ, RZ, 0x7f ;  /* 0x0000007fff007424 */ /* 0x000fca00078e00ff */
[----:B------:R-:W-:-:S07]  /*6460*/  SEL R0, R0, 0x7c, P0 ;  /* 0x0000007c00007807 */ /* 0x000fce0000000000 */
.L_x_4892:
[----:B------:R-:W-:-:S04]  /*6470*/  LOP3.LUT R4, R4, 0x80000000, RZ, 0xc0, !PT ;  /* 0x8000000004047812 */ /* 0x000fc800078ec0ff */
[----:B------:R-:W-:-:S04]  /*6480*/  SHF.R.U32.HI R5, RZ, 0x18, R4 ;  /* 0x00000018ff057819 */ /* 0x000fc80000011604 */
[----:B------:R-:W-:-:S05]  /*6490*/  LOP3.LUT R5, R0, R5, RZ, 0xfc, !PT ;  /* 0x0000000500057212 */ /* 0x000fca00078efcff */
[----:B------:R0:W-:Y:S01]  /*64a0*/  STG.E.U8 desc[UR36][R2.64], R5 ;  /* 0x0000000502007986 */ /* 0x0001e2000c101124 */
[----:B------:R-:W-:Y:S05]  /*64b0*/  BRA `(.L_x_4878) ;  /* 0x0000000400f07947 */ /* 0x000fea0003800000 */
.L_x_4888:
        /* <DEDUP_REMOVED lines=9> */
.L_x_4885:
        /* <DEDUP_REMOVED lines=12> */
.L_x_4895:
        /* <DEDUP_REMOVED lines=22> */
.L_x_4897:
[----:B------:R-:W-:-:S04]  /*6770*/  LOP3.LUT R4, R4, 0x80000000, RZ, 0xc0, !PT ;  /* 0x8000000004047812 */ /* 0x000fc800078ec0ff */
[----:B------:R-:W-:-:S04]  /*6780*/  SHF.R.U32.HI R5, RZ, 0x18, R4 ;  /* 0x00000018ff057819 */ /* 0x000fc80000011604 */
[----:B------:R-:W-:-:S07]  /*6790*/  LOP3.LUT R0, R0, R5, RZ, 0xfc, !PT ;  /* 0x0000000500007212 */ /* 0x000fce00078efcff */
.L_x_4896:
[----:B------:R0:W-:Y:S01]  /*67a0*/  STG.E.U8 desc[UR36][R2.64], R0 ;  /* 0x0000000002007986 */ /* 0x0001e2000c101124 */
[----:B------:R-:W-:Y:S05]  /*67b0*/  BRA `(.L_x_4878) ;  /* 0x0000000400307947 */ /* 0x000fea0003800000 */
.L_x_4894:
        /* <DEDUP_REMOVED lines=22> */
.L_x_4899:
[----:B------:R-:W-:-:S04]  /*6920*/  LOP3.LUT R4, R4, 0x80000000, RZ, 0xc0, !PT ;  /* 0x8000000004047812 */ /* 0x000fc800078ec0ff */
[----:B------:R-:W-:-:S04]  /*6930*/  SHF.R.U32.HI R5, RZ, 0x18, R4 ;  /* 0x00000018ff057819 */ /* 0x000fc80000011604 */
[----:B------:R-:W-:-:S07]  /*6940*/  LOP3.LUT R0, R0, R5, RZ, 0xfc, !PT ;  /* 0x0000000500007212 */ /* 0x000fce00078efcff */
.L_x_4898:
[----:B------:R0:W-:Y:S01]  /*6950*/  STG.E.U8 desc[UR36][R2.64], R0 ;  /* 0x0000000002007986 */ /* 0x0001e2000c101124 */
[----:B------:R-:W-:Y:S05]  /*6960*/  BRA `(.L_x_4878) ;  /* 0x0000000000c47947 */ /* 0x000fea0003800000 */
.L_x_4893:
        /* <DEDUP_REMOVED lines=23> */
.L_x_4902:
[----:B------:R0:W-:Y:S01]  /*6ae0*/  STG.E.U8 desc[UR36][R2.64], R0 ;  /* 0x0000000002007986 */ /* 0x0001e2000c101124 */
[----:B------:R-:W-:Y:S05]  /*6af0*/  BRA `(.L_x_4878) ;  /* 0x0000000000607947 */ /* 0x000fea0003800000 */
.L_x_4877:
[----:B------:R-:W-:Y:S01]  /*6b00*/  MOV R0, 0x0 ;  /* 0x0000000000007802 */ /* 0x000fe20000000f00 */
[----:B------:R-:W-:Y:S01]  /*6b10*/  ULDC.64 UR4, c[0x4][0x190] ;  /* 0x0100640000047ab9 */ /* 0x000fe20000000a00 */
[----:B------:R-:W-:Y:S01]  /*6b20*/  ULDC.64 UR6, c[0x4][0x40] ;  /* 0x0100100000067ab9 */ /* 0x000fe20000000a00 */
[----:B------:R-:W-:Y:S01]  /*6b30*/  IMAD.U32 R4, RZ, RZ, UR4 ;  /* 0x00000004ff047e24 */ /* 0x000fe2000f8e00ff */
[----:B------:R0:W1:Y:S01]  /*6b40*/  LDC.64 R2, c[0x4][R0] ;  /* 0x0100000000027b82 */ /* 0x0000620000000a00 */
[----:B------:R-:W-:Y:S01]  /*6b50*/  IMAD.U32 R5, RZ, RZ, UR5 ;  /* 0x00000005ff057e24 */ /* 0x000fe2000f8e00ff */
[----:B------:R-:W-:Y:S01]  /*6b60*/  ULDC.64 UR4, c[0x4][0x198] ;  /* 0x0100660000047ab9 */ /* 0x000fe20000000a00 */
[----:B------:R-:W-:Y:S01]  /*6b70*/  HFMA2.MMA R12, -RZ, RZ, 0, 5.9604644775390625e-08 ;  /* 0x00000001ff0c7435 */ /* 0x000fe200000001ff */
[----:B------:R-:W-:Y:S01]  /*6b80*/  IMAD.U32 R6, RZ, RZ, UR4 ;  /* 0x00000004ff067e24 */ /* 0x000fe2000f8e00ff */
[----:B------:R-:W-:Y:S01]  /*6b90*/  MOV R7, UR5 ;  /* 0x0000000500077c02 */ /* 0x000fe20008000f00 */
[----:B------:R-:W-:-:S02]  /*6ba0*/  IMAD.U32 R10, RZ, RZ, UR6 ;  /* 0x00000006ff0a7e24 */ /* 0x000fc4000f8e00ff */
[----:B------:R-:W-:Y:S02]  /*6bb0*/  IMAD.U32 R11, RZ, RZ, UR7 ;  /* 0x00000007ff0b7e24 */ /* 0x000fe4000f8e00ff */
[----:B------:R-:W-:Y:S02]  /*6bc0*/  IMAD.MOV.U32 R8, RZ, RZ, 0x65 ;  /* 0x00000065ff087424 */ /* 0x000fe400078e00ff */
[----:B0-----:R-:W-:-:S07]  /*6bd0*/  IMAD.MOV.U32 R13, RZ, RZ, RZ ;  /* 0x000000ffff0d7224 */ /* 0x001fce00078e00ff */
[----:B------:R-:W-:-:S07]  /*6be0*/  LEPC R20, `(.L_x_4903) ;  /* 0x000000001014794e */ /* 0x000fce0000000000 */
[----:B-1----:R-:W-:Y:S05]  /*6bf0*/  CALL.ABS.NOINC R2 ;  /* 0x0000000002007343 */ /* 0x002fea0003c00000 */
.L_x_4903:
[----:B------:R-:W-:Y:S05]  /*6c00*/  BRA `(.L_x_4878) ;  /* 0x00000000001c7947 */ /* 0x000fea0003800000 */
.L_x_4901:
[----:B------:R-:W-:Y:S02]  /*6c10*/  ULDC.64 UR4, c[0x0][0x3c0] ;  /* 0x0000f00000047ab9 */ /* 0x000fe40000000a00 */
[----:B------:R-:W0:Y:S02]  /*6c20*/  F2I.U64.F64.TRUNC R4, UR4 ;  /* 0x0000000400047d11 */ /* 0x000e24000830d800 */
[----:B0-----:R0:W-:Y:S01]  /*6c30*/  STG.E.64 desc[UR36][R2.64], R4 ;  /* 0x0000000402007986 */ /* 0x0011e2000c101b24 */
[----:B------:R-:W-:Y:S05]  /*6c40*/  BRA `(.L_x_4878) ;  /* 0x00000000000c7947 */ /* 0x000fea0003800000 */
.L_x_4900:
[----:B------:R-:W-:Y:S02]  /*6c50*/  ULDC.64 UR4, c[0x0][0x3c0] ;  /* 0x0000f00000047ab9 */ /* 0x000fe40000000a00 */
[----:B------:R-:W0:Y:S02]  /*6c60*/  F2I.U32.F64.TRUNC R5, UR4 ;  /* 0x0000000400057d11 */ /* 0x000e24000830d000 */
[----:B0-----:R0:W-:Y:S02]  /*6c70*/  STG.E desc[UR36][R2.64], R5 ;  /* 0x0000000502007986 */ /* 0x0011e4000c101924 */
.L_x_4878:
[----:B------:R-:W-:-:S07]  /*6c80*/  VIADD R17, R17, 0x80 ;  /* 0x0000008011117836 */ /* 0x000fce0000000000 */
.L_x_4871:
[----:B------:R-:W-:Y:S05]  /*6c90*/  BSYNC B6 ;  /* 0x0000000000067941 */ /* 0x000fea0003800000 */
.L_x_4870:
        /* <DEDUP_REMOVED lines=280> */
.L_x_4904:
        /* <DEDUP_REMOVED lines=17> */
[----:B0-----:R-:W-:Y:S01]  /*7f30*/  STG.E.U8 desc[UR36][R2.64], R5 ;  /* 0x0000000502007986 */ /* 0x001fe2000c101124 */
[----:B------:R-:W-:Y:S05]  /*7f40*/  EXIT ;  /* 0x000000000000794d */ /* 0x000fea0003800000 */
.L_x_4908:
[----:B------:R-:W-:Y:S02]  /*7f50*/  ULDC.64 UR4, c[0x0][0x3c0] ;  /* 0x0000f00000047ab9 */ /* 0x000fe40000000a00 */
[----:B------:R-:W0:Y:S02]  /*7f60*/  F2I.S64.F64.TRUNC R4, UR4 ;  /* 0x0000000400047d11 */ /* 0x000e24000830d900 */
[----:B0-----:R-:W-:Y:S01]  /*7f70*/  STG.E.U8 desc[UR36][R2.64], R4 ;  /* 0x0000000402007986 */ /* 0x001fe2000c101124 */
[----:B------:R-:W-:Y:S05]  /*7f80*/  EXIT ;  /* 0x000000000000794d */ /* 0x000fea0003800000 */
.L_x_4907:
        /* <DEDUP_REMOVED lines=8> */
[----:B0-----:R-:W-:Y:S01]  /*8010*/  STG.E.64 desc[UR36][R2.64], R4 ;  /* 0x0000000402007986 */ /* 0x001fe2000c101b24 */
[----:B------:R-:W-:Y:S05]  /*8020*/  EXIT ;  /* 0x000000000000794d */ /* 0x000fea0003800000 */
.L_x_4911:
[----:B------:R-:W-:Y:S02]  /*8030*/  ULDC.64 UR4, c[0x0][0x3c0] ;  /* 0x0000f00000047ab9 */ /* 0x000fe40000000a00 */
[----:B------:R-:W0:Y:S02]  /*8040*/  F2I.F64.TRUNC R5, UR4 ;  /* 0x0000000400057d11 */ /* 0x000e24000830d100 */
[----:B0-----:R-:W-:Y:S01]  /*8050*/  STG.E desc[UR36][R2.64], R5 ;  /* 0x0000000502007986 */ /* 0x001fe2000c101924 */
[----:B------:R-:W-:Y:S05]  /*8060*/  EXIT ;  /* 0x000000000000794d */ /* 0x000fea0003800000 */
.L_x_4910:
[----:B------:R-:W-:Y:S02]  /*8070*/  ULDC.64 UR4, c[0x0][0x3c0] ;  /* 0x0000f00000047ab9 */ /* 0x000fe40000000a00 */
[----:B------:R-:W0:Y:S02]  /*8080*/  F2I.F64.TRUNC R5, UR4 ;  /* 0x0000000400057d11 */ /* 0x000e24000830d100 */
[----:B0-----:R-:W-:Y:S01]  /*8090*/  STG.E.U16 desc[UR36][R2.64], R5 ;  /* 0x0000000502007986 */ /* 0x001fe2000c101524 */
[----:B------:R-:W-:Y:S05]  /*80a0*/  EXIT ;  /* 0x000000000000794d */ /* 0x000fea0003800000 */
.L_x_4906:
[----:B------:R-:W-:-:S13]  /*80b0*/  ISETP.GT.AND P0, PT, R4, 0x6, PT ;  /* 0x000000060400780c */ /* 0x000fda0003f04270 */
[----:B------:R-:W-:Y:S05]  /*80c0*/  @P0 BRA `(.L_x_4912) ;  /* 0x0000000000540947 */ /* 0x000fea0003800000 */
[----:B------:R-:W-:-:S13]  /*80d0*/  ISETP.NE.AND P0, PT, R4, 0x5, PT ;  /* 0x000000050400780c */ /* 0x000fda0003f05270 */
[----:B------:R-:W-:Y:S05]  /*80e0*/  @!P0 BRA `(.L_x_4913) ;  /* 0x0000000000288947 */ /* 0x000fea0003800000 */
[----:B------:R-:W-:-:S13]  /*80f0*/  ISETP.NE.AND P0, PT, R4, 0x6, PT ;  /* 0x000000060400780c */ /* 0x000fda0003f05270 */
[----:B------:R-:W-:Y:S05]  /*8100*/  @P0 BRA `(.L_x_4909) ;  /* 0x0000000c007c0947 */ /* 0x000fea0003800000 */
[----:B------:R-:W-:Y:S01]  /*8110*/  IMAD.MOV.U32 R6, RZ, RZ, -0x10000000 ;  /* 0xf0000000ff067424 */ /* 0x000fe200078e00ff */
[----:B------:R-:W-:Y:S01]  /*8120*/  MOV R7, 0x380fffff ;  /* 0x380fffff00077802 */ /* 0x000fe20000000f00 */
[----:B------:R-:W-:Y:S02]  /*8130*/  ULDC.64 UR4, c[0x0][0x3c0] ;  /* 0x0000f00000047ab9 */ /* 0x000fe40000000a00 */
[----:B------:R-:W0:Y:S03]  /*8140*/  F2F.F32.F64 R5, UR4 ;  /* 0x0000000400057d10 */ /* 0x000e260008301000 */
[----:B------:R-:W-:-:S14]  /*8150*/  DSETP.LEU.AND P0, PT, R6, |UR4|, PT ;  /* 0x4000000406007e2a */ /* 0x000fdc000bf0b000 */
[----:B0-----:R-:W-:-:S05]  /*8160*/  @!P0 FMUL R5, R5, 1.175494350822287508e-38 ;  /* 0x0080000005058820 */ /* 0x001fca0000400000 */
[----:B------:R-:W-:Y:S01]  /*8170*/  STG.E desc[UR36][R2.64], R5 ;  /* 0x0000000502007986 */ /* 0x000fe2000c101924 */
[----:B------:R-:W-:Y:S05]  /*8180*/  EXIT ;  /* 0x000000000000794d */ /* 0x000fea0003800000 */
.L_x_4913:
[----:B------:R-:W-:Y:S01]  /*8190*/  IMAD.MOV.U32 R4, RZ, RZ, -0x10000000 ;  /* 0xf0000000ff047424 */ /* 0x000fe200078e00ff */
[----:B------:R-:W-:Y:S01]  /*81a0*/  ULDC.64 UR4, c[0x0][0x3c0] ;  /* 0x0000f00000047ab9 */ /* 0x000fe20000000a00 */
[----:B------:R-:W-:Y:S01]  /*81b0*/  IMAD.MOV.U32 R5, RZ, RZ, 0x380fffff ;  /* 0x380fffffff057424 */ /* 0x000fe200078e00ff */
[----:B------:R-:W0:Y:S05]  /*81c0*/  F2F.F32.F64 R0, UR4 ;  /* 0x0000000400007d10 */ /* 0x000e2a0008301000 */
[----:B------:R-:W-:-:S14]  /*81d0*/  DSETP.LEU.AND P0, PT, R4, |UR4|, PT ;  /* 0x4000000404007e2a */ /* 0x000fdc000bf0b000 */
[----:B0-----:R-:W-:-:S05]  /*81e0*/  @!P0 FMUL R0, R0, 1.175494350822287508e-38 ;  /* 0x0080000000008820 */ /* 0x001fca0000400000 */
[----:B------:R-:W-:-:S05]  /*81f0*/  F2FP.F16.F32.PACK_AB R0, RZ, R0 ;  /* 0x00000000ff00723e */ /* 0x000fca00000000ff */
[----:B------:R-:W-:Y:S01]  /*8200*/  STG.E.U16 desc[UR36][R2.64], R0 ;  /* 0x0000000002007986 */ /* 0x000fe2000c101524 */
[----:B------:R-:W-:Y:S05]  /*8210*/  EXIT ;  /* 0x000000000000794d */ /* 0x000fea0003800000 */
.L_x_4912:
        /* <DEDUP_REMOVED lines=16> */
[----:B------:R-:W-:Y:S01]  /*8320*/  STG.E.64 desc[UR36][R2.64], R4 ;  /* 0x0000000402007986 */ /* 0x000fe2000c101b24 */
[----:B------:R-:W-:Y:S05]  /*8330*/  EXIT ;  /* 0x000000000000794d */ /* 0x000fea0003800000 */
.L_x_4915:
        /* <DEDUP_REMOVED lines=11> */
[----:B------:R-:W-:Y:S01]  /*83f0*/  STG.E desc[UR36][R2.64], R5 ;  /* 0x0000000502007986 */ /* 0x000fe2000c101924 */
[----:B------:R-:W-:Y:S05]  /*8400*/  EXIT ;  /* 0x000000000000794d */ /* 0x000fea0003800000 */
.L_x_4914:
[----:B------:R-:W0:Y:S02]  /*8410*/  LDC.64 R4, c[0x0][0x3c0] ;  /* 0x0000f000ff047b82 */ /* 0x000e240000000a00 */
[----:B0-----:R-:W-:Y:S01]  /*8420*/  STG.E.64 desc[UR36][R2.64], R4 ;  /* 0x0000000402007986 */ /* 0x001fe2000c101b24 */
[----:B------:R-:W-:Y:S05]  /*8430*/  EXIT ;  /* 0x000000000000794d */ /* 0x000fea0003800000 */
.L_x_4905:
        /* <DEDUP_REMOVED lines=13> */
[----:B------:R-:W-:Y:S01]  /*8510*/  STG.E.U8 desc[UR36][R2.64], R5 ;  /* 0x0000000502007986 */ /* 0x000fe2000c101124 */
[----:B------:R-:W-:Y:S05]  /*8520*/  EXIT ;  /* 0x000000000000794d */ /* 0x000fea0003800000 */
.L_x_4918:
[----:B------:R-:W0:Y:S08]  /*8530*/  LDC.64 R4, c[0x0][0x3c0] ;  /* 0x0000f000ff047b82 */ /* 0x000e300000000a00 */
[----:B------:R-:W0:Y:S02]  /*8540*/  LDC.64 R6, c[0x0][0x3c8] ;  /* 0x0000f200ff067b82 */ /* 0x000e240000000a00 */
[----:B0-----:R-:W-:Y:S01]  /*8550*/  STG.E.128 desc[UR36][R2.64], R4 ;  /* 0x0000000402007986 */ /* 0x001fe2000c101d24 */
[----:B------:R-:W-:Y:S05]  /*8560*/  EXIT ;  /* 0x000000000000794d */ /* 0x000fea0003800000 */
.L_x_4917:
        /* <DEDUP_REMOVED lines=25> */
.L_x_4921:
[----:B------:R-:W-:-:S05]  /*8700*/  LOP3.LUT R5, R0, R9, RZ, 0xfc, !PT ;  /* 0x0000000900057212 */ /* 0x000fca00078efcff */
[----:B------:R-:W-:Y:S01]  /*8710*/  STG.E.U8 desc[UR36][R2.64], R5 ;  /* 0x0000000502007986 */ /* 0x000fe2000c101124 */
[----:B------:R-:W-:Y:S05]  /*8720*/  EXIT ;  /* 0x000000000000794d */ /* 0x000fea0003800000 */
.L_x_4920:
        /* <DEDUP_REMOVED lines=17> */
.L_x_4922:
[----:B------:R-:W-:Y:S01]  /*8840*/  ISETP.GT.U32.AND P0, PT, R0, 0x7f800000, PT ;  /* 0x7f8000000000780c */ /* 0x000fe20003f04070 */
[----:B------:R-:W-:-:S05]  /*8850*/  IMAD.MOV.U32 R0, RZ, RZ, 0x7f ;  /* 0x0000007fff007424 */ /* 0x000fca00078e00ff */
[----:B------:R-:W-:-:S07]  /*8860*/  SEL R0, R0, 0x7c, P0 ;  /* 0x0000007c00007807 */ /* 0x000fce0000000000 */
.L_x_4923:
[----:B------:R-:W-:-:S04]  /*8870*/  LOP3.LUT R4, R4, 0x80000000, RZ, 0xc0, !PT ;  /* 0x8000000004047812 */ /* 0x000fc800078ec0ff */
[----:B------:R-:W-:-:S04]  /*8880*/  SHF.R.U32.HI R5, RZ, 0x18, R4 ;  /* 0x00000018ff057819 */ /* 0x000fc80000011604 */
[----:B------:R-:W-:-:S05]  /*8890*/  LOP3.LUT R5, R0, R5, RZ, 0xfc, !PT ;  /* 0x0000000500057212 */ /* 0x000fca00078efcff */
[----:B------:R-:W-:Y:S01]  /*88a0*/  STG.E.U8 desc[UR36][R2.64], R5 ;  /* 0x0000000502007986 */ /* 0x000fe2000c101124 */
[----:B------:R-:W-:Y:S05]  /*88b0*/  EXIT ;  /* 0x000000000000794d */ /* 0x000fea0003800000 */
.L_x_4919:
[----:B------:R-:W-:Y:S01]  /*88c0*/  IMAD.MOV.U32 R4, RZ, RZ, -0x10000000 ;  /* 0xf0000000ff047424 */ /* 0x000fe200078e00ff */
[----:B------:R-:W-:Y:S01]  /*88d0*/  MOV R5, 0x380fffff ;  /* 0x380fffff00057802 */ /* 0x000fe20000000f00 */
[----:B------:R-:W-:Y:S02]  /*88e0*/  ULDC.64 UR4, c[0x0][0x3c0] ;  /* 0x0000f00000047ab9 */ /* 0x000fe40000000a00 */
[----:B------:R-:W0:Y:S03]  /*88f0*/  F2F.F32.F64 R0, UR4 ;  /* 0x0000000400007d10 */ /* 0x000e260008301000 */
[----:B------:R-:W-:-:S14]  /*8900*/  DSETP.LEU.AND P0, PT, R4, |UR4|, PT ;  /* 0x4000000404007e2a */ /* 0x000fdc000bf0b000 */
[----:B0-----:R-:W-:-:S05]  /*8910*/  @!P0 FMUL R0, R0, 1.175494350822287508e-38 ;  /* 0x0080000000008820 */ /* 0x001fca0000400000 */
[----:B------:R-:W-:-:S05]  /*8920*/  F2FP.BF16.F32.PACK_AB R0, RZ, R0 ;  /* 0x00000000ff00723e */ /* 0x000fca00000010ff */
[----:B------:R-:W-:Y:S01]  /*8930*/  STG.E.U16 desc[UR36][R2.64], R0 ;  /* 0x0000000002007986 */ /* 0x000fe2000c101524 */
[----:B------:R-:W-:Y:S05]  /*8940*/  EXIT ;  /* 0x000000000000794d */ /* 0x000fea0003800000 */
.L_x_4916:
        /* <DEDUP_REMOVED lines=10> */
[----:B0-----:R-:W-:Y:S01]  /*89f0*/  STG.E.U16 desc[UR36][R2.64], R5 ;  /* 0x0000000502007986 */ /* 0x001fe2000c101524 */
[----:B------:R-:W-:Y:S05]  /*8a00*/  EXIT ;  /* 0x000000000000794d */ /* 0x000fea0003800000 */
.L_x_4926:
        /* <DEDUP_REMOVED lines=22> */
.L_x_4928:
[----:B------:R-:W-:-:S04]  /*8b70*/  LOP3.LUT R4, R4, 0x80000000, RZ, 0xc0, !PT ;  /* 0x8000000004047812 */ /* 0x000fc800078ec0ff */
[----:B------:R-:W-:-:S04]  /*8b80*/  SHF.R.U32.HI R5, RZ, 0x18, R4 ;  /* 0x00000018ff057819 */ /* 0x000fc80000011604 */
[----:B------:R-:W-:-:S07]  /*8b90*/  LOP3.LUT R0, R0, R5, RZ, 0xfc, !PT ;  /* 0x0000000500007212 */ /* 0x000fce00078efcff */
.L_x_4927:
[----:B------:R-:W-:Y:S01]  /*8ba0*/  STG.E.U8 desc[UR36][R2.64], R0 ;  /* 0x0000000002007986 */ /* 0x000fe2000c101124 */
[----:B------:R-:W-:Y:S05]  /*8bb0*/  EXIT ;  /* 0x000000000000794d */ /* 0x000fea0003800000 */
.L_x_4925:
        /* <DEDUP_REMOVED lines=22> */
.L_x_4930:
[----:B------:R-:W-:-:S04]  /*8d20*/  LOP3.LUT R4, R4, 0x80000000, RZ, 0xc0, !PT ;  /* 0x8000000004047812 */ /* 0x000fc800078ec0ff */
[----:B------:R-:W-:-:S04]  /*8d30*/  SHF.R.U32.HI R5, RZ, 0x18, R4 ;  /* 0x00000018ff057819 */ /* 0x000fc80000011604 */
[----:B------:R-:W-:-:S07]  /*8d40*/  LOP3.LUT R0, R0, R5, RZ, 0xfc, !PT ;  /* 0x0000000500007212 */ /* 0x000fce00078efcff */
.L_x_4929:
[----:B------:R-:W-:Y:S01]  /*8d50*/  STG.E.U8 desc[UR36][R2.64], R0 ;  /* 0x0000000002007986 */ /* 0x000fe2000c101124 */
[----:B------:R-:W-:Y:S05]  /*8d60*/  EXIT ;  /* 0x000000000000794d */ /* 0x000fea0003800000 */
.L_x_4924:
        /* <DEDUP_REMOVED lines=9> */
[----:B------:R-:W0:Y:S01]  /*8e00*/  F2F.F32.F64 R4, UR4 ;  /* 0x0000000400047d10 */ /* 0x000e220008301000 */
[----:B------:R-:W-:-:S04]  /*8e10*/  IMAD.MOV.U32 R0, RZ, RZ, 0xff ;  /* 0x000000ffff007424 */ /* 0x000fc800078e00ff */
        /* <DEDUP_REMOVED lines=12> */
.L_x_4933:
[----:B------:R-:W-:Y:S01]  /*8ee0*/  STG.E.U8 desc[UR36][R2.64], R0 ;  /* 0x0000000002007986 */ /* 0x000fe2000c101124 */
[----:B------:R-:W-:Y:S05]  /*8ef0*/  EXIT ;  /* 0x000000000000794d */ /* 0x000fea0003800000 */
.L_x_4909:
        /* <DEDUP_REMOVED lines=16> */
.L_x_4934:
[----:B------:R-:W-:Y:S05]  /*9000*/  EXIT ;  /* 0x000000000000794d */ /* 0x000fea0003800000 */
.L_x_4932:
[----:B------:R-:W-:Y:S02]  /*9010*/  ULDC.64 UR4, c[0x0][0x3c0] ;  /* 0x0000f00000047ab9 */ /* 0x000fe40000000a00 */
[----:B------:R-:W0:Y:S02]  /*9020*/  F2I.U64.F64.TRUNC R4, UR4 ;  /* 0x0000000400047d11 */ /* 0x000e24000830d800 */
[----:B0-----:R-:W-:Y:S01]  /*9030*/  STG.E.64 desc[UR36][R2.64], R4 ;  /* 0x0000000402007986 */ /* 0x001fe2000c101b24 */
[----:B------:R-:W-:Y:S05]  /*9040*/  EXIT ;  /* 0x000000000000794d */ /* 0x000fea0003800000 */
.L_x_4931:
[----:B------:R-:W-:Y:S02]  /*9050*/  ULDC.64 UR4, c[0x0][0x3c0] ;  /* 0x0000f00000047ab9 */ /* 0x000fe40000000a00 */
[----:B------:R-:W0:Y:S02]  /*9060*/  F2I.U32.F64.TRUNC R5, UR4 ;  /* 0x0000000400057d11 */ /* 0x000e24000830d000 */
[----:B0-----:R-:W-:Y:S01]  /*9070*/  STG.E desc[UR36][R2.64], R5 ;  /* 0x0000000502007986 */ /* 0x001fe2000c101924 */
[----:B------:R-:W-:Y:S05]  /*9080*/  EXIT ;  /* 0x000000000000794d */ /* 0x000fea0003800000 */
.L_x_4935:
        /* <DEDUP_REMOVED lines=15> */
.L_x_7353:


//--------------------- .text._ZN2at6native27unrolled_elementwise_kernelINS0_11FillFunctorIN3c107complexIdEEEESt5arrayIPcLm1EELi4E23TrivialOffsetCalculatorILi0EjESA_ILi1EjENS0_6memory12LoadWithCastILi0EEENSD_13StoreWithCastILi1EEEEEviT_T0_T2_T3_T4_T5_ --------------------------
	.section	.text._ZN2at6native27unrolled_elementwise_kernelINS0_11FillFunctorIN3c107complexIdEEEESt5arrayIPcLm1EELi4E23TrivialOffsetCalculatorILi0EjESA_ILi1EjENS0_6memory12LoadWithCastILi0EEENSD_13StoreWithCastILi1EEEEEviT_T0_T2_T3_T4_T5_,"ax",@progbits
	.align	128
        .global         _ZN2at6native27unrolled_elementwise_kernelINS0_11FillFunctorIN3c107complexIdEEEESt5arrayIPcLm1EELi4E23TrivialOffsetCalculatorILi0EjESA_ILi1EjENS0_6memory12LoadWithCastILi0EEENSD_13StoreWithCastILi1EEEEEviT_T0_T2_T3_T4_T5_
        .type           _ZN2at6native27unrolled_elementwise_kernelINS0_11FillFunctorIN3c107complexIdEEEESt5arrayIPcLm1EELi4E23TrivialOffsetCalculatorILi0EjESA_ILi1EjENS0_6memory12LoadWithCastILi0EEENSD_13StoreWithCastILi1EEEEEviT_T0_T2_T3_T4_T5_,@function
        .size           _ZN2at6native27unrolled_elementwise_kernelINS0_11FillFunctorIN3c107complexIdEEEESt5arrayIPcLm1EELi4E23TrivialOffsetCalculatorILi0EjESA_ILi1EjENS0_6memory12LoadWithCastILi0EEENSD_13StoreWithCastILi1EEEEEviT_T0_T2_T3_T4_T5_,(.L_x_7354 - _ZN2at6native27unrolled_elementwise_kernelINS0_11FillFunctorIN3c107complexIdEEEESt5arrayIPcLm1EELi4E23TrivialOffsetCalculatorILi0EjESA_ILi1EjENS0_6memory12LoadWithCastILi0EEENSD_13StoreWithCastILi1EEEEEviT_T0_T2_T3_T4_T5_)
        .other          _ZN2at6native27unrolled_elementwise_kernelINS0_11FillFunctorIN3c107complexIdEEEESt5arrayIPcLm1EELi4E23TrivialOffsetCalculatorILi0EjESA_ILi1EjENS0_6memory12LoadWithCastILi0EEENSD_13StoreWithCastILi1EEEEEviT_T0_T2_T3_T4_T5_,@"STO_CUDA_ENTRY STV_DEFAULT"
_ZN2at6native27unrolled_elementwise_kernelINS0_11FillFunctorIN3c107complexIdEEEESt5arrayIPcLm1EELi4E23TrivialOffsetCalculatorILi0EjESA_ILi1EjENS0_6memory12LoadWithCastILi0EEENSD_13StoreWithCastILi1EEEEEviT_T0_T2_T3_T4_T5_:
.text._ZN2at6native27unrolled_elementwise_kernelINS0_11FillFunctorIN3c107complexIdEEEESt5arrayIPcLm1EELi4E23TrivialOffsetCalculatorILi0EjESA_ILi1EjENS0_6memory12LoadWithCastILi0EEENSD_13StoreWithCastILi1EEEEEviT_T0_T2_T3_T4_T5_:
[----:B------:R-:W0:Y:S01]  /*0000*/  LDC R1, c[0x0][0x28] ;  /* 0x00000a00ff017b82 */ /* 0x000e220000000800 */
[----:B------:R-:W1:Y:S07]  /*0010*/  S2R R18, SR_CTAID.X ;  /* 0x0000000000127919 */ /* 0x000e6e0000002500 */
[----:B------:R-:W1:Y:S01]  /*0020*/  LDC R5, c[0x0][0x210] ;  /* 0x00008400ff057b82 */ /* 0x000e620000000800 */
[----:B------:R-:W-:Y:S01]  /*0030*/  ULDC.64 UR36, c[0x0][0x208] ;  /* 0x0000820000247ab9 */ /* 0x000fe20000000a00 */
[----:B------:R-:W-:Y:S01]  /*0040*/  BSSY B6, `(.L_x_4936) ;  /* 0x0000154000067945 */ /* 0x000fe20003800000 */
[----:B------:R-:W2:Y:S05]  /*0050*/  S2R R3, SR_TID.X ;  /* 0x0000000000037919 */ /* 0x000eaa0000002100 */
[----:B------:R-:W3:Y:S08]  /*0060*/  LDC.64 R6, c[0x0][0x228] ;  /* 0x00008a00ff067b82 */ /* 0x000ef00000000a00 */
[----:B------:R-:W4:Y:S08]  /*0070*/  LDC.64 R8, c[0x0][0x220] ;  /* 0x00008800ff087b82 */ /* 0x000f300000000a00 */
[----:B------:R-:W5:Y:S01]  /*0080*/  LDC.U8 R17, c[0x0][0x244] ;  /* 0x00009100ff117b82 */ /* 0x000f620000000000 */
[----:B-1----:R-:W-:-:S02]  /*0090*/  IMAD R16, R18, -0x200, R5 ;  /* 0xfffffe0012107824 */ /* 0x002fc400078e0205 */
[----:B--2---:R-:W-:-:S03]  /*00a0*/  IMAD.MOV.U32 R19, RZ, RZ, R3 ;  /* 0x000000ffff137224 */ /* 0x004fc600078e0003 */
[CC--:B------:R-:W-:Y:S02]  /*00b0*/  ISETP.GE.AND P1, PT, R3.reuse, R16.reuse, PT ;  /* 0x000000100300720c */ /* 0x0c0fe40003f26270 */
[----:B------:R-:W-:-:S04]  /*00c0*/  ISETP.GE.AND P0, PT, R3, R16, PT ;  /* 0x000000100300720c */ /* 0x000fc80003f06270 */
[----:B---3--:R-:W-:Y:S02]  /*00d0*/  FSEL R6, R6, RZ, !P0 ;  /* 0x000000ff06067208 */ /* 0x008fe40004000000 */
[----:B------:R-:W-:Y:S02]  /*00e0*/  FSEL R7, R7, RZ, !P0 ;  /* 0x000000ff07077208 */ /* 0x000fe40004000000 */
[----:B----4-:R-:W-:Y:S02]  /*00f0*/  FSEL R4, R8, RZ, !P0 ;  /* 0x000000ff08047208 */ /* 0x010fe40004000000 */
[----:B------:R-:W-:Y:S01]  /*0100*/  FSEL R5, R9, RZ, !P0 ;  /* 0x000000ff09057208 */ /* 0x000fe20004000000 */
[----:B0-----:R-:W-:Y:S06]  /*0110*/  @P1 BRA `(.L_x_4937) ;  /* 0x0000001400181947 */ /* 0x001fec0003800000 */
[----:B------:R-:W0:Y:S01]  /*0120*/  LDC R0, c[0x0][0x248] ;  /* 0x00009200ff007b82 */ /* 0x000e220000000800 */
[----:B-----5:R-:W-:Y:S01]  /*0130*/  PRMT R2, R17, 0x9910, RZ ;  /* 0x0000991011027816 */ /* 0x020fe200000000ff */
        /* <DEDUP_REMOVED lines=15> */
[----:B------:R-:W0:Y:S01]  /*0230*/  F2I.F64.TRUNC R5, R4 ;  /* 0x0000000400057311 */ /* 0x000e22000030d100 */
[----:B------:R-:W-:Y:S01]  /*0240*/  VIADD R19, R3, 0x80 ;  /* 0x0000008003137836 */ /* 0x000fe20000000000 */
[----:B0-----:R4:W-:Y:S01]  /*0250*/  STG.E.U8 desc[UR36][R10.64], R5 ;  /* 0x000000050a007986 */ /* 0x0019e2000c101124 */
[----:B------:R-:W-:Y:S05]  /*0260*/  BRA `(.L_x_4937) ;  /* 0x0000001000c47947 */ /* 0x000fea0003800000 */
.L_x_4941:
[----:B------:R-:W0:Y:S01]  /*0270*/  F2I.S64.F64.TRUNC R4, R4 ;  /* 0x0000000400047311 */ /* 0x000e22000030d900 */
[----:B------:R-:W-:Y:S02]  /*0280*/  VIADD R19, R3, 0x80 ;  /* 0x0000008003137836 */ /* 0x000fe40000000000 */
[----:B0-----:R-:W-:-:S05]  /*0290*/  IMAD.MOV.U32 R7, RZ, RZ, R4 ;  /* 0x000000ffff077224 */ /* 0x001fca00078e0004 */
[----:B------:R3:W-:Y:S01]  /*02a0*/  STG.E.U8 desc[UR36][R10.64], R7 ;  /* 0x000000070a007986 */ /* 0x0007e2000c101124 */
[----:B------:R-:W-:Y:S05]  /*02b0*/  BRA `(.L_x_4937) ;  /* 0x0000001000b07947 */ /* 0x000fea0003800000 */
.L_x_4940:
[----:B------:R-:W-:-:S13]  /*02c0*/  ISETP.NE.AND P0, PT, R2, 0x2, PT ;  /* 0x000000020200780c */ /* 0x000fda0003f05270 */
[----:B------:R-:W-:Y:S05]  /*02d0*/  @!P0 BRA `(.L_x_4943) ;  /* 0x0000000000308947 */ /* 0x000fea0003800000 */
[----:B------:R-:W-:-:S13]  /*02e0*/  ISETP.NE.AND P0, PT, R2, 0x3, PT ;  /* 0x000000030200780c */ /* 0x000fda0003f05270 */
[----:B------:R-:W-:Y:S05]  /*02f0*/  @!P0 BRA `(.L_x_4944) ;  /* 0x0000000000188947 */ /* 0x000fea0003800000 */
[----:B------:R-:W-:-:S13]  /*0300*/  ISETP.NE.AND P0, PT, R2, 0x4, PT ;  /* 0x000000040200780c */ /* 0x000fda0003f05270 */
[----:B------:R-:W-:Y:S05]  /*0310*/  @P0 BRA `(.L_x_4942) ;  /* 0x0000001000300947 */ /* 0x000fea0003800000 */
[----:B------:R-:W0:Y:S01]  /*0320*/  F2I.S64.F64.TRUNC R4, R4 ;  /* 0x0000000400047311 */ /* 0x000e22000030d900 */
[----:B------:R-:W-:Y:S01]  /*0330*/  VIADD R19, R3, 0x80 ;  /* 0x0000008003137836 */ /* 0x000fe20000000000 */
[----:B0-----:R0:W-:Y:S01]  /*0340*/  STG.E.64 desc[UR36][R10.64], R4 ;  /* 0x000000040a007986 */ /* 0x0011e2000c101b24 */
[----:B------:R-:W-:Y:S05]  /*0350*/  BRA `(.L_x_4937) ;  /* 0x0000001000887947 */ /* 0x000fea0003800000 */
.L_x_4944:
[----:B------:R-:W0:Y:S01]  /*0360*/  F2I.F64.TRUNC R5, R4 ;  /* 0x0000000400057311 */ /* 0x000e22000030d100 */
[----:B------:R-:W-:Y:S01]  /*0370*/  VIADD R19, R3, 0x80 ;  /* 0x0000008003137836 */ /* 0x000fe20000000000 */
[----:B0-----:R1:W-:Y:S01]  /*0380*/  STG.E desc[UR36][R10.64], R5 ;  /* 0x000000050a007986 */ /* 0x0013e2000c101924 */
[----:B------:R-:W-:Y:S05]  /*0390*/  BRA `(.L_x_4937) ;  /* 0x0000001000787947 */ /* 0x000fea0003800000 */
.L_x_4943:
[----:B------:R-:W0:Y:S01]  /*03a0*/  F2I.F64.TRUNC R5, R4 ;  /* 0x0000000400057311 */ /* 0x000e22000030d100 */
[----:B------:R-:W-:Y:S01]  /*03b0*/  VIADD R19, R3, 0x80 ;  /* 0x0000008003137836 */ /* 0x000fe20000000000 */
[----:B0-----:R2:W-:Y:S01]  /*03c0*/  STG.E.U16 desc[UR36][R10.64], R5 ;  /* 0x000000050a007986 */ /* 0x0015e2000c101524 */
[----:B------:R-:W-:Y:S05]  /*03d0*/  BRA `(.L_x_4937) ;  /* 0x0000001000687947 */ /* 0x000fea0003800000 */
.L_x_4939:
[----:B------:R-:W-:-:S13]  /*03e0*/  ISETP.GT.AND P0, PT, R2, 0x6, PT ;  /* 0x000000060200780c */ /* 0x000fda0003f04270 */
[----:B------:R-:W-:Y:S05]  /*03f0*/  @P0 BRA `(.L_x_4945) ;  /* 0x0000000000540947 */ /* 0x000fea0003800000 */
[----:B------:R-:W-:-:S13]  /*0400*/  ISETP.NE.AND P0, PT, R2, 0x5, PT ;  /* 0x000000050200780c */ /* 0x000fda0003f05270 */
[----:B------:R-:W-:Y:S05]  /*0410*/  @!P0 BRA `(.L_x_4946) ;  /* 0x0000000000288947 */ /* 0x000fea0003800000 */
[----:B------:R-:W-:-:S13]  /*0420*/  ISETP.NE.AND P0, PT, R2, 0x6, PT ;  /* 0x000000060200780c */ /* 0x000fda0003f05270 */
[----:B------:R-:W-:Y:S05]  /*0430*/  @P0 BRA `(.L_x_4942) ;  /* 0x0000000c00e80947 */ /* 0x000fea0003800000 */
[----:B------:R-:W-:Y:S01]  /*0440*/  UMOV UR4, 0xf0000000 ;  /* 0xf000000000047882 */ /* 0x000fe20000000000 */
[----:B------:R-:W-:Y:S01]  /*0450*/  UMOV UR5, 0x380fffff ;  /* 0x380fffff00057882 */ /* 0x000fe20000000000 */
[----:B------:R-:W0:Y:S01]  /*0460*/  F2F.F32.F64 R7, R4 ;  /* 0x0000000400077310 */ /* 0x000e220000301000 */
[----:B------:R-:W-:Y:S01]  /*0470*/  DSETP.GEU.AND P0, PT, |R4|, UR4, PT ;  /* 0x0000000404007e2a */ /* 0x000fe2000bf0e200 */
[----:B------:R-:W-:-:S13]  /*0480*/  VIADD R19, R3, 0x80 ;  /* 0x0000008003137836 */ /* 0x000fda0000000000 */
[----:B0-----:R-:W-:-:S05]  /*0490*/  @!P0 FMUL R7, R7, 1.175494350822287508e-38 ;  /* 0x0080000007078820 */ /* 0x001fca0000400000 */
[----:B------:R0:W-:Y:S01]  /*04a0*/  STG.E desc[UR36][R10.64], R7 ;  /* 0x000000070a007986 */ /* 0x0001e2000c101924 */
[----:B------:R-:W-:Y:S05]  /*04b0*/  BRA `(.L_x_4937) ;  /* 0x0000001000307947 */ /* 0x000fea0003800000 */
.L_x_4946:
[----:B------:R-:W-:Y:S01]  /*04c0*/  UMOV UR4, 0xf0000000 ;  /* 0xf000000000047882 */ /* 0x000fe20000000000 */
[----:B------:R-:W-:Y:S01]  /*04d0*/  UMOV UR5, 0x380fffff ;  /* 0x380fffff00057882 */ /* 0x000fe20000000000 */
[----:B------:R-:W0:Y:S01]  /*04e0*/  F2F.F32.F64 R0, R4 ;  /* 0x0000000400007310 */ /* 0x000e220000301000 */
[----:B------:R-:W-:Y:S01]  /*04f0*/  DSETP.GEU.AND P0, PT, |R4|, UR4, PT ;  /* 0x0000000404007e2a */ /* 0x000fe2000bf0e200 */
[----:B------:R-:W-:-:S13]  /*0500*/  VIADD R19, R3, 0x80 ;  /* 0x0000008003137836 */ /* 0x000fda0000000000 */
[----:B0-----:R-:W-:-:S05]  /*0510*/  @!P0 FMUL R0, R0, 1.175494350822287508e-38 ;  /* 0x0080000000008820 */ /* 0x001fca0000400000 */
[----:B------:R-:W-:-:S05]  /*0520*/  F2FP.F16.F32.PACK_AB R0, RZ, R0 ;  /* 0x00000000ff00723e */ /* 0x000fca00000000ff */
[----:B------:R0:W-:Y:S01]  /*0530*/  STG.E.U16 desc[UR36][R10.64], R0 ;  /* 0x000000000a007986 */ /* 0x0001e2000c101524 */
[----:B------:R-:W-:Y:S05]  /*0540*/  BRA `(.L_x_4937) ;  /* 0x00000010000c7947 */ /* 0x000fea0003800000 */
.L_x_4945:
[----:B------:R-:W-:-:S13]  /*0550*/  ISETP.NE.AND P0, PT, R2, 0x7, PT ;  /* 0x000000070200780c */ /* 0x000fda0003f05270 */
[----:B------:R-:W-:Y:S05]  /*0560*/  @!P0 BRA `(.L_x_4947) ;  /* 0x00000000006c8947 */ /* 0x000fea0003800000 */
        /* <DEDUP_REMOVED lines=8> */
[----:B------:R-:W-:Y:S01]  /*05f0*/  VIADD R19, R3, 0x80 ;  /* 0x0000008003137836 */ /* 0x000fe20000000000 */
[----:B------:R-:W-:-:S05]  /*0600*/  DSETP.GEU.AND P1, PT, |R4|, UR4, PT ;  /* 0x0000000404007e2a */ /* 0x000fca000bf2e200 */
[----:B------:R-:W1:Y:S07]  /*0610*/  F2F.F32.F64 R8, R4 ;  /* 0x0000000400087310 */ /* 0x000e6e0000301000 */
[----:B0-----:R-:W-:Y:S02]  /*0620*/  @!P0 FMUL R9, R9, 1.175494350822287508e-38 ;  /* 0x0080000009098820 */ /* 0x001fe40000400000 */
[----:B-1----:R-:W-:-:S05]  /*0630*/  @!P1 FMUL R8, R8, 1.175494350822287508e-38 ;  /* 0x0080000008089820 */ /* 0x002fca0000400000 */
[----:B------:R0:W-:Y:S01]  /*0640*/  STG.E.64 desc[UR36][R10.64], R8 ;  /* 0x000000080a007986 */ /* 0x0001e2000c101b24 */
[----:B------:R-:W-:Y:S05]  /*0650*/  BRA `(.L_x_4937) ;  /* 0x0000000c00c87947 */ /* 0x000fea0003800000 */
.L_x_4948:
        /* <DEDUP_REMOVED lines=9> */
[----:B------:R-:W-:-:S05]  /*06f0*/  F2FP.F16.F32.PACK_AB R9, R0, R9 ;  /* 0x000000090009723e */ /* 0x000fca00000000ff */
[----:B------:R0:W-:Y:S01]  /*0700*/  STG.E desc[UR36][R10.64], R9 ;  /* 0x000000090a007986 */ /* 0x0001e2000c101924 */
[----:B------:R-:W-:Y:S05]  /*0710*/  BRA `(.L_x_4937) ;  /* 0x0000000c00987947 */ /* 0x000fea0003800000 */
.L_x_4947:
[----:B------:R0:W-:Y:S01]  /*0720*/  STG.E.64 desc[UR36][R10.64], R4 ;  /* 0x000000040a007986 */ /* 0x0001e2000c101b24 */
[----:B------:R-:W-:Y:S01]  /*0730*/  VIADD R19, R3, 0x80 ;  /* 0x0000008003137836 */ /* 0x000fe20000000000 */
[----:B------:R-:W-:Y:S06]  /*0740*/  BRA `(.L_x_4937) ;  /* 0x0000000c008c7947 */ /* 0x000fec0003800000 */
.L_x_4938:
        /* <DEDUP_REMOVED lines=8> */
[----:B------:R-:W-:Y:S01]  /*07d0*/  DSETP.NEU.AND P0, PT, R6, RZ, PT ;  /* 0x000000ff0600722a */ /* 0x000fe20003f0d000 */
[----:B------:R-:W-:-:S05]  /*07e0*/  VIADD R19, R3, 0x80 ;  /* 0x0000008003137836 */ /* 0x000fca0000000000 */
[----:B------:R-:W-:-:S06]  /*07f0*/  DSETP.NEU.OR P0, PT, R4, RZ, P0 ;  /* 0x000000ff0400722a */ /* 0x000fcc000070d400 */
[----:B------:R-:W-:-:S05]  /*0800*/  SEL R5, RZ, 0x1, !P0 ;  /* 0x00000001ff057807 */ /* 0x000fca0004000000 */
[----:B------:R0:W-:Y:S01]  /*0810*/  STG.E.U8 desc[UR36][R10.64], R5 ;  /* 0x000000050a007986 */ /* 0x0001e2000c101124 */
[----:B------:R-:W-:Y:S05]  /*0820*/  BRA `(.L_x_4937) ;  /* 0x0000000c00547947 */ /* 0x000fea0003800000 */
.L_x_4951:
[----:B------:R0:W-:Y:S01]  /*0830*/  STG.E.128 desc[UR36][R10.64], R4 ;  /* 0x000000040a007986 */ /* 0x0001e2000c101d24 */
[----:B------:R-:W-:Y:S01]  /*0840*/  VIADD R19, R3, 0x80 ;  /* 0x0000008003137836 */ /* 0x000fe20000000000 */
[----:B------:R-:W-:Y:S06]  /*0850*/  BRA `(.L_x_4937) ;  /* 0x0000000c00487947 */ /* 0x000fec0003800000 */
.L_x_4950:
        /* <DEDUP_REMOVED lines=10> */
[----:B------:R-:W-:Y:S01]  /*0900*/  IMAD R7, R18, 0x200, R3 ;  /* 0x0000020012077824 */ /* 0x000fe200078e0203 */
[----:B------:R-:W-:Y:S03]  /*0910*/  BSSY B0, `(.L_x_4954) ;  /* 0x0000012000007945 */ /* 0x000fe60003800000 */
[----:B------:R-:W-:-:S05]  /*0920*/  IMAD R7, R7, R0, RZ ;  /* 0x0000000007077224 */ /* 0x000fca00078e02ff */
[----:B------:R-:W-:-:S04]  /*0930*/  IADD3 R8, P1, R7, R8, RZ ;  /* 0x0000000807087210 */ /* 0x000fc80007f3e0ff */
[----:B0-----:R-:W-:Y:S01]  /*0940*/  @!P0 FMUL R11, R11, 1.175494350822287508e-38 ;  /* 0x008000000b0b8820 */ /* 0x001fe20000400000 */
[----:B------:R-:W-:-:S04]  /*0950*/  IMAD.X R9, RZ, RZ, R9, P1 ;  /* 0x000000ffff097224 */ /* 0x000fc800008e0609 */
        /* <DEDUP_REMOVED lines=13> */
.L_x_4955:
[----:B------:R-:W-:Y:S05]  /*0a30*/  BSYNC B0 ;  /* 0x0000000000007941 */ /* 0x000fea0003800000 */
.L_x_4954:
[----:B------:R-:W-:Y:S01]  /*0a40*/  LOP3.LUT R7, R0, R7, RZ, 0xfc, !PT ;  /* 0x0000000700077212 */ /* 0x000fe200078efcff */
[----:B------:R-:W-:-:S04]  /*0a50*/  VIADD R19, R3, 0x80 ;  /* 0x0000008003137836 */ /* 0x000fc80000000000 */
[----:B------:R0:W-:Y:S01]  /*0a60*/  STG.E.U8 desc[UR36][R8.64], R7 ;  /* 0x0000000708007986 */ /* 0x0001e2000c101124 */
[----:B------:R-:W-:Y:S05]  /*0a70*/  BRA `(.L_x_4937) ;  /* 0x0000000800c07947 */ /* 0x000fea0003800000 */
.L_x_4953:
[----:B------:R-:W-:Y:S01]  /*0a80*/  UMOV UR4, 0xf0000000 ;  /* 0xf000000000047882 */ /* 0x000fe20000000000 */
[----:B------:R-:W-:Y:S01]  /*0a90*/  UMOV UR5, 0x380fffff ;  /* 0x380fffff00057882 */ /* 0x000fe20000000000 */
[----:B------:R-:W0:Y:S01]  /*0aa0*/  F2F.F32.F64 R7, R4 ;  /* 0x0000000400077310 */ /* 0x000e220000301000 */
[----:B------:R-:W-:Y:S01]  /*0ab0*/  DSETP.GEU.AND P0, PT, |R4|, UR4, PT ;  /* 0x0000000404007e2a */ /* 0x000fe2000bf0e200 */
[----:B------:R-:W-:-:S13]  /*0ac0*/  BSSY B0, `(.L_x_4956) ;  /* 0x0000010000007945 */ /* 0x000fda0003800000 */
        /* <DEDUP_REMOVED lines=12> */
.L_x_4957:
[----:B------:R-:W-:Y:S01]  /*0b90*/  IMAD.MOV.U32 R2, RZ, RZ, 0x7f ;  /* 0x0000007fff027424 */ /* 0x000fe200078e00ff */
[----:B------:R-:W-:-:S04]  /*0ba0*/  ISETP.GT.U32.AND P0, PT, R6, 0x7f800000, PT ;  /* 0x7f8000000600780c */ /* 0x000fc80003f04070 */
[----:B------:R-:W-:-:S09]  /*0bb0*/  SEL R2, R2, 0x7c, P0 ;  /* 0x0000007c02027807 */ /* 0x000fd20000000000 */
.L_x_4958:
[----:B------:R-:W-:Y:S05]  /*0bc0*/  BSYNC B0 ;  /* 0x0000000000007941 */ /* 0x000fea0003800000 */
.L_x_4956:
        /* <DEDUP_REMOVED lines=10> */
.L_x_4952:
[----:B------:R-:W-:Y:S01]  /*0c70*/  UMOV UR4, 0xf0000000 ;  /* 0xf000000000047882 */ /* 0x000fe20000000000 */
[----:B------:R-:W-:Y:S01]  /*0c80*/  UMOV UR5, 0x380fffff ;  /* 0x380fffff00057882 */ /* 0x000fe20000000000 */
[----:B------:R-:W0:Y:S01]  /*0c90*/  F2F.F32.F64 R0, R4 ;  /* 0x0000000400007310 */ /* 0x000e220000301000 */
[----:B------:R-:W-:Y:S01]  /*0ca0*/  DSETP.GEU.AND P0, PT, |R4|, UR4, PT ;  /* 0x0000000404007e2a */ /* 0x000fe2000bf0e200 */
[----:B------:R-:W-:-:S13]  /*0cb0*/  VIADD R19, R3, 0x80 ;  /* 0x0000008003137836 */ /* 0x000fda0000000000 */
[----:B0-----:R-:W-:-:S05]  /*0cc0*/  @!P0 FMUL R0, R0, 1.175494350822287508e-38 ;  /* 0x0080000000008820 */ /* 0x001fca0000400000 */
[----:B------:R-:W-:-:S05]  /*0cd0*/  F2FP.BF16.F32.PACK_AB R0, RZ, R0 ;  /* 0x00000000ff00723e */ /* 0x000fca00000010ff */
[----:B------:R0:W-:Y:S01]  /*0ce0*/  STG.E.U16 desc[UR36][R10.64], R0 ;  /* 0x000000000a007986 */ /* 0x0001e2000c101524 */
[----:B------:R-:W-:Y:S05]  /*0cf0*/  BRA `(.L_x_4937) ;  /* 0x0000000800207947 */ /* 0x000fea0003800000 */
.L_x_4949:
        /* <DEDUP_REMOVED lines=8> */
[----:B------:R-:W0:Y:S01]  /*0d80*/  F2I.U32.F64.TRUNC R5, R4 ;  /* 0x0000000400057311 */ /* 0x000e22000030d000 */
[----:B------:R-:W-:Y:S01]  /*0d90*/  VIADD R19, R3, 0x80 ;  /* 0x0000008003137836 */ /* 0x000fe20000000000 */
[----:B0-----:R0:W-:Y:S01]  /*0da0*/  STG.E.U16 desc[UR36][R10.64], R5 ;  /* 0x000000050a007986 */ /* 0x0011e2000c101524 */
[----:B------:R-:W-:Y:S05]  /*0db0*/  BRA `(.L_x_4937) ;  /* 0x0000000400f07947 */ /* 0x000fea0003800000 */
.L_x_4961:
[----:B------:R-:W-:Y:S01]  /*0dc0*/  UMOV UR4, 0xf0000000 ;  /* 0xf000000000047882 */ /* 0x000fe20000000000 */
[----:B------:R-:W-:Y:S01]  /*0dd0*/  UMOV UR5, 0x380fffff ;  /* 0x380fffff00057882 */ /* 0x000fe20000000000 */
[----:B------:R-:W0:Y:S01]  /*0de0*/  F2F.F32.F64 R6, R4 ;  /* 0x0000000400067310 */ /* 0x000e220000301000 */
[----:B------:R-:W-:Y:S01]  /*0df0*/  DSETP.GEU.AND P0, PT, |R4|, UR4, PT ;  /* 0x0000000404007e2a */ /* 0x000fe2000bf0e200 */
[----:B------:R-:W-:Y:S01]  /*0e00*/  BSSY B0, `(.L_x_4962) ;  /* 0x0000015000007945 */ /* 0x000fe20003800000 */
[----:B------:R-:W-:-:S12]  /*0e10*/  IMAD.MOV.U32 R2, RZ, RZ, 0x80 ;  /* 0x00000080ff027424 */ /* 0x000fd800078e00ff */
        /* <DEDUP_REMOVED lines=15> */
.L_x_4964:
[----:B------:R-:W-:-:S04]  /*0f10*/  LOP3.LUT R6, R6, 0x80000000, RZ, 0xc0, !PT ;  /* 0x8000000006067812 */ /* 0x000fc800078ec0ff */
[----:B------:R-:W-:-:S04]  /*0f20*/  SHF.R.U32.HI R5, RZ, 0x18, R6 ;  /* 0x00000018ff057819 */ /* 0x000fc80000011606 */
[----:B------:R-:W-:-:S04]  /*0f30*/  LOP3.LUT R4, R4, R5, RZ, 0xfc, !PT ;  /* 0x0000000504047212 */ /* 0x000fc800078efcff */
[----:B------:R-:W-:-:S07]  /*0f40*/  PRMT R2, R4, 0x7610, R2 ;  /* 0x0000761004027816 */ /* 0x000fce0000000002 */
.L_x_4963:
[----:B------:R-:W-:Y:S05]  /*0f50*/  BSYNC B0 ;  /* 0x0000000000007941 */ /* 0x000fea0003800000 */
.L_x_4962:
[----:B------:R-:W-:Y:S02]  /*0f60*/  IMAD R5, R18, 0x200, R3 ;  /* 0x0000020012057824 */ /* 0x000fe400078e0203 */
[----:B------:R-:W-:Y:S02]  /*0f70*/  VIADD R19, R3, 0x80 ;  /* 0x0000008003137836 */ /* 0x000fe40000000000 */
[----:B------:R-:W-:-:S05]  /*0f80*/  IMAD R5, R5, R0, RZ ;  /* 0x0000000005057224 */ /* 0x000fca00078e02ff */
[----:B------:R-:W-:-:S05]  /*0f90*/  IADD3 R8, P0, R5, R8, RZ ;  /* 0x0000000805087210 */ /* 0x000fca0007f1e0ff */
[----:B------:R-:W-:-:S05]  /*0fa0*/  IMAD.X R9, RZ, RZ, R9, P0 ;  /* 0x000000ffff097224 */ /* 0x000fca00000e0609 */
[----:B------:R0:W-:Y:S01]  /*0fb0*/  STG.E.U8 desc[UR36][R8.64], R2 ;  /* 0x0000000208007986 */ /* 0x0001e2000c101124 */
[----:B------:R-:W-:Y:S05]  /*0fc0*/  BRA `(.L_x_4937) ;  /* 0x00000004006c7947 */ /* 0x000fea0003800000 */
.L_x_4960:
        /* <DEDUP_REMOVED lines=21> */
.L_x_4967:
[----:B------:R-:W-:-:S04]  /*1120*/  LOP3.LUT R6, R6, 0x80000000, RZ, 0xc0, !PT ;  /* 0x8000000006067812 */ /* 0x000fc800078ec0ff */
[----:B------:R-:W-:-:S04]  /*1130*/  SHF.R.U32.HI R5, RZ, 0x18, R6 ;  /* 0x00000018ff057819 */ /* 0x000fc80000011606 */
[----:B------:R-:W-:-:S04]  /*1140*/  LOP3.LUT R4, R4, R5, RZ, 0xfc, !PT ;  /* 0x0000000504047212 */ /* 0x000fc800078efcff */
[----:B------:R-:W-:-:S07]  /*1150*/  PRMT R2, R4, 0x7610, R2 ;  /* 0x0000761004027816 */ /* 0x000fce0000000002 */
.L_x_4966:
[----:B------:R-:W-:Y:S05]  /*1160*/  BSYNC B0 ;  /* 0x0000000000007941 */ /* 0x000fea0003800000 */
.L_x_4965:
[----:B------:R-:W-:Y:S02]  /*1170*/  IMAD R5, R18, 0x200, R3 ;  /* 0x0000020012057824 */ /* 0x000fe400078e0203 */
[----:B------:R-:W-:Y:S02]  /*1180*/  VIADD R19, R3, 0x80 ;  /* 0x0000008003137836 */ /* 0x000fe40000000000 */
[----:B------:R-:W-:-:S05]  /*1190*/  IMAD R5, R5, R0, RZ ;  /* 0x0000000005057224 */ /* 0x000fca00078e02ff */
[----:B------:R-:W-:-:S05]  /*11a0*/  IADD3 R8, P0, R5, R8, RZ ;  /* 0x0000000805087210 */ /* 0x000fca0007f1e0ff */
[----:B------:R-:W-:-:S05]  /*11b0*/  IMAD.X R9, RZ, RZ, R9, P0 ;  /* 0x000000ffff097224 */ /* 0x000fca00000e0609 */
[----:B------:R0:W-:Y:S01]  /*11c0*/  STG.E.U8 desc[UR36][R8.64], R2 ;  /* 0x0000000208007986 */ /* 0x0001e2000c101124 */
[----:B------:R-:W-:Y:S05]  /*11d0*/  BRA `(.L_x_4937) ;  /* 0x0000000000e87947 */ /* 0x000fea0003800000 */
.L_x_4959:
        /* <DEDUP_REMOVED lines=8> */
[----:B------:R0:W1:Y:S01]  /*1260*/  F2F.F32.F64 R11, R4 ;  /* 0x00000004000b7310 */ /* 0x0000620000301000 */
[----:B------:R-:W-:Y:S01]  /*1270*/  DSETP.GEU.AND P0, PT, |R4|, UR4, PT ;  /* 0x0000000404007e2a */ /* 0x000fe2000bf0e200 */
[----:B------:R-:W-:Y:S02]  /*1280*/  VIADD R19, R3, 0x80 ;  /* 0x0000008003137836 */ /* 0x000fe40000000000 */
[----:B0-----:R-:W-:-:S04]  /*1290*/  IMAD R5, R18, 0x200, R3 ;  /* 0x0000020012057824 */ /* 0x001fc800078e0203 */
[----:B------:R-:W-:-:S07]  /*12a0*/  IMAD R5, R5, R0, RZ ;  /* 0x0000000005057224 */ /* 0x000fce00078e02ff */
[----:B-1----:R-:W-:Y:S01]  /*12b0*/  @!P0 FMUL R11, R11, 1.175494350822287508e-38 ;  /* 0x008000000b0b8820 */ /* 0x002fe20000400000 */
[----:B------:R-:W-:-:S04]  /*12c0*/  IMAD.MOV.U32 R0, RZ, RZ, 0xff ;  /* 0x000000ffff007424 */ /* 0x000fc800078e00ff */
[----:B------:R-:W-:-:S04]  /*12d0*/  SHF.R.U32.HI R2, RZ, 0x17, R11 ;  /* 0x00000017ff027819 */ /* 0x000fc8000001160b */
[----:B------:R-:W-:-:S04]  /*12e0*/  LOP3.LUT R6, R2, 0xff, RZ, 0xc0, !PT ;  /* 0x000000ff02067812 */ /* 0x000fc800078ec0ff */
[----:B------:R-:W-:-:S13]  /*12f0*/  ISETP.NE.AND P1, PT, R6, 0xff, PT ;  /* 0x000000ff0600780c */ /* 0x000fda0003f25270 */
[--C-:B------:R-:W-:Y:S01]  /*1300*/  @P1 SHF.R.U32.HI R7, RZ, 0x16, R11.reuse ;  /* 0x00000016ff071819 */ /* 0x100fe2000001160b */
[----:B------:R-:W-:Y:S01]  /*1310*/  @P1 VIADD R4, R2, 0x1 ;  /* 0x0000000102041836 */ /* 0x000fe20000000000 */
[----:B------:R-:W-:Y:S02]  /*1320*/  @P1 LOP3.LUT P0, RZ, R6, 0x3fffff, R11, 0xf8, !PT ;  /* 0x003fffff06ff1812 */ /* 0x000fe4000780f80b */
[----:B------:R-:W-:-:S04]  /*1330*/  @P1 LOP3.LUT R7, R7, 0x1, RZ, 0xc0, !PT ;  /* 0x0000000107071812 */ /* 0x000fc800078ec0ff */
[----:B------:R-:W-:Y:S02]  /*1340*/  @P1 ISETP.EQ.U32.AND P2, PT, R7, 0x1, P0 ;  /* 0x000000010700180c */ /* 0x000fe40000742070 */
[----:B------:R-:W-:Y:S02]  /*1350*/  PLOP3.LUT P0, PT, PT, PT, PT, 0x80, 0x0 ;  /* 0x000000000000781c */ /* 0x000fe40003f0f070 */
        /* <DEDUP_REMOVED lines=8> */
.L_x_4942:
        /* <DEDUP_REMOVED lines=16> */
.L_x_4970:
[----:B------:R-:W0:Y:S02]  /*14e0*/  S2R R3, SR_TID.X ;  /* 0x0000000000037919 */ /* 0x000e240000002100 */
[----:B0-----:R-:W-:Y:S01]  /*14f0*/  VIADD R19, R3, 0x80 ;  /* 0x0000008003137836 */ /* 0x001fe20000000000 */
[----:B------:R-:W-:Y:S06]  /*1500*/  BRA `(.L_x_4937) ;  /* 0x00000000001c7947 */ /* 0x000fec0003800000 */
.L_x_4969:
[----:B------:R-:W0:Y:S01]  /*1510*/  F2I.U64.F64.TRUNC R4, R4 ;  /* 0x0000000400047311 */ /* 0x000e22000030d800 */
[----:B------:R-:W-:Y:S01]  /*1520*/  VIADD R19, R3, 0x80 ;  /* 0x0000008003137836 */ /* 0x000fe20000000000 */
[----:B0-----:R0:W-:Y:S01]  /*1530*/  STG.E.64 desc[UR36][R10.64], R4 ;  /* 0x000000040a007986 */ /* 0x0011e2000c101b24 */
[----:B------:R-:W-:Y:S05]  /*1540*/  BRA `(.L_x_4937) ;  /* 0x00000000000c7947 */ /* 0x000fea0003800000 */
.L_x_4968:
[----:B------:R-:W0:Y:S01]  /*1550*/  F2I.U32.F64.TRUNC R5, R4 ;  /* 0x0000000400057311 */ /* 0x000e22000030d000 */
[----:B------:R-:W-:Y:S01]  /*1560*/  VIADD R19, R3, 0x80 ;  /* 0x0000008003137836 */ /* 0x000fe20000000000 */
[----:B0-----:R0:W-:Y:S06]  /*1570*/  STG.E desc[UR36][R10.64], R5 ;  /* 0x000000050a007986 */ /* 0x0011ec000c101924 */
.L_x_4937:
[----:B------:R-:W-:Y:S05]  /*1580*/  BSYNC B6 ;  /* 0x0000000000067941 */ /* 0x000fea0003800000 */
.L_x_4936:
[----:B------:R-:W-:Y:S01]  /*1590*/  ISETP.GE.AND P0, PT, R19, R16, PT ;  /* 0x000000101300720c */ /* 0x000fe20003f06270 */
[----:B------:R-:W-:-:S12]  /*15a0*/  BSSY B6, `(.L_x_4971) ;  /* 0x000033b000067945 */ /* 0x000fd80003800000 */
[----:B------:R-:W-:Y:S05]  /*15b0*/  @P0 BRA `(.L_x_4972) ;  /* 0x0000003000e40947 */ /* 0x000fea0003800000 */
[----:B012-4-:R-:W0:Y:S01]  /*15c0*/  LDC.64 R4, c[0x0][0x230] ;  /* 0x00008c00ff047b82 */ /* 0x017e220000000a00 */
[----:B------:R-:W-:Y:S01]  /*15d0*/  IMAD R0, R18, 0x200, R19 ;  /* 0x0000020012007824 */ /* 0x000fe200078e0213 */
[----:B-----5:R-:W-:Y:S01]  /*15e0*/  PRMT R2, R17, 0x9910, RZ ;  /* 0x0000991011027816 */ /* 0x020fe200000000ff */
[----:B------:R-:W-:Y:S02]  /*15f0*/  ULDC UR4, c[0x0][0x248] ;  /* 0x0000920000047ab9 */ /* 0x000fe40000000800 */
[----:B---3--:R-:W-:Y:S02]  /*1600*/  IMAD R7, R0, UR4, RZ ;  /* 0x0000000400077c24 */ /* 0x008fe4000f8e02ff */
        /* <DEDUP_REMOVED lines=13> */
[----:B------:R-:W0:Y:S01]  /*16e0*/  LDC.64 R6, c[0x0][0x220] ;  /* 0x00008800ff067b82 */ /* 0x000e220000000a00 */
[----:B------:R-:W-:-:S05]  /*16f0*/  VIADD R3, R3, 0x80 ;  /* 0x0000008003037836 */ /* 0x000fca0000000000 */
[----:B------:R-:W-:-:S04]  /*1700*/  ISETP.GE.AND P0, PT, R3, R16, PT ;  /* 0x000000100300720c */ /* 0x000fc80003f06270 */
[----:B0-----:R-:W-:Y:S02]  /*1710*/  FSEL R3, R7, RZ, !P0 ;  /* 0x000000ff07037208 */ /* 0x001fe40004000000 */
[----:B------:R-:W-:-:S04]  /*1720*/  FSEL R2, R6, RZ, !P0 ;  /* 0x000000ff06027208 */ /* 0x000fc80004000000 */
[----:B------:R-:W0:Y:S02]  /*1730*/  F2I.F64.TRUNC R3, R2 ;  /* 0x0000000200037311 */ /* 0x000e24000030d100 */
[----:B0-----:R4:W-:Y:S01]  /*1740*/  STG.E.U8 desc[UR36][R4.64], R3 ;  /* 0x0000000304007986 */ /* 0x0019e2000c101124 */
[----:B------:R-:W-:Y:S05]  /*1750*/  BRA `(.L_x_4978) ;  /* 0x0000001400d87947 */ /* 0x000fea0003800000 */
.L_x_4976:
[----:B------:R-:W0:Y:S01]  /*1760*/  LDC.64 R6, c[0x0][0x220] ;  /* 0x00008800ff067b82 */ /* 0x000e220000000a00 */
[----:B------:R-:W-:-:S05]  /*1770*/  VIADD R3, R3, 0x80 ;  /* 0x0000008003037836 */ /* 0x000fca0000000000 */
[----:B------:R-:W-:-:S04]  /*1780*/  ISETP.GE.AND P0, PT, R3, R16, PT ;  /* 0x000000100300720c */ /* 0x000fc80003f06270 */
[----:B0-----:R-:W-:Y:S02]  /*1790*/  FSEL R2, R6, RZ, !P0 ;  /* 0x000000ff06027208 */ /* 0x001fe40004000000 */
[----:B------:R-:W-:-:S06]  /*17a0*/  FSEL R3, R7, RZ, !P0 ;  /* 0x000000ff07037208 */ /* 0x000fcc0004000000 */
[----:B------:R-:W0:Y:S02]  /*17b0*/  F2I.S64.F64.TRUNC R2, R2 ;  /* 0x0000000200027311 */ /* 0x000e24000030d900 */
[----:B0-----:R-:W-:-:S05]  /*17c0*/  IMAD.MOV.U32 R7, RZ, RZ, R2 ;  /* 0x000000ffff077224 */ /* 0x001fca00078e0002 */
[----:B------:R3:W-:Y:S01]  /*17d0*/  STG.E.U8 desc[UR36][R4.64], R7 ;  /* 0x0000000704007986 */ /* 0x0007e2000c101124 */
[----:B------:R-:W-:Y:S05]  /*17e0*/  BRA `(.L_x_4978) ;  /* 0x0000001400b47947 */ /* 0x000fea0003800000 */
.L_x_4975:
        /* <DEDUP_REMOVED lines=10> */
[----:B------:R-:W-:-:S06]  /*1890*/  FSEL R3, R7, RZ, !P0 ;  /* 0x000000ff07037208 */ /* 0x000fcc0004000000 */
[----:B------:R-:W0:Y:S02]  /*18a0*/  F2I.S64.F64.TRUNC R2, R2 ;  /* 0x0000000200027311 */ /* 0x000e24000030d900 */
[----:B0-----:R0:W-:Y:S01]  /*18b0*/  STG.E.64 desc[UR36][R4.64], R2 ;  /* 0x0000000204007986 */ /* 0x0011e2000c101b24 */
[----:B------:R-:W-:Y:S05]  /*18c0*/  BRA `(.L_x_4978) ;  /* 0x00000014007c7947 */ /* 0x000fea0003800000 */
.L_x_4980:
[----:B------:R-:W0:Y:S01]  /*18d0*/  LDC.64 R6, c[0x0][0x220] ;  /* 0x00008800ff067b82 */ /* 0x000e220000000a00 */
[----:B------:R-:W-:-:S05]  /*18e0*/  VIADD R3, R3, 0x80 ;  /* 0x0000008003037836 */ /* 0x000fca0000000000 */
[----:B------:R-:W-:-:S04]  /*18f0*/  ISETP.GE.AND P0, PT, R3, R16, PT ;  /* 0x000000100300720c */ /* 0x000fc80003f06270 */
[----:B0-----:R-:W-:Y:S02]  /*1900*/  FSEL R3, R7, RZ, !P0 ;  /* 0x000000ff07037208 */ /* 0x001fe40004000000 */
[----:B------:R-:W-:-:S04]  /*1910*/  FSEL R2, R6, RZ, !P0 ;  /* 0x000000ff06027208 */ /* 0x000fc80004000000 */
[----:B------:R-:W0:Y:S02]  /*1920*/  F2I.F64.TRUNC R3, R2 ;  /* 0x0000000200037311 */ /* 0x000e24000030d100 */
[----:B0-----:R1:W-:Y:S01]  /*1930*/  STG.E desc[UR36][R4.64], R3 ;  /* 0x0000000304007986 */ /* 0x0013e2000c101924 */
[----:B------:R-:W-:Y:S05]  /*1940*/  BRA `(.L_x_4978) ;  /* 0x00000014005c7947 */ /* 0x000fea0003800000 */
.L_x_4979:
[----:B------:R-:W0:Y:S01]  /*1950*/  LDC.64 R6, c[0x0][0x220] ;  /* 0x00008800ff067b82 */ /* 0x000e220000000a00 */
[----:B------:R-:W-:-:S05]  /*1960*/  VIADD R3, R3, 0x80 ;  /* 0x0000008003037836 */ /* 0x000fca0000000000 */
[----:B------:R-:W-:-:S04]  /*1970*/  ISETP.GE.AND P0, PT, R3, R16, PT ;  /* 0x000000100300720c */ /* 0x000fc80003f06270 */
[----:B0-----:R-:W-:Y:S02]  /*1980*/  FSEL R3, R7, RZ, !P0 ;  /* 0x000000ff07037208 */ /* 0x001fe40004000000 */
[----:B------:R-:W-:-:S04]  /*1990*/  FSEL R2, R6, RZ, !P0 ;  /* 0x000000ff06027208 */ /* 0x000fc80004000000 */
[----:B------:R-:W0:Y:S02]  /*19a0*/  F2I.F64.TRUNC R3, R2 ;  /* 0x0000000200037311 */ /* 0x000e24000030d100 */
[----:B0-----:R2:W-:Y:S01]  /*19b0*/  STG.E.U16 desc[UR36][R4.64], R3 ;  /* 0x0000000304007986 */ /* 0x0015e2000c101524 */
[----:B------:R-:W-:Y:S05]  /*19c0*/  BRA `(.L_x_4978) ;  /* 0x00000014003c7947 */ /* 0x000fea0003800000 */
.L_x_4974:
[----:B------:R-:W-:-:S13]  /*19d0*/  ISETP.GT.AND P0, PT, R0, 0x6, PT ;  /* 0x000000060000780c */ /* 0x000fda0003f04270 */
[----:B------:R-:W-:Y:S05]  /*19e0*/  @P0 BRA `(.L_x_4981) ;  /* 0x0000000000740947 */ /* 0x000fea0003800000 */
[----:B------:R-:W-:-:S13]  /*19f0*/  ISETP.NE.AND P0, PT, R0, 0x5, PT ;  /* 0x000000050000780c */ /* 0x000fda0003f05270 */
[----:B------:R-:W-:Y:S05]  /*1a00*/  @!P0 BRA `(.L_x_4982) ;  /* 0x0000000000388947 */ /* 0x000fea0003800000 */
[----:B------:R-:W-:-:S13]  /*1a10*/  ISETP.NE.AND P0, PT, R0, 0x6, PT ;  /* 0x000000060000780c */ /* 0x000fda0003f05270 */
[----:B------:R-:W-:Y:S05]  /*1a20*/  @P0 BRA `(.L_x_4977) ;  /* 0x0000001000a40947 */ /* 0x000fea0003800000 */
[----:B------:R-:W0:Y:S01]  /*1a30*/  LDC.64 R6, c[0x0][0x220] ;  /* 0x00008800ff067b82 */ /* 0x000e220000000a00 */
[----:B------:R-:W-:Y:S01]  /*1a40*/  VIADD R3, R3, 0x80 ;  /* 0x0000008003037836 */ /* 0x000fe20000000000 */
[----:B------:R-:W-:Y:S01]  /*1a50*/  UMOV UR4, 0xf0000000 ;  /* 0xf000000000047882 */ /* 0x000fe20000000000 */
[----:B------:R-:W-:-:S03]  /*1a60*/  UMOV UR5, 0x380fffff ;  /* 0x380fffff00057882 */ /* 0x000fc60000000000 */
[----:B------:R-:W-:-:S04]  /*1a70*/  ISETP.GE.AND P0, PT, R3, R16, PT ;  /* 0x000000100300720c */ /* 0x000fc80003f06270 */
[----:B0-----:R-:W-:Y:S02]  /*1a80*/  FSEL R2, R6, RZ, !P0 ;  /* 0x000000ff06027208 */ /* 0x001fe40004000000 */
[----:B------:R-:W-:-:S04]  /*1a90*/  FSEL R3, R7, RZ, !P0 ;  /* 0x000000ff07037208 */ /* 0x000fc80004000000 */
[----:B------:R-:W0:Y:S02]  /*1aa0*/  F2F.F32.F64 R7, R2 ;  /* 0x0000000200077310 */ /* 0x000e240000301000 */
[----:B------:R-:W-:-:S14]  /*1ab0*/  DSETP.GEU.AND P0, PT, |R2|, UR4, PT ;  /* 0x0000000402007e2a */ /* 0x000fdc000bf0e200 */
[----:B0-----:R-:W-:-:S05]  /*1ac0*/  @!P0 FMUL R7, R7, 1.175494350822287508e-38 ;  /* 0x0080000007078820 */ /* 0x001fca0000400000 */
[----:B------:R0:W-:Y:S01]  /*1ad0*/  STG.E desc[UR36][R4.64], R7 ;  /* 0x0000000704007986 */ /* 0x0001e2000c101924 */
[----:B------:R-:W-:Y:S05]  /*1ae0*/  BRA `(.L_x_4978) ;  /* 0x0000001000f47947 */ /* 0x000fea0003800000 */
.L_x_4982:
        /* <DEDUP_REMOVED lines=10> */
[----:B------:R-:W-:-:S05]  /*1b90*/  F2FP.F16.F32.PACK_AB R0, RZ, R0 ;  /* 0x00000000ff00723e */ /* 0x000fca00000000ff */
[----:B------:R0:W-:Y:S01]  /*1ba0*/  STG.E.U16 desc[UR36][R4.64], R0 ;  /* 0x0000000004007986 */ /* 0x0001e2000c101524 */
[----:B------:R-:W-:Y:S05]  /*1bb0*/  BRA `(.L_x_4978) ;  /* 0x0000001000c07947 */ /* 0x000fea0003800000 */
.L_x_4981:
[----:B------:R-:W-:-:S13]  /*1bc0*/  ISETP.NE.AND P0, PT, R0, 0x7, PT ;  /* 0x000000070000780c */ /* 0x000fda0003f05270 */
[----:B------:R-:W-:Y:S05]  /*1bd0*/  @!P0 BRA `(.L_x_4983) ;  /* 0x0000000000a48947 */ /* 0x000fea0003800000 */
        /* <DEDUP_REMOVED lines=8> */
[----:B------:R-:W-:Y:S02]  /*1c60*/  ISETP.GE.AND P0, PT, R3, R16, PT ;  /* 0x000000100300720c */ /* 0x000fe40003f06270 */
[----:B------:R-:W1:Y:S02]  /*1c70*/  LDC.64 R8, c[0x0][0x228] ;  /* 0x00008a00ff087b82 */ /* 0x000e640000000a00 */
[----:B0-----:R-:W-:Y:S02]  /*1c80*/  FSEL R6, R6, RZ, !P0 ;  /* 0x000000ff06067208 */ /* 0x001fe40004000000 */
[----:B------:R-:W-:Y:S02]  /*1c90*/  FSEL R7, R7, RZ, !P0 ;  /* 0x000000ff07077208 */ /* 0x000fe40004000000 */
[----:B-1----:R-:W-:-:S04]  /*1ca0*/  FSEL R2, R8, RZ, !P0 ;  /* 0x000000ff08027208 */ /* 0x002fc80004000000 */
[----:B------:R-:W-:Y:S01]  /*1cb0*/  DSETP.GEU.AND P1, PT, |R6|, UR4, PT ;  /* 0x0000000406007e2a */ /* 0x000fe2000bf2e200 */
[----:B------:R-:W-:Y:S01]  /*1cc0*/  FSEL R3, R9, RZ, !P0 ;  /* 0x000000ff09037208 */ /* 0x000fe20004000000 */
[----:B------:R-:W0:Y:S05]  /*1cd0*/  F2F.F32.F64 R8, R6 ;  /* 0x0000000600087310 */ /* 0x000e2a0000301000 */
[----:B------:R-:W-:-:S03]  /*1ce0*/  DSETP.GEU.AND P0, PT, |R2|, UR4, PT ;  /* 0x0000000402007e2a */ /* 0x000fc6000bf0e200 */
[----:B------:R-:W1:Y:S04]  /*1cf0*/  F2F.F32.F64 R9, R2 ;  /* 0x0000000200097310 */ /* 0x000e680000301000 */
[----:B0-----:R-:W-:-:S07]  /*1d00*/  @!P1 FMUL R8, R8, 1.175494350822287508e-38 ;  /* 0x0080000008089820 */ /* 0x001fce0000400000 */
[----:B-1----:R-:W-:-:S05]  /*1d10*/  @!P0 FMUL R9, R9, 1.175494350822287508e-38 ;  /* 0x0080000009098820 */ /* 0x002fca0000400000 */
[----:B------:R0:W-:Y:S01]  /*1d20*/  STG.E.64 desc[UR36][R4.64], R8 ;  /* 0x0000000804007986 */ /* 0x0001e2000c101b24 */
[----:B------:R-:W-:Y:S05]  /*1d30*/  BRA `(.L_x_4978) ;  /* 0x0000001000607947 */ /* 0x000fea0003800000 */
.L_x_4984:
[----:B------:R-:W0:Y:S01]  /*1d40*/  LDC.64 R6, c[0x0][0x220] ;  /* 0x00008800ff067b82 */ /* 0x000e220000000a00 */
[----:B------:R-:W-:Y:S01]  /*1d50*/  VIADD R3, R3, 0x80 ;  /* 0x0000008003037836 */ /* 0x000fe20000000000 */
[----:B------:R-:W-:Y:S01]  /*1d60*/  UMOV UR4, 0xf0000000 ;  /* 0xf000000000047882 */ /* 0x000fe20000000000 */
[----:B------:R-:W-:-:S03]  /*1d70*/  UMOV UR5, 0x380fffff ;  /* 0x380fffff00057882 */ /* 0x000fc60000000000 */
[----:B------:R-:W-:Y:S02]  /*1d80*/  ISETP.GE.AND P0, PT, R3, R16, PT ;  /* 0x000000100300720c */ /* 0x000fe40003f06270 */
[----:B------:R-:W1:Y:S02]  /*1d90*/  LDC.64 R10, c[0x0][0x228] ;  /* 0x00008a00ff0a7b82 */ /* 0x000e640000000a00 */
[----:B0-----:R-:W-:Y:S02]  /*1da0*/  FSEL R2, R6, RZ, !P0 ;  /* 0x000000ff06027208 */ /* 0x001fe40004000000 */
[----:B------:R-:W-:-:S04]  /*1db0*/  FSEL R3, R7, RZ, !P0 ;  /* 0x000000ff07037208 */ /* 0x000fc80004000000 */
[----:B------:R-:W0:Y:S01]  /*1dc0*/  F2F.F32.F64 R9, R2 ;  /* 0x0000000200097310 */ /* 0x000e220000301000 */
[----:B-1----:R-:W-:Y:S02]  /*1dd0*/  FSEL R6, R10, RZ, !P0 ;  /* 0x000000ff0a067208 */ /* 0x002fe40004000000 */
[----:B------:R-:W-:Y:S01]  /*1de0*/  FSEL R7, R11, RZ, !P0 ;  /* 0x000000ff0b077208 */ /* 0x000fe20004000000 */
[----:B------:R-:W-:-:S04]  /*1df0*/  DSETP.GEU.AND P0, PT, |R2|, UR4, PT ;  /* 0x0000000402007e2a */ /* 0x000fc8000bf0e200 */
[----:B------:R-:W1:Y:S01]  /*1e00*/  F2F.F32.F64 R0, R6 ;  /* 0x0000000600007310 */ /* 0x000e620000301000 */
[----:B------:R-:W-:-:S09]  /*1e10*/  DSETP.GEU.AND P1, PT, |R6|, UR4, PT ;  /* 0x0000000406007e2a */ /* 0x000fd2000bf2e200 */
[----:B0-----:R-:W-:-:S05]  /*1e20*/  @!P0 FMUL R9, R9, 1.175494350822287508e-38 ;  /* 0x0080000009098820 */ /* 0x001fca0000400000 */
[----:B-1----:R-:W-:-:S05]  /*1e30*/  @!P1 FMUL R0, R0, 1.175494350822287508e-38 ;  /* 0x0080000000009820 */ /* 0x002fca0000400000 */
[----:B------:R-:W-:-:S05]  /*1e40*/  F2FP.F16.F32.PACK_AB R9, R0, R9 ;  /* 0x000000090009723e */ /* 0x000fca00000000ff */
[----:B------:R0:W-:Y:S01]  /*1e50*/  STG.E desc[UR36][R4.64], R9 ;  /* 0x0000000904007986 */ /* 0x0001e2000c101924 */
[----:B------:R-:W-:Y:S05]  /*1e60*/  BRA `(.L_x_4978) ;  /* 0x0000001000147947 */ /* 0x000fea0003800000 */
.L_x_4983:
[----:B------:R-:W0:Y:S01]  /*1e70*/  LDC.64 R6, c[0x0][0x220] ;  /* 0x00008800ff067b82 */ /* 0x000e220000000a00 */
[----:B------:R-:W-:-:S05]  /*1e80*/  VIADD R3, R3, 0x80 ;  /* 0x0000008003037836 */ /* 0x000fca0000000000 */
[----:B------:R-:W-:-:S04]  /*1e90*/  ISETP.GE.AND P0, PT, R3, R16, PT ;  /* 0x000000100300720c */ /* 0x000fc80003f06270 */
[----:B0-----:R-:W-:Y:S02]  /*1ea0*/  FSEL R2, R6, RZ, !P0 ;  /* 0x000000ff06027208 */ /* 0x001fe40004000000 */
[----:B------:R-:W-:-:S05]  /*1eb0*/  FSEL R3, R7, RZ, !P0 ;  /* 0x000000ff07037208 */ /* 0x000fca0004000000 */
[----:B------:R5:W-:Y:S01]  /*1ec0*/  STG.E.64 desc[UR36][R4.64], R2 ;  /* 0x0000000204007986 */ /* 0x000be2000c101b24 */
[----:B------:R-:W-:Y:S05]  /*1ed0*/  BRA `(.L_x_4978) ;  /* 0x0000000c00f87947 */ /* 0x000fea0003800000 */
.L_x_4973:
        /* <DEDUP_REMOVED lines=10> */
[----:B------:R-:W-:Y:S02]  /*1f80*/  ISETP.GE.AND P0, PT, R3, R16, PT ;  /* 0x000000100300720c */ /* 0x000fe40003f06270 */
[----:B------:R-:W1:Y:S02]  /*1f90*/  LDC.64 R8, c[0x0][0x220] ;  /* 0x00008800ff087b82 */ /* 0x000e640000000a00 */
[----:B0-----:R-:W-:Y:S02]  /*1fa0*/  FSEL R6, R6, RZ, !P0 ;  /* 0x000000ff06067208 */ /* 0x001fe40004000000 */
[----:B------:R-:W-:Y:S02]  /*1fb0*/  FSEL R7, R7, RZ, !P0 ;  /* 0x000000ff07077208 */ /* 0x000fe40004000000 */
[----:B-1----:R-:W-:Y:S02]  /*1fc0*/  FSEL R2, R8, RZ, !P0 ;  /* 0x000000ff08027208 */ /* 0x002fe40004000000 */
[----:B------:R-:W-:-:S02]  /*1fd0*/  FSEL R3, R9, RZ, !P0 ;  /* 0x000000ff09037208 */ /* 0x000fc40004000000 */
[----:B------:R-:W-:-:S06]  /*1fe0*/  DSETP.NEU.AND P0, PT, R6, RZ, PT ;  /* 0x000000ff0600722a */ /* 0x000fcc0003f0d000 */
[----:B------:R-:W-:-:S06]  /*1ff0*/  DSETP.NEU.OR P0, PT, R2, RZ, P0 ;  /* 0x000000ff0200722a */ /* 0x000fcc000070d400 */
[----:B------:R-:W-:-:S05]  /*2000*/  SEL R3, RZ, 0x1, !P0 ;  /* 0x00000001ff037807 */ /* 0x000fca0004000000 */
[----:B------:R0:W-:Y:S01]  /*2010*/  STG.E.U8 desc[UR36][R4.64], R3 ;  /* 0x0000000304007986 */ /* 0x0001e2000c101124 */
[----:B------:R-:W-:Y:S05]  /*2020*/  BRA `(.L_x_4978) ;  /* 0x0000000c00a47947 */ /* 0x000fea0003800000 */
.L_x_4987:
[----:B------:R-:W0:Y:S01]  /*2030*/  LDC.64 R6, c[0x0][0x228] ;  /* 0x00008a00ff067b82 */ /* 0x000e220000000a00 */
[----:B------:R-:W-:-:S05]  /*2040*/  VIADD R3, R3, 0x80 ;  /* 0x0000008003037836 */ /* 0x000fca0000000000 */
[----:B------:R-:W-:Y:S02]  /*2050*/  ISETP.GE.AND P0, PT, R3, R16, PT ;  /* 0x000000100300720c */ /* 0x000fe40003f06270 */
[----:B------:R-:W1:Y:S02]  /*2060*/  LDC.64 R8, c[0x0][0x220] ;  /* 0x00008800ff087b82 */ /* 0x000e640000000a00 */
[----:B0-----:R-:W-:Y:S02]  /*2070*/  FSEL R10, R6, RZ, !P0 ;  /* 0x000000ff060a7208 */ /* 0x001fe40004000000 */
[----:B------:R-:W-:Y:S02]  /*2080*/  FSEL R11, R7, RZ, !P0 ;  /* 0x000000ff070b7208 */ /* 0x000fe40004000000 */
[----:B-1----:R-:W-:Y:S02]  /*2090*/  FSEL R8, R8, RZ, !P0 ;  /* 0x000000ff08087208 */ /* 0x002fe40004000000 */
[----:B------:R-:W-:-:S05]  /*20a0*/  FSEL R9, R9, RZ, !P0 ;  /* 0x000000ff09097208 */ /* 0x000fca0004000000 */
[----:B------:R0:W-:Y:S01]  /*20b0*/  STG.E.128 desc[UR36][R4.64], R8 ;  /* 0x0000000804007986 */ /* 0x0001e2000c101d24 */
[----:B------:R-:W-:Y:S05]  /*20c0*/  BRA `(.L_x_4978) ;  /* 0x0000000c007c7947 */ /* 0x000fea0003800000 */
.L_x_4986:
        /* <DEDUP_REMOVED lines=9> */
[----:B------:R-:W-:Y:S01]  /*2160*/  UMOV UR5, 0x380fffff ;  /* 0x380fffff00057882 */ /* 0x000fe20000000000 */
[----:B------:R-:W-:Y:S02]  /*2170*/  BSSY B0, `(.L_x_4990) ;  /* 0x0000014000007945 */ /* 0x000fe40003800000 */
[----:B------:R-:W-:-:S04]  /*2180*/  ISETP.GE.AND P0, PT, R3, R16, PT ;  /* 0x000000100300720c */ /* 0x000fc80003f06270 */
[----:B0-----:R-:W-:Y:S02]  /*2190*/  FSEL R2, R6, RZ, !P0 ;  /* 0x000000ff06027208 */ /* 0x001fe40004000000 */
[----:B------:R-:W-:-:S04]  /*21a0*/  FSEL R3, R7, RZ, !P0 ;  /* 0x000000ff07037208 */ /* 0x000fc80004000000 */
[----:B------:R-:W0:Y:S02]  /*21b0*/  F2F.F32.F64 R9, R2 ;  /* 0x0000000200097310 */ /* 0x000e240000301000 */
[----:B------:R-:W-:-:S14]  /*21c0*/  DSETP.GEU.AND P0, PT, |R2|, UR4, PT ;  /* 0x0000000402007e2a */ /* 0x000fdc000bf0e200 */
        /* <DEDUP_REMOVED lines=14> */
.L_x_4991:
[----:B------:R-:W-:Y:S05]  /*22b0*/  BSYNC B0 ;  /* 0x0000000000007941 */ /* 0x000fea0003800000 */
.L_x_4990:
[----:B------:R-:W-:-:S05]  /*22c0*/  LOP3.LUT R7, R6, R7, RZ, 0xfc, !PT ;  /* 0x0000000706077212 */ /* 0x000fca00078efcff */
[----:B------:R0:W-:Y:S01]  /*22d0*/  STG.E.U8 desc[UR36][R4.64], R7 ;  /* 0x0000000704007986 */ /* 0x0001e2000c101124 */
[----:B------:R-:W-:Y:S05]  /*22e0*/  BRA `(.L_x_4978) ;  /* 0x0000000800f47947 */ /* 0x000fea0003800000 */
.L_x_4989:
        /* <DEDUP_REMOVED lines=22> */
.L_x_4993:
[----:B------:R-:W-:Y:S01]  /*2450*/  IMAD.MOV.U32 R0, RZ, RZ, 0x7f ;  /* 0x0000007fff007424 */ /* 0x000fe200078e00ff */
[----:B------:R-:W-:-:S04]  /*2460*/  ISETP.GT.U32.AND P0, PT, R6, 0x7f800000, PT ;  /* 0x7f8000000600780c */ /* 0x000fc80003f04070 */
[----:B------:R-:W-:-:S09]  /*2470*/  SEL R0, R0, 0x7c, P0 ;  /* 0x0000007c00007807 */ /* 0x000fd20000000000 */
.L_x_4994:
[----:B------:R-:W-:Y:S05]  /*2480*/  BSYNC B0 ;  /* 0x0000000000007941 */ /* 0x000fea0003800000 */
.L_x_4992:
[----:B------:R-:W-:-:S04]  /*2490*/  LOP3.LUT R7, R7, 0x80000000, RZ, 0xc0, !PT ;  /* 0x8000000007077812 */ /* 0x000fc800078ec0ff */
[----:B------:R-:W-:-:S04]  /*24a0*/  SHF.R.U32.HI R3, RZ, 0x18, R7 ;  /* 0x00000018ff037819 */ /* 0x000fc80000011607 */
[----:B------:R-:W-:-:S05]  /*24b0*/  LOP3.LUT R3, R0, R3, RZ, 0xfc, !PT ;  /* 0x0000000300037212 */ /* 0x000fca00078efcff */
[----:B------:R0:W-:Y:S01]  /*24c0*/  STG.E.U8 desc[UR36][R4.64], R3 ;  /* 0x0000000304007986 */ /* 0x0001e2000c101124 */
[----:B------:R-:W-:Y:S05]  /*24d0*/  BRA `(.L_x_4978) ;  /* 0x0000000800787947 */ /* 0x000fea0003800000 */
.L_x_4988:
        /* <DEDUP_REMOVED lines=10> */
[----:B------:R-:W-:-:S05]  /*2580*/  F2FP.BF16.F32.PACK_AB R0, RZ, R0 ;  /* 0x00000000ff00723e */ /* 0x000fca00000010ff */
[----:B------:R0:W-:Y:S01]  /*2590*/  STG.E.U16 desc[UR36][R4.64], R0 ;  /* 0x0000000004007986 */ /* 0x0001e2000c101524 */
[----:B------:R-:W-:Y:S05]  /*25a0*/  BRA `(.L_x_4978) ;  /* 0x0000000800447947 */ /* 0x000fea0003800000 */
.L_x_4985:
        /* <DEDUP_REMOVED lines=13> */
[----:B------:R-:W0:Y:S02]  /*2680*/  F2I.U32.F64.TRUNC R3, R2 ;  /* 0x0000000200037311 */ /* 0x000e24000030d000 */
[----:B0-----:R0:W-:Y:S01]  /*2690*/  STG.E.U16 desc[UR36][R4.64], R3 ;  /* 0x0000000304007986 */ /* 0x0011e2000c101524 */
[----:B------:R-:W-:Y:S05]  /*26a0*/  BRA `(.L_x_4978) ;  /* 0x0000000800047947 */ /* 0x000fea0003800000 */
.L_x_4997:
[----:B------:R-:W0:Y:S01]  /*26b0*/  LDC.64 R6, c[0x0][0x220] ;  /* 0x00008800ff067b82 */ /* 0x000e220000000a00 */
[----:B------:R-:W-:Y:S01]  /*26c0*/  VIADD R3, R3, 0x80 ;  /* 0x0000008003037836 */ /* 0x000fe20000000000 */
[----:B------:R-:W-:Y:S01]  /*26d0*/  UMOV UR4, 0xf0000000 ;  /* 0xf000000000047882 */ /* 0x000fe20000000000 */
[----:B------:R-:W-:Y:S01]  /*26e0*/  UMOV UR5, 0x380fffff ;  /* 0x380fffff00057882 */ /* 0x000fe20000000000 */
[----:B------:R-:W-:Y:S01]  /*26f0*/  BSSY B0, `(.L_x_4998) ;  /* 0x000001a000007945 */ /* 0x000fe20003800000 */
[----:B------:R-:W-:Y:S01]  /*2700*/  IMAD.MOV.U32 R0, RZ, RZ, 0x80 ;  /* 0x00000080ff007424 */ /* 0x000fe200078e00ff */
        /* <DEDUP_REMOVED lines=20> */
.L_x_5000:
[----:B------:R-:W-:-:S04]  /*2850*/  LOP3.LUT R6, R6, 0x80000000, RZ, 0xc0, !PT ;  /* 0x8000000006067812 */ /* 0x000fc800078ec0ff */
[----:B------:R-:W-:-:S04]  /*2860*/  SHF.R.U32.HI R3, RZ, 0x18, R6 ;  /* 0x00000018ff037819 */ /* 0x000fc80000011606 */
[----:B------:R-:W-:-:S04]  /*2870*/  LOP3.LUT R2, R2, R3, RZ, 0xfc, !PT ;  /* 0x0000000302027212 */ /* 0x000fc800078efcff */
[----:B------:R-:W-:-:S07]  /*2880*/  PRMT R0, R2, 0x7610, R0 ;  /* 0x0000761002007816 */ /* 0x000fce0000000000 */
.L_x_4999:
[----:B------:R-:W-:Y:S05]  /*2890*/  BSYNC B0 ;  /* 0x0000000000007941 */ /* 0x000fea0003800000 */
.L_x_4998:
[----:B------:R0:W-:Y:S01]  /*28a0*/  STG.E.U8 desc[UR36][R4.64], R0 ;  /* 0x0000000004007986 */ /* 0x0001e2000c101124 */
[----:B------:R-:W-:Y:S05]  /*28b0*/  BRA `(.L_x_4978) ;  /* 0x0000000400807947 */ /* 0x000fea0003800000 */
.L_x_4996:
        /* <DEDUP_REMOVED lines=26> */
.L_x_5003:
[----:B------:R-:W-:-:S04]  /*2a60*/  LOP3.LUT R6, R6, 0x80000000, RZ, 0xc0, !PT ;  /* 0x8000000006067812 */ /* 0x000fc800078ec0ff */
[----:B------:R-:W-:-:S04]  /*2a70*/  SHF.R.U32.HI R3, RZ, 0x18, R6 ;  /* 0x00000018ff037819 */ /* 0x000fc80000011606 */
[----:B------:R-:W-:-:S04]  /*2a80*/  LOP3.LUT R2, R2, R3, RZ, 0xfc, !PT ;  /* 0x0000000302027212 */ /* 0x000fc800078efcff */
[----:B------:R-:W-:-:S07]  /*2a90*/  PRMT R0, R2, 0x7610, R0 ;  /* 0x0000761002007816 */ /* 0x000fce0000000000 */
.L_x_5002:
[----:B------:R-:W-:Y:S05]  /*2aa0*/  BSYNC B0 ;  /* 0x0000000000007941 */ /* 0x000fea0003800000 */
.L_x_5001:
[----:B------:R0:W-:Y:S01]  /*2ab0*/  STG.E.U8 desc[UR36][R4.64], R0 ;  /* 0x0000000004007986 */ /* 0x0001e2000c101124 */
[----:B------:R-:W-:Y:S05]  /*2ac0*/  BRA `(.L_x_4978) ;  /* 0x0000000000fc7947 */ /* 0x000fea0003800000 */
.L_x_4995:
        /* <DEDUP_REMOVED lines=13> */
[----:B------:R0:W1:Y:S02]  /*2ba0*/  F2F.F32.F64 R9, R2 ;  /* 0x0000000200097310 */ /* 0x0000640000301000 */
[----:B------:R-:W-:Y:S01]  /*2bb0*/  DSETP.GEU.AND P0, PT, |R2|, UR4, PT ;  /* 0x0000000402007e2a */ /* 0x000fe2000bf0e200 */
[----:B0-----:R-:W-:-:S13]  /*2bc0*/  IMAD.MOV.U32 R3, RZ, RZ, 0xff ;  /* 0x000000ffff037424 */ /* 0x001fda00078e00ff */
[----:B-1----:R-:W-:-:S05]  /*2bd0*/  @!P0 FMUL R9, R9, 1.175494350822287508e-38 ;  /* 0x0080000009098820 */ /* 0x002fca0000400000 */
        /* <DEDUP_REMOVED lines=9> */
[----:B------:R-:W-:-:S13]  /*2c70*/  @P1 PLOP3.LUT P0, PT, P2, PT, PT, 0x80, 0x0 ;  /* 0x000000000000181c */ /* 0x000fda000170f070 */
[----:B------:R-:W-:-:S04]  /*2c80*/  @!P0 IMAD.MOV R2, RZ, RZ, R0 ;  /* 0x000000ffff028224 */ /* 0x000fc800078e0200 */
[----:B------:R-:W-:-:S05]  /*2c90*/  @P1 IMAD.MOV.U32 R3, RZ, RZ, R2 ;  /* 0x000000ffff031224 */ /* 0x000fca00078e0002 */
[----:B------:R0:W-:Y:S01]  /*2ca0*/  STG.E.U8 desc[UR36][R4.64], R3 ;  /* 0x0000000304007986 */ /* 0x0001e2000c101124 */
[----:B------:R-:W-:Y:S05]  /*2cb0*/  BRA `(.L_x_4978) ;  /* 0x0000000000807947 */ /* 0x000fea0003800000 */
.L_x_4977:
        /* <DEDUP_REMOVED lines=16> */
.L_x_5006:
[----:B------:R-:W-:Y:S05]  /*2dc0*/  BRA `(.L_x_4978) ;  /* 0x00000000003c7947 */ /* 0x000fea0003800000 */
.L_x_5005:
[----:B------:R-:W0:Y:S01]  /*2dd0*/  LDC.64 R6, c[0x0][0x220] ;  /* 0x00008800ff067b82 */ /* 0x000e220000000a00 */
[----:B------:R-:W-:-:S05]  /*2de0*/  VIADD R3, R3, 0x80 ;  /* 0x0000008003037836 */ /* 0x000fca0000000000 */
[----:B------:R-:W-:-:S04]  /*2df0*/  ISETP.GE.AND P0, PT, R3, R16, PT ;  /* 0x000000100300720c */ /* 0x000fc80003f06270 */
[----:B0-----:R-:W-:Y:S02]  /*2e00*/  FSEL R2, R6, RZ, !P0 ;  /* 0x000000ff06027208 */ /* 0x001fe40004000000 */
[----:B------:R-:W-:-:S06]  /*2e10*/  FSEL R3, R7, RZ, !P0 ;  /* 0x000000ff07037208 */ /* 0x000fcc0004000000 */
[----:B------:R-:W0:Y:S02]  /*2e20*/  F2I.U64.F64.TRUNC R2, R2 ;  /* 0x0000000200027311 */ /* 0x000e24000030d800 */
[----:B0-----:R0:W-:Y:S01]  /*2e30*/  STG.E.64 desc[UR36][R4.64], R2 ;  /* 0x0000000204007986 */ /* 0x0011e2000c101b24 */
[----:B------:R-:W-:Y:S05]  /*2e40*/  BRA `(.L_x_4978) ;  /* 0x00000000001c7947 */ /* 0x000fea0003800000 */
.L_x_5004:
[----:B------:R-:W0:Y:S01]  /*2e50*/  LDC.64 R6, c[0x0][0x220] ;  /* 0x00008800ff067b82 */ /* 0x000e220000000a00 */
[----:B------:R-:W-:-:S05]  /*2e60*/  VIADD R3, R3, 0x80 ;  /* 0x0000008003037836 */ /* 0x000fca0000000000 */
[----:B------:R-:W-:-:S04]  /*2e70*/  ISETP.GE.AND P0, PT, R3, R16, PT ;  /* 0x000000100300720c */ /* 0x000fc80003f06270 */
[----:B0-----:R-:W-:Y:S02]  /*2e80*/  FSEL R3, R7, RZ, !P0 ;  /* 0x000000ff07037208 */ /* 0x001fe40004000000 */
[----:B------:R-:W-:-:S04]  /*2e90*/  FSEL R2, R6, RZ, !P0 ;  /* 0x000000ff06027208 */ /* 0x000fc80004000000 */
[----:B------:R-:W0:Y:S02]  /*2ea0*/  F2I.U32.F64.TRUNC R3, R2 ;  /* 0x0000000200037311 */ /* 0x000e24000030d000 */
[----:B0-----:R0:W-:Y:S02]  /*2eb0*/  STG.E desc[UR36][R4.64], R3 ;  /* 0x0000000304007986 */ /* 0x0011e4000c101924 */
.L_x_4978:
[----:B------:R-:W-:-:S05]  /*2ec0*/  VIADD R19, R19, 0x80 ;  /* 0x0000008013137836 */ /* 0x000fca0000000000 */
[----:B------:R-:W-:-:S13]  /*2ed0*/  ISETP.GE.AND P0, PT, R19, R16, PT ;  /* 0x000000101300720c */ /* 0x000fda0003f06270 */
[----:B------:R-:W-:Y:S05]  /*2ee0*/  @P0 BRA `(.L_x_4972) ;  /* 0x0000001800980947 */ /* 0x000fea0003800000 */
[----:B012-45:R-:W0:Y:S01]  /*2ef0*/  LDC.64 R2, c[0x0][0x230] ;  /* 0x00008c00ff027b82 */ /* 0x037e220000000a00 */
[----:B------:R-:W-:Y:S01]  /*2f00*/  IMAD R0, R18, 0x200, R19 ;  /* 0x0000020012007824 */ /* 0x000fe200078e0213 */
[----:B---3--:R-:W-:Y:S01]  /*2f10*/  PRMT R4, R17, 0x9910, RZ ;  /* 0x0000991011047816 */ /* 0x008fe200000000ff */
        /* <DEDUP_REMOVED lines=20> */
[----:B------:R-:W-:-:S04]  /*3060*/  FSEL R4, R6, RZ, !P0 ;  /* 0x000000ff06047208 */ /* 0x000fc80004000000 */
[----:B------:R-:W0:Y:S02]  /*3070*/  F2I.F64.TRUNC R5, R4 ;  /* 0x0000000400057311 */ /* 0x000e24000030d100 */
[----:B0-----:R0:W-:Y:S01]  /*3080*/  STG.E.U8 desc[UR36][R2.64], R5 ;  /* 0x0000000502007986 */ /* 0x0011e2000c101124 */
[----:B------:R-:W-:Y:S05]  /*3090*/  BRA `(.L_x_5012) ;  /* 0x0000001800287947 */ /* 0x000fea0003800000 */
.L_x_5010:
[----:B------:R-:W0:Y:S01]  /*30a0*/  S2R R0, SR_TID.X ;  /* 0x0000000000007919 */ /* 0x000e220000002100 */
[----:B------:R-:W1:Y:S01]  /*30b0*/  LDC.64 R6, c[0x0][0x220] ;  /* 0x00008800ff067b82 */ /* 0x000e620000000a00 */
[----:B0-----:R-:W-:-:S05]  /*30c0*/  VIADD R5, R0, 0x100 ;  /* 0x0000010000057836 */ /* 0x001fca0000000000 */
[----:B------:R-:W-:-:S04]  /*30d0*/  ISETP.GE.AND P0, PT, R5, R16, PT ;  /* 0x000000100500720c */ /* 0x000fc80003f06270 */
[----:B-1----:R-:W-:Y:S02]  /*30e0*/  FSEL R4, R6, RZ, !P0 ;  /* 0x000000ff06047208 */ /* 0x002fe40004000000 */
[----:B------:R-:W-:-:S06]  /*30f0*/  FSEL R5, R7, RZ, !P0 ;  /* 0x000000ff07057208 */ /* 0x000fcc0004000000 */
[----:B------:R-:W0:Y:S02]  /*3100*/  F2I.S64.F64.TRUNC R4, R4 ;  /* 0x0000000400047311 */ /* 0x000e24000030d900 */
[----:B0-----:R-:W-:-:S05]  /*3110*/  IMAD.MOV.U32 R7, RZ, RZ, R4 ;  /* 0x000000ffff077224 */ /* 0x001fca00078e0004 */
[----:B------:R0:W-:Y:S01]  /*3120*/  STG.E.U8 desc[UR36][R2.64], R7 ;  /* 0x0000000702007986 */ /* 0x0001e2000c101124 */
[----:B------:R-:W-:Y:S05]  /*3130*/  BRA `(.L_x_5012) ;  /* 0x0000001800007947 */ /* 0x000fea0003800000 */
.L_x_5009:
        /* <DEDUP_REMOVED lines=11> */
[----:B------:R-:W-:-:S06]  /*31f0*/  FSEL R5, R7, RZ, !P0 ;  /* 0x000000ff07057208 */ /* 0x000fcc0004000000 */
[----:B------:R-:W0:Y:S02]  /*3200*/  F2I.S64.F64.TRUNC R4, R4 ;  /* 0x0000000400047311 */ /* 0x000e24000030d900 */
[----:B0-----:R0:W-:Y:S01]  /*3210*/  STG.E.64 desc[UR36][R2.64], R4 ;  /* 0x0000000402007986 */ /* 0x0011e2000c101b24 */
[----:B------:R-:W-:Y:S05]  /*3220*/  BRA `(.L_x_5012) ;  /* 0x0000001400c47947 */ /* 0x000fea0003800000 */
.L_x_5014:
[----:B------:R-:W0:Y:S01]  /*3230*/  S2R R0, SR_TID.X ;  /* 0x0000000000007919 */ /* 0x000e220000002100 */
[----:B------:R-:W1:Y:S01]  /*3240*/  LDC.64 R6, c[0x0][0x220] ;  /* 0x00008800ff067b82 */ /* 0x000e620000000a00 */
[----:B0-----:R-:W-:-:S05]  /*3250*/  VIADD R5, R0, 0x100 ;  /* 0x0000010000057836 */ /* 0x001fca0000000000 */
[----:B------:R-:W-:-:S04]  /*3260*/  ISETP.GE.AND P0, PT, R5, R16, PT ;  /* 0x000000100500720c */ /* 0x000fc80003f06270 */
[----:B-1----:R-:W-:Y:S02]  /*3270*/  FSEL R5, R7, RZ, !P0 ;  /* 0x000000ff07057208 */ /* 0x002fe40004000000 */
[----:B------:R-:W-:-:S04]  /*3280*/  FSEL R4, R6, RZ, !P0 ;  /* 0x000000ff06047208 */ /* 0x000fc80004000000 */
[----:B------:R-:W0:Y:S02]  /*3290*/  F2I.F64.TRUNC R5, R4 ;  /* 0x0000000400057311 */ /* 0x000e24000030d100 */
[----:B0-----:R0:W-:Y:S01]  /*32a0*/  STG.E desc[UR36][R2.64], R5 ;  /* 0x0000000502007986 */ /* 0x0011e2000c101924 */
[----:B------:R-:W-:Y:S05]  /*32b0*/  BRA `(.L_x_5012) ;  /* 0x0000001400a07947 */ /* 0x000fea0003800000 */
.L_x_5013:
[----:B------:R-:W0:Y:S01]  /*32c0*/  S2R R0, SR_TID.X ;  /* 0x0000000000007919 */ /* 0x000e220000002100 */
[----:B------:R-:W1:Y:S01]  /*32d0*/  LDC.64 R6, c[0x0][0x220] ;  /* 0x00008800ff067b82 */ /* 0x000e620000000a00 */
[----:B0-----:R-:W-:-:S05]  /*32e0*/  VIADD R5, R0, 0x100 ;  /* 0x0000010000057836 */ /* 0x001fca0000000000 */
[----:B------:R-:W-:-:S04]  /*32f0*/  ISETP.GE.AND P0, PT, R5, R16, PT ;  /* 0x000000100500720c */ /* 0x000fc80003f06270 */
[----:B-1----:R-:W-:Y:S02]  /*3300*/  FSEL R5, R7, RZ, !P0 ;  /* 0x000000ff07057208 */ /* 0x002fe40004000000 */
[----:B------:R-:W-:-:S04]  /*3310*/  FSEL R4, R6, RZ, !P0 ;  /* 0x000000ff06047208 */ /* 0x000fc80004000000 */
[----:B------:R-:W0:Y:S02]  /*3320*/  F2I.F64.TRUNC R5, R4 ;  /* 0x0000000400057311 */ /* 0x000e24000030d100 */
[----:B0-----:R0:W-:Y:S01]  /*3330*/  STG.E.U16 desc[UR36][R2.64], R5 ;  /* 0x0000000502007986 */ /* 0x0011e2000c101524 */
[----:B------:R-:W-:Y:S05]  /*3340*/  BRA `(.L_x_5012) ;  /* 0x00000014007c7947 */ /* 0x000fea0003800000 */
.L_x_5008:
        /* <DEDUP_REMOVED lines=8> */
[----:B------:R-:W-:Y:S01]  /*33d0*/  UMOV UR4, 0xf0000000 ;  /* 0xf000000000047882 */ /* 0x000fe20000000000 */
[----:B------:R-:W-:Y:S01]  /*33e0*/  UMOV UR5, 0x380fffff ;  /* 0x380fffff00057882 */ /* 0x000fe20000000000 */
[----:B0-----:R-:W-:-:S05]  /*33f0*/  VIADD R5, R0, 0x100 ;  /* 0x0000010000057836 */ /* 0x001fca0000000000 */
[----:B------:R-:W-:-:S04]  /*3400*/  ISETP.GE.AND P0, PT, R5, R16, PT ;  /* 0x000000100500720c */ /* 0x000fc80003f06270 */
[----:B-1----:R-:W-:Y:S02]  /*3410*/  FSEL R4, R6, RZ, !P0 ;  /* 0x000000ff06047208 */ /* 0x002fe40004000000 */
[----:B------:R-:W-:-:S04]  /*3420*/  FSEL R5, R7, RZ, !P0 ;  /* 0x000000ff07057208 */ /* 0x000fc80004000000 */
[----:B------:R-:W0:Y:S02]  /*3430*/  F2F.F32.F64 R7, R4 ;  /* 0x0000000400077310 */ /* 0x000e240000301000 */
[----:B------:R-:W-:-:S14]  /*3440*/  DSETP.GEU.AND P0, PT, |R4|, UR4, PT ;  /* 0x0000000404007e2a */ /* 0x000fdc000bf0e200 */
[----:B0-----:R-:W-:-:S05]  /*3450*/  @!P0 FMUL R7, R7, 1.175494350822287508e-38 ;  /* 0x0080000007078820 */ /* 0x001fca0000400000 */
[----:B------:R0:W-:Y:S01]  /*3460*/  STG.E desc[UR36][R2.64], R7 ;  /* 0x0000000702007986 */ /* 0x0001e2000c101924 */
[----:B------:R-:W-:Y:S05]  /*3470*/  BRA `(.L_x_5012) ;  /* 0x0000001400307947 */ /* 0x000fea0003800000 */
.L_x_5016:
        /* <DEDUP_REMOVED lines=11> */
[----:B------:R-:W-:-:S05]  /*3530*/  F2FP.F16.F32.PACK_AB R0, RZ, R0 ;  /* 0x00000000ff00723e */ /* 0x000fca00000000ff */
[----:B------:R0:W-:Y:S01]  /*3540*/  STG.E.U16 desc[UR36][R2.64], R0 ;  /* 0x0000000002007986 */ /* 0x0001e2000c101524 */
[----:B------:R-:W-:Y:S05]  /*3550*/  BRA `(.L_x_5012) ;  /* 0x0000001000f87947 */ /* 0x000fea0003800000 */
.L_x_5015:
        /* <DEDUP_REMOVED lines=8> */
[----:B------:R-:W-:Y:S01]  /*35e0*/  UMOV UR4, 0xf0000000 ;  /* 0xf000000000047882 */ /* 0x000fe20000000000 */
[----:B------:R-:W-:-:S06]  /*35f0*/  UMOV UR5, 0x380fffff ;  /* 0x380fffff00057882 */ /* 0x000fcc0000000000 */
[----:B------:R-:W2:Y:S01]  /*3600*/  LDC.64 R8, c[0x0][0x228] ;  /* 0x00008a00ff087b82 */ /* 0x000ea20000000a00 */
[----:B0-----:R-:W-:-:S05]  /*3610*/  VIADD R5, R0, 0x100 ;  /* 0x0000010000057836 */ /* 0x001fca0000000000 */
[----:B------:R-:W-:-:S04]  /*3620*/  ISETP.GE.AND P0, PT, R5, R16, PT ;  /* 0x000000100500720c */ /* 0x000fc80003f06270 */
[----:B-1----:R-:W-:Y:S02]  /*3630*/  FSEL R6, R6, RZ, !P0 ;  /* 0x000000ff06067208 */ /* 0x002fe40004000000 */
[----:B------:R-:W-:Y:S02]  /*3640*/  FSEL R7, R7, RZ, !P0 ;  /* 0x000000ff07077208 */ /* 0x000fe40004000000 */
[----:B--2---:R-:W-:Y:S02]  /*3650*/  FSEL R4, R8, RZ, !P0 ;  /* 0x000000ff08047208 */ /* 0x004fe40004000000 */
[----:B------:R-:W-:Y:S01]  /*3660*/  FSEL R5, R9, RZ, !P0 ;  /* 0x000000ff09057208 */ /* 0x000fe20004000000 */
[----:B------:R-:W0:Y:S01]  /*3670*/  F2F.F32.F64 R8, R6 ;  /* 0x0000000600087310 */ /* 0x000e220000301000 */
[----:B------:R-:W-:-:S04]  /*3680*/  DSETP.GEU.AND P1, PT, |R6|, UR4, PT ;  /* 0x0000000406007e2a */ /* 0x000fc8000bf2e200 */
[----:B------:R-:W-:-:S03]  /*3690*/  DSETP.GEU.AND P0, PT, |R4|, UR4, PT ;  /* 0x0000000404007e2a */ /* 0x000fc6000bf0e200 */
[----:B------:R-:W1:Y:S07]  /*36a0*/  F2F.F32.F64 R9, R4 ;  /* 0x0000000400097310 */ /* 0x000e6e0000301000 */
[----:B0-----:R-:W-:-:S04]  /*36b0*/  @!P1 FMUL R8, R8, 1.175494350822287508e-38 ;  /* 0x0080000008089820 */ /* 0x001fc80000400000 */
[----:B-1----:R-:W-:-:S05]  /*36c0*/  @!P0 FMUL R9, R9, 1.175494350822287508e-38 ;  /* 0x0080000009098820 */ /* 0x002fca0000400000 */
[----:B------:R0:W-:Y:S01]  /*36d0*/  STG.E.64 desc[UR36][R2.64], R8 ;  /* 0x0000000802007986 */ /* 0x0001e2000c101b24 */
[----:B------:R-:W-:Y:S05]  /*36e0*/  BRA `(.L_x_5012) ;  /* 0x0000001000947947 */ /* 0x000fea0003800000 */
.L_x_5018:
        /* <DEDUP_REMOVED lines=17> */
[----:B------:R-:W-:-:S05]  /*3800*/  F2FP.F16.F32.PACK_AB R9, R0, R9 ;  /* 0x000000090009723e */ /* 0x000fca00000000ff */
[----:B------:R0:W-:Y:S01]  /*3810*/  STG.E desc[UR36][R2.64], R9 ;  /* 0x0000000902007986 */ /* 0x0001e2000c101924 */
[----:B------:R-:W-:Y:S05]  /*3820*/  BRA `(.L_x_5012) ;  /* 0x0000001000447947 */ /* 0x000fea0003800000 */
.L_x_5017:
        /* <DEDUP_REMOVED lines=8> */
.L_x_5007:
        /* <DEDUP_REMOVED lines=9> */
[----:B------:R-:W1:Y:S08]  /*3940*/  LDC.64 R6, c[0x0][0x228] ;  /* 0x00008a00ff067b82 */ /* 0x000e700000000a00 */
[----:B------:R-:W2:Y:S01]  /*3950*/  LDC.64 R8, c[0x0][0x220] ;  /* 0x00008800ff087b82 */ /* 0x000ea20000000a00 */
[----:B0-----:R-:W-:-:S05]  /*3960*/  VIADD R5, R0, 0x100 ;  /* 0x0000010000057836 */ /* 0x001fca0000000000 */
[----:B------:R-:W-:-:S04]  /*3970*/  ISETP.GE.AND P0, PT, R5, R16, PT ;  /* 0x000000100500720c */ /* 0x000fc80003f06270 */
[----:B-1----:R-:W-:Y:S02]  /*3980*/  FSEL R6, R6, RZ, !P0 ;  /* 0x000000ff06067208 */ /* 0x002fe40004000000 */
[----:B------:R-:W-:Y:S02]  /*3990*/  FSEL R7, R7, RZ, !P0 ;  /* 0x000000ff07077208 */ /* 0x000fe40004000000 */
[----:B--2---:R-:W-:Y:S02]  /*39a0*/  FSEL R4, R8, RZ, !P0 ;  /* 0x000000ff08047208 */ /* 0x004fe40004000000 */
[----:B------:R-:W-:Y:S02]  /*39b0*/  FSEL R5, R9, RZ, !P0 ;  /* 0x000000ff09057208 */ /* 0x000fe40004000000 */
[----:B------:R-:W-:-:S06]  /*39c0*/  DSETP.NEU.AND P0, PT, R6, RZ, PT ;  /* 0x000000ff0600722a */ /* 0x000fcc0003f0d000 */
[----:B------:R-:W-:-:S06]  /*39d0*/  DSETP.NEU.OR P0, PT, R4, RZ, P0 ;  /* 0x000000ff0400722a */ /* 0x000fcc000070d400 */
[----:B------:R-:W-:-:S05]  /*39e0*/  SEL R5, RZ, 0x1, !P0 ;  /* 0x00000001ff057807 */ /* 0x000fca0004000000 */
[----:B------:R0:W-:Y:S01]  /*39f0*/  STG.E.U8 desc[UR36][R2.64], R5 ;  /* 0x0000000502007986 */ /* 0x0001e2000c101124 */
[----:B------:R-:W-:Y:S05]  /*3a00*/  BRA `(.L_x_5012) ;  /* 0x0000000c00cc7947 */ /* 0x000fea0003800000 */
.L_x_5021:
        /* <DEDUP_REMOVED lines=8> */
[----:B------:R-:W-:-:S05]  /*3a90*/  FSEL R5, R9, RZ, !P0 ;  /* 0x000000ff09057208 */ /* 0x000fca0004000000 */
[----:B------:R0:W-:Y:S01]  /*3aa0*/  STG.E.128 desc[UR36][R2.64], R4 ;  /* 0x0000000402007986 */ /* 0x0001e2000c101d24 */
[----:B------:R-:W-:Y:S05]  /*3ab0*/  BRA `(.L_x_5012) ;  /* 0x0000000c00a07947 */ /* 0x000fea0003800000 */
.L_x_5020:
        /* <DEDUP_REMOVED lines=10> */
[----:B------:R-:W-:Y:S01]  /*3b60*/  BSSY B0, `(.L_x_5024) ;  /* 0x0000015000007945 */ /* 0x000fe20003800000 */
[----:B0-----:R-:W-:-:S05]  /*3b70*/  VIADD R5, R0, 0x100 ;  /* 0x0000010000057836 */ /* 0x001fca0000000000 */
[----:B------:R-:W-:-:S04]  /*3b80*/  ISETP.GE.AND P0, PT, R5, R16, PT ;  /* 0x000000100500720c */ /* 0x000fc80003f06270 */
[----:B-1----:R-:W-:Y:S02]  /*3b90*/  FSEL R4, R6, RZ, !P0 ;  /* 0x000000ff06047208 */ /* 0x002fe40004000000 */
        /* <DEDUP_REMOVED lines=17> */
.L_x_5025:
[----:B------:R-:W-:Y:S05]  /*3cb0*/  BSYNC B0 ;  /* 0x0000000000007941 */ /* 0x000fea0003800000 */
.L_x_5024:
[----:B------:R-:W-:-:S05]  /*3cc0*/  LOP3.LUT R7, R6, R7, RZ, 0xfc, !PT ;  /* 0x0000000706077212 */ /* 0x000fca00078efcff */
[----:B------:R0:W-:Y:S01]  /*3cd0*/  STG.E.U8 desc[UR36][R2.64], R7 ;  /* 0x0000000702007986 */ /* 0x0001e2000c101124 */
[----:B------:R-:W-:Y:S05]  /*3ce0*/  BRA `(.L_x_5012) ;  /* 0x0000000c00147947 */ /* 0x000fea0003800000 */
.L_x_5023:
        /* <DEDUP_REMOVED lines=23> */
.L_x_5027:
[----:B------:R-:W-:Y:S01]  /*3e60*/  IMAD.MOV.U32 R0, RZ, RZ, 0x7f ;  /* 0x0000007fff007424 */ /* 0x000fe200078e00ff */
[----:B------:R-:W-:-:S04]  /*3e70*/  ISETP.GT.U32.AND P0, PT, R6, 0x7f800000, PT ;  /* 0x7f8000000600780c */ /* 0x000fc80003f04070 */
[----:B------:R-:W-:-:S09]  /*3e80*/  SEL R0, R0, 0x7c, P0 ;  /* 0x0000007c00007807 */ /* 0x000fd20000000000 */
.L_x_5028:
[----:B------:R-:W-:Y:S05]  /*3e90*/  BSYNC B0 ;  /* 0x0000000000007941 */ /* 0x000fea0003800000 */
.L_x_5026:
[----:B------:R-:W-:-:S04]  /*3ea0*/  LOP3.LUT R7, R7, 0x80000000, RZ, 0xc0, !PT ;  /* 0x8000000007077812 */ /* 0x000fc800078ec0ff */
[----:B------:R-:W-:-:S04]  /*3eb0*/  SHF.R.U32.HI R5, RZ, 0x18, R7 ;  /* 0x00000018ff057819 */ /* 0x000fc80000011607 */
[----:B------:R-:W-:-:S05]  /*3ec0*/  LOP3.LUT R5, R0, R5, RZ, 0xfc, !PT ;  /* 0x0000000500057212 */ /* 0x000fca00078efcff */
[----:B------:R0:W-:Y:S01]  /*3ed0*/  STG.E.U8 desc[UR36][R2.64], R5 ;  /* 0x0000000502007986 */ /* 0x0001e2000c101124 */
[----:B------:R-:W-:Y:S05]  /*3ee0*/  BRA `(.L_x_5012) ;  /* 0x0000000800947947 */ /* 0x000fea0003800000 */
.L_x_5022:
        /* <DEDUP_REMOVED lines=11> */
[----:B------:R-:W-:-:S05]  /*3fa0*/  F2FP.BF16.F32.PACK_AB R0, RZ, R0 ;  /* 0x00000000ff00723e */ /* 0x000fca00000010ff */
[----:B------:R0:W-:Y:S01]  /*3fb0*/  STG.E.U16 desc[UR36][R2.64], R0 ;  /* 0x0000000002007986 */ /* 0x0001e2000c101524 */
[----:B------:R-:W-:Y:S05]  /*3fc0*/  BRA `(.L_x_5012) ;  /* 0x00000008005c7947 */ /* 0x000fea0003800000 */
.L_x_5019:
        /* <DEDUP_REMOVED lines=14> */
[----:B------:R-:W0:Y:S02]  /*40b0*/  F2I.U32.F64.TRUNC R5, R4 ;  /* 0x0000000400057311 */ /* 0x000e24000030d000 */
[----:B0-----:R5:W-:Y:S01]  /*40c0*/  STG.E.U16 desc[UR36][R2.64], R5 ;  /* 0x0000000502007986 */ /* 0x001be2000c101524 */
[----:B------:R-:W-:Y:S05]  /*40d0*/  BRA `(.L_x_5012) ;  /* 0x0000000800187947 */ /* 0x000fea0003800000 */
.L_x_5031:
[----:B------:R-:W0:Y:S01]  /*40e0*/  S2R R0, SR_TID.X ;  /* 0x0000000000007919 */ /* 0x000e220000002100 */
[----:B------:R-:W1:Y:S01]  /*40f0*/  LDC.64 R6, c[0x0][0x220] ;  /* 0x00008800ff067b82 */ /* 0x000e620000000a00 */
[----:B------:R-:W-:Y:S01]  /*4100*/  UMOV UR4, 0xf0000000 ;  /* 0xf000000000047882 */ /* 0x000fe20000000000 */
[----:B------:R-:W-:Y:S01]  /*4110*/  UMOV UR5, 0x380fffff ;  /* 0x380fffff00057882 */ /* 0x000fe20000000000 */
[----:B------:R-:W-:Y:S01]  /*4120*/  BSSY B0, `(.L_x_5032) ;  /* 0x000001b000007945 */ /* 0x000fe20003800000 */
[----:B0-----:R-:W-:Y:S02]  /*4130*/  VIADD R5, R0, 0x100 ;  /* 0x0000010000057836 */ /* 0x001fe40000000000 */
[----:B------:R-:W-:-:S03]  /*4140*/  IMAD.MOV.U32 R0, RZ, RZ, 0x80 ;  /* 0x00000080ff007424 */ /* 0x000fc600078e00ff */
        /* <DEDUP_REMOVED lines=20> */
.L_x_5034:
[----:B------:R-:W-:-:S04]  /*4290*/  LOP3.LUT R6, R6, 0x80000000, RZ, 0xc0, !PT ;  /* 0x8000000006067812 */ /* 0x000fc800078ec0ff */
[----:B------:R-:W-:-:S04]  /*42a0*/  SHF.R.U32.HI R5, RZ, 0x18, R6 ;  /* 0x00000018ff057819 */ /* 0x000fc80000011606 */
[----:B------:R-:W-:-:S04]  /*42b0*/  LOP3.LUT R4, R4, R5, RZ, 0xfc, !PT ;  /* 0x0000000504047212 */ /* 0x000fc800078efcff */
[----:B------:R-:W-:-:S07]  /*42c0*/  PRMT R0, R4, 0x7610, R0 ;  /* 0x0000761004007816 */ /* 0x000fce0000000000 */
.L_x_5033:
[----:B------:R-:W-:Y:S05]  /*42d0*/  BSYNC B0 ;  /* 0x0000000000007941 */ /* 0x000fea0003800000 */
.L_x_5032:
[----:B------:R4:W-:Y:S01]  /*42e0*/  STG.E.U8 desc[UR36][R2.64], R0 ;  /* 0x0000000002007986 */ /* 0x0009e2000c101124 */
[----:B------:R-:W-:Y:S05]  /*42f0*/  BRA `(.L_x_5012) ;  /* 0x0000000400907947 */ /* 0x000fea0003800000 */
.L_x_5030:
        /* <DEDUP_REMOVED lines=27> */
.L_x_5037:
[----:B------:R-:W-:-:S04]  /*44b0*/  LOP3.LUT R6, R6, 0x80000000, RZ, 0xc0, !PT ;  /* 0x8000000006067812 */ /* 0x000fc800078ec0ff */
[----:B------:R-:W-:-:S04]  /*44c0*/  SHF.R.U32.HI R5, RZ, 0x18, R6 ;  /* 0x00000018ff057819 */ /* 0x000fc80000011606 */
[----:B------:R-:W-:-:S04]  /*44d0*/  LOP3.LUT R4, R4, R5, RZ, 0xfc, !PT ;  /* 0x0000000504047212 */ /* 0x000fc800078efcff */
[----:B------:R-:W-:-:S07]  /*44e0*/  PRMT R0, R4, 0x7610, R0 ;  /* 0x0000761004007816 */ /* 0x000fce0000000000 */
.L_x_5036:
[----:B------:R-:W-:Y:S05]  /*44f0*/  BSYNC B0 ;  /* 0x0000000000007941 */ /* 0x000fea0003800000 */
.L_x_5035:
[----:B------:R3:W-:Y:S01]  /*4500*/  STG.E.U8 desc[UR36][R2.64], R0 ;  /* 0x0000000002007986 */ /* 0x0007e2000c101124 */
[----:B------:R-:W-:Y:S05]  /*4510*/  BRA `(.L_x_5012) ;  /* 0x0000000400087947 */ /* 0x000fea0003800000 */
.L_x_5029:
        /* <DEDUP_REMOVED lines=32> */
.L_x_5011:
        /* <DEDUP_REMOVED lines=16> */
.L_x_5040:
[----:B------:R-:W-:Y:S05]  /*4820*/  BRA `(.L_x_5012) ;  /* 0x0000000000447947 */ /* 0x000fea0003800000 */
.L_x_5039:
[----:B------:R-:W0:Y:S01]  /*4830*/  S2R R0, SR_TID.X ;  /* 0x0000000000007919 */ /* 0x000e220000002100 */
[----:B------:R-:W1:Y:S01]  /*4840*/  LDC.64 R6, c[0x0][0x220] ;  /* 0x00008800ff067b82 */ /* 0x000e620000000a00 */
[----:B0-----:R-:W-:-:S05]  /*4850*/  VIADD R5, R0, 0x100 ;  /* 0x0000010000057836 */ /* 0x001fca0000000000 */
[----:B------:R-:W-:-:S04]  /*4860*/  ISETP.GE.AND P0, PT, R5, R16, PT ;  /* 0x000000100500720c */ /* 0x000fc80003f06270 */
[----:B-1----:R-:W-:Y:S02]  /*4870*/  FSEL R4, R6, RZ, !P0 ;  /* 0x000000ff06047208 */ /* 0x002fe40004000000 */
[----:B------:R-:W-:-:S06]  /*4880*/  FSEL R5, R7, RZ, !P0 ;  /* 0x000000ff07057208 */ /* 0x000fcc0004000000 */
[----:B------:R-:W0:Y:S02]  /*4890*/  F2I.U64.F64.TRUNC R4, R4 ;  /* 0x0000000400047311 */ /* 0x000e24000030d800 */
[----:B0-----:R2:W-:Y:S01]  /*48a0*/  STG.E.64 desc[UR36][R2.64], R4 ;  /* 0x0000000402007986 */ /* 0x0015e2000c101b24 */
[----:B------:R-:W-:Y:S05]  /*48b0*/  BRA `(.L_x_5012) ;  /* 0x0000000000207947 */ /* 0x000fea0003800000 */
.L_x_5038:
[----:B------:R-:W0:Y:S01]  /*48c0*/  S2R R0, SR_TID.X ;  /* 0x0000000000007919 */ /* 0x000e220000002100 */
[----:B------:R-:W1:Y:S01]  /*48d0*/  LDC.64 R6, c[0x0][0x220] ;  /* 0x00008800ff067b82 */ /* 0x000e620000000a00 */
[----:B0-----:R-:W-:-:S05]  /*48e0*/  VIADD R5, R0, 0x100 ;  /* 0x0000010000057836 */ /* 0x001fca0000000000 */
[----:B------:R-:W-:-:S04]  /*48f0*/  ISETP.GE.AND P0, PT, R5, R16, PT ;  /* 0x000000100500720c */ /* 0x000fc80003f06270 */
[----:B-1----:R-:W-:Y:S02]  /*4900*/  FSEL R5, R7, RZ, !P0 ;  /* 0x000000ff07057208 */ /* 0x002fe40004000000 */
[----:B------:R-:W-:-:S04]  /*4910*/  FSEL R4, R6, RZ, !P0 ;  /* 0x000000ff06047208 */ /* 0x000fc80004000000 */
[----:B------:R-:W0:Y:S02]  /*4920*/  F2I.U32.F64.TRUNC R5, R4 ;  /* 0x0000000400057311 */ /* 0x000e24000030d000 */
[----:B0-----:R0:W-:Y:S02]  /*4930*/  STG.E desc[UR36][R2.64], R5 ;  /* 0x0000000502007986 */ /* 0x0011e4000c101924 */
.L_x_5012:
[----:B------:R-:W-:-:S07]  /*4940*/  VIADD R19, R19, 0x80 ;  /* 0x0000008013137836 */ /* 0x000fce0000000000 */
.L_x_4972:
[----:B------:R-:W-:Y:S05]  /*4950*/  BSYNC B6 ;  /* 0x0000000000067941 */ /* 0x000fea0003800000 */
.L_x_4971:
        /* <DEDUP_REMOVED lines=26> */
[----:B0-----:R-:W-:Y:S01]  /*4b00*/  STG.E.U8 desc[UR36][R2.64], R5 ;  /* 0x0000000502007986 */ /* 0x001fe2000c101124 */
[----:B------:R-:W-:Y:S05]  /*4b10*/  EXIT ;  /* 0x000000000000794d */ /* 0x000fea0003800000 */
.L_x_5044:
        /* <DEDUP_REMOVED lines=8> */
[----:B------:R-:W-:Y:S01]  /*4ba0*/  STG.E.U8 desc[UR36][R2.64], R7 ;  /* 0x0000000702007986 */ /* 0x000fe2000c101124 */
[----:B------:R-:W-:Y:S05]  /*4bb0*/  EXIT ;  /* 0x000000000000794d */ /* 0x000fea0003800000 */
.L_x_5043:
        /* <DEDUP_REMOVED lines=13> */
[----:B0-----:R-:W-:Y:S01]  /*4c90*/  STG.E.64 desc[UR36][R2.64], R4 ;  /* 0x0000000402007986 */ /* 0x001fe2000c101b24 */
[----:B------:R-:W-:Y:S05]  /*4ca0*/  EXIT ;  /* 0x000000000000794d */ /* 0x000fea0003800000 */
.L_x_5047:
[----:B------:R-:W0:Y:S01]  /*4cb0*/  S2R R0, SR_TID.X ;  /* 0x0000000000007919 */ /* 0x000e220000002100 */
[----:B------:R-:W1:Y:S01]  /*4cc0*/  LDC.64 R6, c[0x0][0x220] ;  /* 0x00008800ff067b82 */ /* 0x000e620000000a00 */
[----:B0-----:R-:W-:-:S05]  /*4cd0*/  VIADD R5, R0, 0x180 ;  /* 0x0000018000057836 */ /* 0x001fca0000000000 */
[----:B------:R-:W-:-:S04]  /*4ce0*/  ISETP.GE.AND P0, PT, R5, R16, PT ;  /* 0x000000100500720c */ /* 0x000fc80003f06270 */
[----:B-1----:R-:W-:Y:S02]  /*4cf0*/  FSEL R5, R7, RZ, !P0 ;  /* 0x000000ff07057208 */ /* 0x002fe40004000000 */
[----:B------:R-:W-:-:S04]  /*4d00*/  FSEL R4, R6, RZ, !P0 ;  /* 0x000000ff06047208 */ /* 0x000fc80004000000 */
[----:B------:R-:W0:Y:S02]  /*4d10*/  F2I.F64.TRUNC R5, R4 ;  /* 0x0000000400057311 */ /* 0x000e24000030d100 */
[----:B0-----:R-:W-:Y:S01]  /*4d20*/  STG.E desc[UR36][R2.64], R5 ;  /* 0x0000000502007986 */ /* 0x001fe2000c101924 */
[----:B------:R-:W-:Y:S05]  /*4d30*/  EXIT ;  /* 0x000000000000794d */ /* 0x000fea0003800000 */
.L_x_5046:
[----:B------:R-:W0:Y:S01]  /*4d40*/  S2R R0, SR_TID.X ;  /* 0x0000000000007919 */ /* 0x000e220000002100 */
[----:B------:R-:W1:Y:S01]  /*4d50*/  LDC.64 R6, c[0x0][0x220] ;  /* 0x00008800ff067b82 */ /* 0x000e620000000a00 */
[----:B0-----:R-:W-:-:S05]  /*4d60*/  VIADD R5, R0, 0x180 ;  /* 0x0000018000057836 */ /* 0x001fca0000000000 */
[----:B------:R-:W-:-:S04]  /*4d70*/  ISETP.GE.AND P0, PT, R5, R16, PT ;  /* 0x000000100500720c */ /* 0x000fc80003f06270 */
[----:B-1----:R-:W-:Y:S02]  /*4d80*/  FSEL R5, R7, RZ, !P0 ;  /* 0x000000ff07057208 */ /* 0x002fe40004000000 */
[----:B------:R-:W-:-:S04]  /*4d90*/  FSEL R4, R6, RZ, !P0 ;  /* 0x000000ff06047208 */ /* 0x000fc80004000000 */
[----:B------:R-:W0:Y:S02]  /*4da0*/  F2I.F64.TRUNC R5, R4 ;  /* 0x0000000400057311 */ /* 0x000e24000030d100 */
[----:B0-----:R-:W-:Y:S01]  /*4db0*/  STG.E.U16 desc[UR36][R2.64], R5 ;  /* 0x0000000502007986 */ /* 0x001fe2000c101524 */
[----:B------:R-:W-:Y:S05]  /*4dc0*/  EXIT ;  /* 0x000000000000794d */ /* 0x000fea0003800000 */
.L_x_5042:
        /* <DEDUP_REMOVED lines=17> */
[----:B------:R-:W-:Y:S01]  /*4ee0*/  STG.E desc[UR36][R2.64], R7 ;  /* 0x0000000702007986 */ /* 0x000fe2000c101924 */
[----:B------:R-:W-:Y:S05]  /*4ef0*/  EXIT ;  /* 0x000000000000794d */ /* 0x000fea0003800000 */
.L_x_5049:
        /* <DEDUP_REMOVED lines=12> */
[----:B------:R-:W-:Y:S01]  /*4fc0*/  STG.E.U16 desc[UR36][R2.64], R0 ;  /* 0x0000000002007986 */ /* 0x000fe2000c101524 */
[----:B------:R-:W-:Y:S05]  /*4fd0*/  EXIT ;  /* 0x000000000000794d */ /* 0x000fea0003800000 */
.L_x_5048:
        /* <DEDUP_REMOVED lines=23> */
[----:B------:R-:W-:Y:S01]  /*5150*/  STG.E.64 desc[UR36][R2.64], R8 ;  /* 0x0000000802007986 */ /* 0x000fe2000c101b24 */
[----:B------:R-:W-:Y:S05]  /*5160*/  EXIT ;  /* 0x000000000000794d */ /* 0x000fea0003800000 */
.L_x_5051:
        /* <DEDUP_REMOVED lines=18> */
[----:B------:R-:W-:Y:S01]  /*5290*/  STG.E desc[UR36][R2.64], R9 ;  /* 0x0000000902007986 */ /* 0x000fe2000c101924 */
[----:B------:R-:W-:Y:S05]  /*52a0*/  EXIT ;  /* 0x000000000000794d */ /* 0x000fea0003800000 */
.L_x_5050:
        /* <DEDUP_REMOVED lines=8> */
.L_x_5041:
        /* <DEDUP_REMOVED lines=20> */
[----:B------:R-:W-:Y:S01]  /*5470*/  STG.E.U8 desc[UR36][R2.64], R5 ;  /* 0x0000000502007986 */ /* 0x000fe2000c101124 */
[----:B------:R-:W-:Y:S05]  /*5480*/  EXIT ;  /* 0x000000000000794d */ /* 0x000fea0003800000 */
.L_x_5054:
        /* <DEDUP_REMOVED lines=9> */
[----:B------:R-:W-:Y:S01]  /*5520*/  STG.E.128 desc[UR36][R2.64], R4 ;  /* 0x0000000402007986 */ /* 0x000fe2000c101d24 */
[----:B------:R-:W-:Y:S05]  /*5530*/  EXIT ;  /* 0x000000000000794d */ /* 0x000fea0003800000 */
.L_x_5053:
        /* <DEDUP_REMOVED lines=31> */
.L_x_5058:
[----:B------:R-:W-:Y:S05]  /*5730*/  BSYNC B0 ;  /* 0x0000000000007941 */ /* 0x000fea0003800000 */
.L_x_5057:
[----:B------:R-:W-:-:S05]  /*5740*/  LOP3.LUT R7, R6, R7, RZ, 0xfc, !PT ;  /* 0x0000000706077212 */ /* 0x000fca00078efcff */
[----:B------:R-:W-:Y:S01]  /*5750*/  STG.E.U8 desc[UR36][R2.64], R7 ;  /* 0x0000000702007986 */ /* 0x000fe2000c101124 */
[----:B------:R-:W-:Y:S05]  /*5760*/  EXIT ;  /* 0x000000000000794d */ /* 0x000fea0003800000 */
.L_x_5056:
        /* <DEDUP_REMOVED lines=23> */
.L_x_5060:
[----:B------:R-:W-:Y:S01]  /*58e0*/  IMAD.MOV.U32 R0, RZ, RZ, 0x7f ;  /* 0x0000007fff007424 */ /* 0x000fe200078e00ff */
[----:B------:R-:W-:-:S04]  /*58f0*/  ISETP.GT.U32.AND P0, PT, R6, 0x7f800000, PT ;  /* 0x7f8000000600780c */ /* 0x000fc80003f04070 */
[----:B------:R-:W-:-:S09]  /*5900*/  SEL R0, R0, 0x7c, P0 ;  /* 0x0000007c00007807 */ /* 0x000fd20000000000 */
.L_x_5061:
[----:B------:R-:W-:Y:S05]  /*5910*/  BSYNC B0 ;  /* 0x0000000000007941 */ /* 0x000fea0003800000 */
.L_x_5059:
[----:B------:R-:W-:-:S04]  /*5920*/  LOP3.LUT R7, R7, 0x80000000, RZ, 0xc0, !PT ;  /* 0x8000000007077812 */ /* 0x000fc800078ec0ff */
[----:B------:R-:W-:-:S04]  /*5930*/  SHF.R.U32.HI R5, RZ, 0x18, R7 ;  /* 0x00000018ff057819 */ /* 0x000fc80000011607 */
[----:B------:R-:W-:-:S05]  /*5940*/  LOP3.LUT R5, R0, R5, RZ, 0xfc, !PT ;  /* 0x0000000500057212 */ /* 0x000fca00078efcff */
[----:B------:R-:W-:Y:S01]  /*5950*/  STG.E.U8 desc[UR36][R2.64], R5 ;  /* 0x0000000502007986 */ /* 0x000fe2000c101124 */
[----:B------:R-:W-:Y:S05]  /*5960*/  EXIT ;  /* 0x000000000000794d */ /* 0x000fea0003800000 */
.L_x_5055:
        /* <DEDUP_REMOVED lines=12> */
[----:B------:R-:W-:Y:S01]  /*5a30*/  STG.E.U16 desc[UR36][R2.64], R0 ;  /* 0x0000000002007986 */ /* 0x000fe2000c101524 */
[----:B------:R-:W-:Y:S05]  /*5a40*/  EXIT ;  /* 0x000000000000794d */ /* 0x000fea0003800000 */
.L_x_5052:
        /* <DEDUP_REMOVED lines=15> */
[----:B0-----:R-:W-:Y:S01]  /*5b40*/  STG.E.U16 desc[UR36][R2.64], R5 ;  /* 0x0000000502007986 */ /* 0x001fe2000c101524 */
[----:B------:R-:W-:Y:S05]  /*5b50*/  EXIT ;  /* 0x000000000000794d */ /* 0x000fea0003800000 */
.L_x_5064:
        /* <DEDUP_REMOVED lines=27> */
.L_x_5067:
[----:B------:R-:W-:-:S04]  /*5d10*/  LOP3.LUT R6, R6, 0x80000000, RZ, 0xc0, !PT ;  /* 0x8000000006067812 */ /* 0x000fc800078ec0ff */
[----:B------:R-:W-:-:S04]  /*5d20*/  SHF.R.U32.HI R5, RZ, 0x18, R6 ;  /* 0x00000018ff057819 */ /* 0x000fc80000011606 */
[----:B------:R-:W-:-:S04]  /*5d30*/  LOP3.LUT R4, R4, R5, RZ, 0xfc, !PT ;  /* 0x0000000504047212 */ /* 0x000fc800078efcff */
[----:B------:R-:W-:-:S07]  /*5d40*/  PRMT R0, R4, 0x7610, R0 ;  /* 0x0000761004007816 */ /* 0x000fce0000000000 */
.L_x_5066:
[----:B------:R-:W-:Y:S05]  /*5d50*/  BSYNC B0 ;  /* 0x0000000000007941 */ /* 0x000fea0003800000 */
.L_x_5065:
[----:B------:R-:W-:Y:S01]  /*5d60*/  STG.E.U8 desc[UR36][R2.64], R0 ;  /* 0x0000000002007986 */ /* 0x000fe2000c101124 */
[----:B------:R-:W-:Y:S05]  /*5d70*/  EXIT ;  /* 0x000000000000794d */ /* 0x000fea0003800000 */
.L_x_5063:
        /* <DEDUP_REMOVED lines=27> */
.L_x_5070:
[----:B------:R-:W-:-:S04]  /*5f30*/  LOP3.LUT R6, R6, 0x80000000, RZ, 0xc0, !PT ;  /* 0x8000000006067812 */ /* 0x000fc800078ec0ff */
[----:B------:R-:W-:-:S04]  /*5f40*/  SHF.R.U32.HI R5, RZ, 0x18, R6 ;  /* 0x00000018ff057819 */ /* 0x000fc80000011606 */
[----:B------:R-:W-:-:S04]  /*5f50*/  LOP3.LUT R4, R4, R5, RZ, 0xfc, !PT ;  /* 0x0000000504047212 */ /* 0x000fc800078efcff */
[----:B------:R-:W-:-:S07]  /*5f60*/  PRMT R0, R4, 0x7610, R0 ;  /* 0x0000761004007816 */ /* 0x000fce0000000000 */
.L_x_5069:
[----:B------:R-:W-:Y:S05]  /*5f70*/  BSYNC B0 ;  /* 0x0000000000007941 */ /* 0x000fea0003800000 */
.L_x_5068:
[----:B------:R-:W-:Y:S01]  /*5f80*/  STG.E.U8 desc[UR36][R2.64], R0 ;  /* 0x0000000002007986 */ /* 0x000fe2000c101124 */
[----:B------:R-:W-:Y:S05]  /*5f90*/  EXIT ;  /* 0x000000000000794d */ /* 0x000fea0003800000 */
.L_x_5062:
        /* <DEDUP_REMOVED lines=30> */
[----:B------:R-:W-:Y:S01]  /*6180*/  STG.E.U8 desc[UR36][R2.64], R5 ;  /* 0x0000000502007986 */ /* 0x000fe2000c101124 */
[----:B------:R-:W-:Y:S05]  /*6190*/  EXIT ;  /* 0x000000000000794d */ /* 0x000fea0003800000 */
.L_x_5045:
        /* <DEDUP_REMOVED lines=16> */
.L_x_5073:
[----:B------:R-:W-:Y:S05]  /*62a0*/  EXIT ;  /* 0x000000000000794d */ /* 0x000fea0003800000 */
.L_x_5072:
[----:B------:R-:W0:Y:S01]  /*62b0*/  S2R R0, SR_TID.X ;  /* 0x0000000000007919 */ /* 0x000e220000002100 */
[----:B------:R-:W1:Y:S01]  /*62c0*/  LDC.64 R6, c[0x0][0x220] ;  /* 0x00008800ff067b82 */ /* 0x000e620000000a00 */
[----:B0-----:R-:W-:-:S05]  /*62d0*/  VIADD R5, R0, 0x180 ;  /* 0x0000018000057836 */ /* 0x001fca0000000000 */
[----:B------:R-:W-:-:S04]  /*62e0*/  ISETP.GE.AND P0, PT, R5, R16, PT ;  /* 0x000000100500720c */ /* 0x000fc80003f06270 */
[----:B-1----:R-:W-:Y:S02]  /*62f0*/  FSEL R4, R6, RZ, !P0 ;  /* 0x000000ff06047208 */ /* 0x002fe40004000000 */
[----:B------:R-:W-:-:S06]  /*6300*/  FSEL R5, R7, RZ, !P0 ;  /* 0x000000ff07057208 */ /* 0x000fcc0004000000 */
[----:B------:R-:W0:Y:S02]  /*6310*/  F2I.U64.F64.TRUNC R4, R4 ;  /* 0x0000000400047311 */ /* 0x000e24000030d800 */
[----:B0-----:R-:W-:Y:S01]  /*6320*/  STG.E.64 desc[UR36][R2.64], R4 ;  /* 0x0000000402007986 */ /* 0x001fe2000c101b24 */
[----:B------:R-:W-:Y:S05]  /*6330*/  EXIT ;  /* 0x000000000000794d */ /* 0x000fea0003800000 */
.L_x_5071:
[----:B------:R-:W0:Y:S01]  /*6340*/  S2R R0, SR_TID.X ;  /* 0x0000000000007919 */ /* 0x000e220000002100 */
[----:B------:R-:W1:Y:S01]  /*6350*/  LDC.64 R6, c[0x0][0x220] ;  /* 0x00008800ff067b82 */ /* 0x000e620000000a00 */
[----:B0-----:R-:W-:-:S05]  /*6360*/  VIADD R5, R0, 0x180 ;  /* 0x0000018000057836 */ /* 0x001fca0000000000 */
[----:B------:R-:W-:-:S04]  /*6370*/  ISETP.GE.AND P0, PT, R5, R16, PT ;  /* 0x000000100500720c */ /* 0x000fc80003f06270 */
[----:B-1----:R-:W-:Y:S02]  /*6380*/  FSEL R5, R7, RZ, !P0 ;  /* 0x000000ff07057208 */ /* 0x002fe40004000000 */
[----:B------:R-:W-:-:S04]  /*6390*/  FSEL R4, R6, RZ, !P0 ;  /* 0x000000ff06047208 */ /* 0x000fc80004000000 */
[----:B------:R-:W0:Y:S02]  /*63a0*/  F2I.U32.F64.TRUNC R5, R4 ;  /* 0x0000000400057311 */ /* 0x000e24000030d000 */
[----:B0-----:R-:W-:Y:S01]  /*63b0*/  STG.E desc[UR36][R2.64], R5 ;  /* 0x0000000502007986 */ /* 0x001fe2000c101924 */
[----:B------:R-:W-:Y:S05]  /*63c0*/  EXIT ;  /* 0x000000000000794d */ /* 0x000fea0003800000 */
.L_x_5074:
        /* <DEDUP_REMOVED lines=11> */
.L_x_7354:


//--------------------- .text._ZN2at6native18elementwise_kernelILi128ELi2EZNS0_22gpu_kernel_impl_nocastINS0_11FillFunctorIN3c107complexIdEEEEEEvRNS_18TensorIteratorBaseERKT_EUliE_EEviT1_ --------------------------
	.section	.text._ZN2at6native18elementwise_kernelILi128ELi2EZNS0_22gpu_kernel_impl_nocastINS0_11FillFunctorIN3c107complexIdEEEEEEvRNS_18TensorIteratorBaseERKT_EUliE_EEviT1_,"ax",@progbits
	.align	128
        .global         _ZN2at6native18elementwise_kernelILi128ELi2EZNS0_22gpu_kernel_impl_nocastINS0_11FillFunctorIN3c107complexIdEEEEEEvRNS_18TensorIteratorBaseERKT_EUliE_EEviT1_
        .type           _ZN2at6native18elementwise_kernelILi128ELi2EZNS0_22gpu_kernel_impl_nocastINS0_11FillFunctorIN3c107complexIdEEEEEEvRNS_18TensorIteratorBaseERKT_EUliE_EEviT1_,@function
        .size           _ZN2at6native18elementwise_kernelILi128ELi2EZNS0_22gpu_kernel_impl_nocastINS0_11FillFunctorIN3c107complexIdEEEEEEvRNS_18TensorIteratorBaseERKT_EUliE_EEviT1_,(.L_x_7355 - _ZN2at6native18elementwise_kernelILi128ELi2EZNS0_22gpu_kernel_impl_nocastINS0_11FillFunctorIN3c107complexIdEEEEEEvRNS_18TensorIteratorBaseERKT_EUliE_EEviT1_)
        .other          _ZN2at6native18elementwise_kernelILi128ELi2EZNS0_22gpu_kernel_impl_nocastINS0_11FillFunctorIN3c107complexIdEEEEEEvRNS_18TensorIteratorBaseERKT_EUliE_EEviT1_,@"STO_CUDA_ENTRY STV_DEFAULT"
_ZN2at6native18elementwise_kernelILi128ELi2EZNS0_22gpu_kernel_impl_nocastINS0_11FillFunctorIN3c107complexIdEEEEEEvRNS_18TensorIteratorBaseERKT_EUliE_EEviT1_:
.text._ZN2at6native18elementwise_kernelILi128ELi2EZNS0_22gpu_kernel_impl_nocastINS0_11FillFunctorIN3c107complexIdEEEEEEvRNS_18TensorIteratorBaseERKT_EUliE_EEviT1_:
        /* <DEDUP_REMOVED lines=285> */
.L_x_5078:
[----:B------:R-:W0:Y:S01]  /*11d0*/  LDC.64 R12, c[0x0][0x3c0] ;  /* 0x0000f000ff0c7b82 */ /* 0x000e220000000a00 */
[----:B------:R-:W-:Y:S01]  /*11e0*/  ULDC.64 UR8, c[0x0][0x3b8] ;  /* 0x0000ee0000087ab9 */ /* 0x000fe20000000a00 */
[----:B------:R-:W-:Y:S02]  /*11f0*/  IADD3 R3, R3, 0x80, RZ ;  /* 0x0000008003037810 */ /* 0x000fe40007ffe0ff */
[----:B------:R-:W-:-:S04]  /*1200*/  IADD3 R4, P0, R0, UR8, RZ ;  /* 0x0000000800047c10 */ /* 0x000fc8000ff1e0ff */
[----:B------:R-:W0:Y:S01]  /*1210*/  LDC.64 R14, c[0x0][0x3c8] ;  /* 0x0000f200ff0e7b82 */ /* 0x000e220000000a00 */
[----:B------:R-:W-:-:S05]  /*1220*/  IADD3.X R5, RZ, UR9, RZ, P0, !PT ;  /* 0x00000009ff057c10 */ /* 0x000fca00087fe4ff */
[----:B0-----:R0:W-:Y:S03]  /*1230*/  STG.E.128 desc[UR4][R4.64], R12 ;  /* 0x0000000c04007986 */ /* 0x0011e6000c101d04 */
.L_x_5077:
[----:B------:R-:W-:Y:S05]  /*1240*/  BSYNC B0 ;  /* 0x0000000000007941 */ /* 0x000fea0003800000 */
.L_x_5076:
        /* <DEDUP_REMOVED lines=275> */
.L_x_5079:
[----:B------:R-:W0:Y:S01]  /*2380*/  LDC.64 R4, c[0x0][0x3c0] ;  /* 0x0000f000ff047b82 */ /* 0x000e220000000a00 */
[----:B------:R-:W-:Y:S02]  /*2390*/  ULDC.64 UR6, c[0x0][0x3b8] ;  /* 0x0000ee0000067ab9 */ /* 0x000fe40000000a00 */
[----:B------:R-:W-:-:S04]  /*23a0*/  IADD3 R2, P0, R0, UR6, RZ ;  /* 0x0000000600027c10 */ /* 0x000fc8000ff1e0ff */
[----:B------:R-:W-:Y:S01]  /*23b0*/  IADD3.X R3, RZ, UR7, RZ, P0, !PT ;  /* 0x00000007ff037c10 */ /* 0x000fe200087fe4ff */
[----:B------:R-:W0:Y:S04]  /*23c0*/  LDC.64 R6, c[0x0][0x3c8] ;  /* 0x0000f200ff067b82 */ /* 0x000e280000000a00 */
[----:B0-----:R-:W-:Y:S01]  /*23d0*/  STG.E.128 desc[UR4][R2.64], R4 ;  /* 0x0000000402007986 */ /* 0x001fe2000c101d04 */
[----:B------:R-:W-:Y:S05]  /*23e0*/  EXIT ;  /* 0x000000000000794d */ /* 0x000fea0003800000 */
.L_x_5075:
[----:B------:R-:W-:Y:S02]  /*23f0*/  ULDC UR6, c[0x0][0x210] ;  /* 0x0000840000067ab9 */ /* 0x000fe40000000800 */
[----:B------:R-:W-:-:S13]  /*2400*/  ISETP.GE.AND P1, PT, R3, UR6, PT ;  /* 0x0000000603007c0c */ /* 0x000fda000bf26270 */
[----:B------:R-:W0:Y:S01]  /*2410*/  @!P1 LDC.64 R4, c[0x0][0x3b8] ;  /* 0x0000ee00ff049b82 */ /* 0x000e220000000a00 */
[----:B------:R-:W-:-:S04]  /*2420*/  @!P1 IADD3 R3, R3, 0x80, RZ ;  /* 0x0000008003039810 */ /* 0x000fc80007ffe0ff */
[----:B------:R-:W-:-:S03]  /*2430*/  ISETP.GE.AND P0, PT, R3, UR6, PT ;  /* 0x0000000603007c0c */ /* 0x000fc6000bf06270 */
[----:B------:R-:W0:Y:S08]  /*2440*/  @!P1 LDC.64 R8, c[0x0][0x3c0] ;  /* 0x0000f000ff089b82 */ /* 0x000e300000000a00 */
[----:B------:R-:W0:Y:S02]  /*2450*/  @!P1 LDC.64 R10, c[0x0][0x3c8] ;  /* 0x0000f200ff0a9b82 */ /* 0x000e240000000a00 */
[----:B0-----:R0:W-:Y:S01]  /*2460*/  @!P1 STG.E.128 desc[UR4][R4.64], R8 ;  /* 0x0000000804009986 */ /* 0x0011e2000c101d04 */
[----:B------:R-:W-:Y:S05]  /*2470*/  @P0 EXIT ;  /* 0x000000000000094d */ /* 0x000fea0003800000 */
[----:B------:R-:W1:Y:S08]  /*2480*/  LDC.64 R2, c[0x0][0x3b8] ;  /* 0x0000ee00ff027b82 */ /* 0x000e700000000a00 */
[----:B0-----:R-:W1:Y:S08]  /*2490*/  LDC.64 R4, c[0x0][0x3c0] ;  /* 0x0000f000ff047b82 */ /* 0x001e700000000a00 */
[----:B------:R-:W1:Y:S02]  /*24a0*/  LDC.64 R6, c[0x0][0x3c8] ;  /* 0x0000f200ff067b82 */ /* 0x000e640000000a00 */
[----:B-1----:R-:W-:Y:S01]  /*24b0*/  STG.E.128 desc[UR4][R2.64], R4 ;  /* 0x0000000402007986 */ /* 0x002fe2000c101d04 */
[----:B------:R-:W-:Y:S05]  /*24c0*/  EXIT ;  /* 0x000000000000794d */ /* 0x000fea0003800000 */
.L_x_5080:
        /* <DEDUP_REMOVED lines=11> */
.L_x_7355:


//--------------------- .text._ZN2at6native27unrolled_elementwise_kernelINS0_11FillFunctorIN3c107complexIdEEEESt5arrayIPcLm1EELi4E23TrivialOffsetCalculatorILi0EjESA_ILi1EjENS0_6memory15LoadWithoutCastENSD_16StoreWithoutCastEEEviT_T0_T2_T3_T4_T5_ --------------------------
	.section	.text._ZN2at6native27unrolled_elementwise_kernelINS0_11FillFunctorIN3c107complexIdEEEESt5arrayIPcLm1EELi4E23TrivialOffsetCalculatorILi0EjESA_ILi1EjENS0_6memory15LoadWithoutCastENSD_16StoreWithoutCastEEEviT_T0_T2_T3_T4_T5_,"ax",@progbits
	.align	128
        .global         _ZN2at6native27unrolled_elementwise_kernelINS0_11FillFunctorIN3c107complexIdEEEESt5arrayIPcLm1EELi4E23TrivialOffsetCalculatorILi0EjESA_ILi1EjENS0_6memory15LoadWithoutCastENSD_16StoreWithoutCastEEEviT_T0_T2_T3_T4_T5_
        .type           _ZN2at6native27unrolled_elementwise_kernelINS0_11FillFunctorIN3c107complexIdEEEESt5arrayIPcLm1EELi4E23TrivialOffsetCalculatorILi0EjESA_ILi1EjENS0_6memory15LoadWithoutCastENSD_16StoreWithoutCastEEEviT_T0_T2_T3_T4_T5_,@function
        .size           _ZN2at6native27unrolled_elementwise_kernelINS0_11FillFunctorIN3c107complexIdEEEESt5arrayIPcLm1EELi4E23TrivialOffsetCalculatorILi0EjESA_ILi1EjENS0_6memory15LoadWithoutCastENSD_16StoreWithoutCastEEEviT_T0_T2_T3_T4_T5_,(.L_x_7356 - _ZN2at6native27unrolled_elementwise_kernelINS0_11FillFunctorIN3c107complexIdEEEESt5arrayIPcLm1EELi4E23TrivialOffsetCalculatorILi0EjESA_ILi1EjENS0_6memory15LoadWithoutCastENSD_16StoreWithoutCastEEEviT_T0_T2_T3_T4_T5_)
        .other          _ZN2at6native27unrolled_elementwise_kernelINS0_11FillFunctorIN3c107complexIdEEEESt5arrayIPcLm1EELi4E23TrivialOffsetCalculatorILi0EjESA_ILi1EjENS0_6memory15LoadWithoutCastENSD_16StoreWithoutCastEEEviT_T0_T2_T3_T4_T5_,@"STO_CUDA_ENTRY STV_DEFAULT"
_ZN2at6native27unrolled_elementwise_kernelINS0_11FillFunctorIN3c107complexIdEEEESt5arrayIPcLm1EELi4E23TrivialOffsetCalculatorILi0EjESA_ILi1EjENS0_6memory15LoadWithoutCastENSD_16StoreWithoutCastEEEviT_T0_T2_T3_T4_T5_:
.text._ZN2at6native27unrolled_elementwise_kernelINS0_11FillFunctorIN3c107complexIdEEEESt5arrayIPcLm1EELi4E23TrivialOffsetCalculatorILi0EjESA_ILi1EjENS0_6memory15LoadWithoutCastENSD_16StoreWithoutCastEEEviT_T0_T2_T3_T4_T5_:
        /* <DEDUP_REMOVED lines=11> */
[----:B------:R-:W-:Y:S01]  /*00b0*/  ISETP.GE.AND P0, PT, R3, R2, PT ;  /* 0x000000020300720c */ /* 0x000fe20003f06270 */
[----:B------:R-:W-:-:S06]  /*00c0*/  IMAD R5, R0, 0x200, R3 ;  /* 0x0000020000057824 */ /* 0x000fcc00078e0203 */
[----:B------:R-:W1:Y:S08]  /*00d0*/  LDC.64 R10, c[0x0][0x230] ;  /* 0x00008c00ff0a7b82 */ /* 0x000e700000000a00 */
[----:B------:R-:W2:Y:S01]  /*00e0*/  LDC.64 R6, c[0x0][0x228] ;  /* 0x00008a00ff067b82 */ /* 0x000ea20000000a00 */
[----:B0-----:R-:W-:Y:S02]  /*00f0*/  FSEL R9, R9, RZ, !P0 ;  /* 0x000000ff09097208 */ /* 0x001fe40004000000 */
[----:B------:R-:W-:Y:S01]  /*0100*/  FSEL R4, R8, RZ, !P0 ;  /* 0x000000ff08047208 */ /* 0x000fe20004000000 */
[----:B-1----:R-:W-:-:S04]  /*0110*/  IMAD.WIDE.U32 R10, R5, 0x10, R10 ;  /* 0x00000010050a7825 */ /* 0x002fc800078e000a */
[----:B------:R-:W-:Y:S02]  /*0120*/  IMAD.MOV.U32 R5, RZ, RZ, R9 ;  /* 0x000000ffff057224 */ /* 0x000fe400078e0009 */
[----:B------:R-:W-:Y:S01]  /*0130*/  VIADD R9, R3, 0x80 ;  /* 0x0000008003097836 */ /* 0x000fe20000000000 */
[----:B--2---:R-:W-:Y:S02]  /*0140*/  FSEL R6, R6, RZ, !P0 ;  /* 0x000000ff06067208 */ /* 0x004fe40004000000 */
[----:B------:R-:W-:-:S05]  /*0150*/  FSEL R7, R7, RZ, !P0 ;  /* 0x000000ff07077208 */ /* 0x000fca0004000000 */
[----:B------:R0:W-:Y:S02]  /*0160*/  STG.E.128 desc[UR4][R10.64], R4 ;  /* 0x000000040a007986 */ /* 0x0001e4000c101d04 */
.L_x_5082:
[----:B------:R-:W-:Y:S05]  /*0170*/  BSYNC B0 ;  /* 0x0000000000007941 */ /* 0x000fea0003800000 */
.L_x_5081:
[----:B------:R-:W-:Y:S01]  /*0180*/  ISETP.GE.AND P0, PT, R9, R2, PT ;  /* 0x000000020900720c */ /* 0x000fe20003f06270 */
[----:B------:R-:W-:-:S12]  /*0190*/  BSSY B0, `(.L_x_5083) ;  /* 0x0000021000007945 */ /* 0x000fd80003800000 */
[----:B------:R-:W-:Y:S05]  /*01a0*/  @P0 BRA `(.L_x_5084) ;  /* 0x00000000007c0947 */ /* 0x000fea0003800000 */
[----:B------:R-:W1:Y:S01]  /*01b0*/  LDC.64 R12, c[0x0][0x220] ;  /* 0x00008800ff0c7b82 */ /* 0x000e620000000a00 */
[----:B0-----:R-:W-:-:S05]  /*01c0*/  VIADD R5, R3, 0x80 ;  /* 0x0000008003057836 */ /* 0x001fca0000000000 */
[----:B------:R-:W-:Y:S01]  /*01d0*/  ISETP.GE.AND P0, PT, R5, R2, PT ;  /* 0x000000020500720c */ /* 0x000fe20003f06270 */
[----:B------:R-:W-:Y:S01]  /*01e0*/  IMAD R5, R0, 0x200, R9 ;  /* 0x0000020000057824 */ /* 0x000fe200078e0209 */
[----:B------:R-:W0:Y:S01]  /*01f0*/  LDC.64 R10, c[0x0][0x230] ;  /* 0x00008c00ff0a7b82 */ /* 0x000e220000000a00 */
[----:B------:R-:W-:-:S07]  /*0200*/  VIADD R9, R9, 0x80 ;  /* 0x0000008009097836 */ /* 0x000fce0000000000 */
[----:B------:R-:W2:Y:S01]  /*0210*/  LDC.64 R6, c[0x0][0x228] ;  /* 0x00008a00ff067b82 */ /* 0x000ea20000000a00 */
[----:B-1----:R-:W-:Y:S02]  /*0220*/  FSEL R13, R13, RZ, !P0 ;  /* 0x000000ff0d0d7208 */ /* 0x002fe40004000000 */
[----:B------:R-:W-:Y:S01]  /*0230*/  FSEL R4, R12, RZ, !P0 ;  /* 0x000000ff0c047208 */ /* 0x000fe20004000000 */
[----:B0-----:R-:W-:-:S04]  /*0240*/  IMAD.WIDE.U32 R10, R5, 0x10, R10 ;  /* 0x00000010050a7825 */ /* 0x001fc800078e000a */
[----:B------:R-:W-:Y:S01]  /*0250*/  IMAD.MOV.U32 R5, RZ, RZ, R13 ;  /* 0x000000ffff057224 */ /* 0x000fe200078e000d */
[----:B--2---:R-:W-:Y:S02]  /*0260*/  FSEL R6, R6, RZ, !P0 ;  /* 0x000000ff06067208 */ /* 0x004fe40004000000 */
[----:B------:R-:W-:Y:S02]  /*0270*/  FSEL R7, R7, RZ, !P0 ;  /* 0x000000ff07077208 */ /* 0x000fe40004000000 */
[----:B------:R-:W-:-:S03]  /*0280*/  ISETP.GE.AND P0, PT, R9, R2, PT ;  /* 0x000000020900720c */ /* 0x000fc60003f06270 */
[----:B------:R1:W-:Y:S10]  /*0290*/  STG.E.128 desc[UR4][R10.64], R4 ;  /* 0x000000040a007986 */ /* 0x0003f4000c101d04 */
[----:B------:R-:W-:Y:S05]  /*02a0*/  @P0 BRA `(.L_x_5084) ;  /* 0x00000000003c0947 */ /* 0x000fea0003800000 */
[----:B------:R-:W0:Y:S01]  /*02b0*/  LDC.64 R12, c[0x0][0x228] ;  /* 0x00008a00ff0c7b82 */ /* 0x000e220000000a00 */
[----:B-1----:R-:W-:Y:S02]  /*02c0*/  VIADD R7, R3, 0x100 ;  /* 0x0000010003077836 */ /* 0x002fe40000000000 */
[----:B------:R-:W-:Y:S02]  /*02d0*/  IMAD R11, R0, 0x200, R9 ;  /* 0x00000200000b7824 */ /* 0x000fe400078e0209 */
[----:B------:R-:W-:Y:S01]  /*02e0*/  VIADD R9, R9, 0x80 ;  /* 0x0000008009097836 */ /* 0x000fe20000000000 */
[----:B------:R-:W-:Y:S02]  /*02f0*/  ISETP.GE.AND P0, PT, R7, R2, PT ;  /* 0x000000020700720c */ /* 0x000fe40003f06270 */
[----:B------:R-:W1:Y:S08]  /*0300*/  LDC.64 R14, c[0x0][0x220] ;  /* 0x00008800ff0e7b82 */ /* 0x000e700000000a00 */
[----:B------:R-:W2:Y:S01]  /*0310*/  LDC.64 R4, c[0x0][0x230] ;  /* 0x00008c00ff047b82 */ /* 0x000ea20000000a00 */
[----:B0-----:R-:W-:-:S02]  /*0320*/  FSEL R7, R13, RZ, !P0 ;  /* 0x000000ff0d077208 */ /* 0x001fc40004000000 */
[----:B------:R-:W-:Y:S02]  /*0330*/  FSEL R6, R12, RZ, !P0 ;  /* 0x000000ff0c067208 */ /* 0x000fe40004000000 */
[----:B-1----:R-:W-:Y:S02]  /*0340*/  FSEL R8, R14, RZ, !P0 ;  /* 0x000000ff0e087208 */ /* 0x002fe40004000000 */
[----:B------:R-:W-:Y:S01]  /*0350*/  FSEL R13, R15, RZ, !P0 ;  /* 0x000000ff0f0d7208 */ /* 0x000fe20004000000 */
[----:B--2---:R-:W-:-:S04]  /*0360*/  IMAD.WIDE.U32 R10, R11, 0x10, R4 ;  /* 0x000000100b0a7825 */ /* 0x004fc800078e0004 */
[----:B------:R-:W-:Y:S02]  /*0370*/  IMAD.MOV.U32 R4, RZ, RZ, R8 ;  /* 0x000000ffff047224 */ /* 0x000fe400078e0008 */
[----:B------:R-:W-:-:S05]  /*0380*/  IMAD.MOV.U32 R5, RZ, RZ, R13 ;  /* 0x000000ffff057224 */ /* 0x000fca00078e000d */
[----:B------:R2:W-:Y:S02]  /*0390*/  STG.E.128 desc[UR4][R10.64], R4 ;  /* 0x000000040a007986 */ /* 0x0005e4000c101d04 */
.L_x_5084:
[----:B------:R-:W-:Y:S05]  /*03a0*/  BSYNC B0 ;  /* 0x0000000000007941 */ /* 0x000fea0003800000 */
.L_x_5083:
[----:B------:R-:W-:-:S13]  /*03b0*/  ISETP.GE.AND P0, PT, R9, R2, PT ;  /* 0x000000020900720c */ /* 0x000fda0003f06270 */
[----:B------:R-:W-:Y:S05]  /*03c0*/  @P0 EXIT ;  /* 0x000000000000094d */ /* 0x000fea0003800000 */
[----:B012---:R-:W0:Y:S01]  /*03d0*/  LDC.64 R10, c[0x0][0x220] ;  /* 0x00008800ff0a7b82 */ /* 0x007e220000000a00 */
[----:B------:R-:W-:-:S05]  /*03e0*/  VIADD R3, R3, 0x180 ;  /* 0x0000018003037836 */ /* 0x000fca0000000000 */
[----:B------:R-:W-:Y:S01]  /*03f0*/  ISETP.GE.AND P0, PT, R3, R2, PT ;  /* 0x000000020300720c */ /* 0x000fe20003f06270 */
[----:B------:R-:W-:Y:S01]  /*0400*/  IMAD R3, R0, 0x200, R9 ;  /* 0x0000020000037824 */ /* 0x000fe200078e0209 */
[----:B------:R-:W1:Y:S08]  /*0410*/  LDC.64 R4, c[0x0][0x230] ;  /* 0x00008c00ff047b82 */ /* 0x000e700000000a00 */
[----:B------:R-:W2:Y:S01]  /*0420*/  LDC.64 R6, c[0x0][0x228] ;  /* 0x00008a00ff067b82 */ /* 0x000ea20000000a00 */
[----:B0-----:R-:W-:-:S02]  /*0430*/  FSEL R0, R10, RZ, !P0 ;  /* 0x000000ff0a007208 */ /* 0x001fc40004000000 */
[----:B------:R-:W-:Y:S01]  /*0440*/  FSEL R9, R11, RZ, !P0 ;  /* 0x000000ff0b097208 */ /* 0x000fe20004000000 */
[----:B-1----:R-:W-:-:S04]  /*0450*/  IMAD.WIDE.U32 R2, R3, 0x10, R4 ;  /* 0x0000001003027825 */ /* 0x002fc800078e0004 */
[----:B------:R-:W-:Y:S02]  /*0460*/  IMAD.MOV.U32 R4, RZ, RZ, R0 ;  /* 0x000000ffff047224 */ /* 0x000fe400078e0000 */
[----:B------:R-:W-:Y:S01]  /*0470*/  IMAD.MOV.U32 R5, RZ, RZ, R9 ;  /* 0x000000ffff057224 */ /* 0x000fe200078e0009 */
[----:B--2---:R-:W-:Y:S02]  /*0480*/  FSEL R6, R6, RZ, !P0 ;  /* 0x000000ff06067208 */ /* 0x004fe40004000000 */
[----:B------:R-:W-:-:S05]  /*0490*/  FSEL R7, R7, RZ, !P0 ;  /* 0x000000ff07077208 */ /* 0x000fca0004000000 */
[----:B------:R-:W-:Y:S01]  /*04a0*/  STG.E.128 desc[UR4][R2.64], R4 ;  /* 0x0000000402007986 */ /* 0x000fe2000c101d04 */
[----:B------:R-:W-:Y:S05]  /*04b0*/  EXIT ;  /* 0x000000000000794d */ /* 0x000fea0003800000 */
.L_x_5085:
        /* <DEDUP_REMOVED lines=12> */
.L_x_7356:


//--------------------- .text._ZN2at6native29vectorized_elementwise_kernelILi2ENS0_11FillFunctorIN3c107complexIdEEEESt5arrayIPcLm1EEEEviT0_T1_ --------------------------
	.section	.text._ZN2at6native29vectorized_elementwise_kernelILi2ENS0_11FillFunctorIN3c107complexIdEEEESt5arrayIPcLm1EEEEviT0_T1_,"ax",@progbits
	.align	128
        .global         _ZN2at6native29vectorized_elementwise_kernelILi2ENS0_11FillFunctorIN3c107complexIdEEEESt5arrayIPcLm1EEEEviT0_T1_
        .type           _ZN2at6native29vectorized_elementwise_kernelILi2ENS0_11FillFunctorIN3c107complexIdEEEESt5arrayIPcLm1EEEEviT0_T1_,@function
        .size           _ZN2at6native29vectorized_elementwise_kernelILi2ENS0_11FillFunctorIN3c107complexIdEEEESt5arrayIPcLm1EEEEviT0_T1_,(.L_x_7357 - _ZN2at6native29vectorized_elementwise_kernelILi2ENS0_11FillFunctorIN3c107complexIdEEEESt5arrayIPcLm1EEEEviT0_T1_)
        .other          _ZN2at6native29vectorized_elementwise_kernelILi2ENS0_11FillFunctorIN3c107complexIdEEEESt5arrayIPcLm1EEEEviT0_T1_,@"STO_CUDA_ENTRY STV_DEFAULT"
_ZN2at6native29vectorized_elementwise_kernelILi2ENS0_11FillFunctorIN3c107complexIdEEEESt5arrayIPcLm1EEEEviT0_T1_:
.text._ZN2at6native29vectorized_elementwise_kernelILi2ENS0_11FillFunctorIN3c107complexIdEEEESt5arrayIPcLm1EEEEviT0_T1_:
        /* <DEDUP_REMOVED lines=10> */
[----:B------:R-:W2:Y:S08]  /*00a0*/  LDC.64 R4, c[0x0][0x220] ;  /* 0x00008800ff047b82 */ /* 0x000eb00000000a00 */
[----:B------:R-:W2:Y:S01]  /*00b0*/  LDC.64 R6, c[0x0][0x228] ;  /* 0x00008a00ff067b82 */ /* 0x000ea20000000a00 */
[----:B-1----:R-:W-:-:S04]  /*00c0*/  IMAD.WIDE.U32 R2, R0, 0x10, R2 ;  /* 0x0000001000027825 */ /* 0x002fc800078e0002 */
[----:B0-----:R-:W-:-:S05]  /*00d0*/  IMAD.WIDE R2, R9, 0x20, R2 ;  /* 0x0000002009027825 */ /* 0x001fca00078e0202 */
[----:B--2---:R-:W-:Y:S04]  /*00e0*/  STG.E.128 desc[UR4][R2.64], R4 ;  /* 0x0000000402007986 */ /* 0x004fe8000c101d04 */
[----:B------:R-:W-:Y:S04]  /*00f0*/  STG.E.128 desc[UR4][R2.64+0x10], R4 ;  /* 0x0000100402007986 */ /* 0x000fe8000c101d04 */
[----:B------:R-:W-:Y:S04]  /*0100*/  STG.E.128 desc[UR4][R2.64+0x1000], R4 ;  /* 0x0010000402007986 */ /* 0x000fe8000c101d04 */
[----:B------:R-:W-:Y:S04]  /*0110*/  STG.E.128 desc[UR4][R2.64+0x1010], R4 ;  /* 0x0010100402007986 */ /* 0x000fe8000c101d04 */
[----:B------:R-:W-:Y:S04]  /*0120*/  STG.E.128 desc[UR4][R2.64+0x2000], R4 ;  /* 0x0020000402007986 */ /* 0x000fe8000c101d04 */
[----:B------:R-:W-:Y:S04]  /*0130*/  STG.E.128 desc[UR4][R2.64+0x2010], R4 ;  /* 0x0020100402007986 */ /* 0x000fe8000c101d04 */
[----:B------:R-:W-:Y:S04]  /*0140*/  STG.E.128 desc[UR4][R2.64+0x3000], R4 ;  /* 0x0030000402007986 */ /* 0x000fe8000c101d04 */
[----:B------:R-:W-:Y:S01]  /*0150*/  STG.E.128 desc[UR4][R2.64+0x3010], R4 ;  /* 0x0030100402007986 */ /* 0x000fe2000c101d04 */
[----:B------:R-:W-:Y:S05]  /*0160*/  EXIT ;  /* 0x000000000000794d */ /* 0x000fea0003800000 */
.L_x_5086:
[----:B------:R-:W0:Y:S01]  /*0170*/  S2R R3, SR_TID.X ;  /* 0x0000000000037919 */ /* 0x000e220000002100 */
[----:B------:R-:W-:Y:S01]  /*0180*/  BSSY B0, `(.L_x_5087) ;  /* 0x0000010000007945 */ /* 0x000fe20003800000 */
[----:B0-----:R-:W-:Y:S01]  /*0190*/  ISETP.GE.AND P0, PT, R3, R2, PT ;  /* 0x000000020300720c */ /* 0x001fe20003f06270 */
[----:B------:R-:W-:-:S12]  /*01a0*/  IMAD.MOV.U32 R5, RZ, RZ, R3 ;  /* 0x000000ffff057224 */ /* 0x000fd800078e0003 */
[----:B------:R-:W-:Y:S05]  /*01b0*/  @P0 BRA `(.L_x_5088) ;  /* 0x0000000000300947 */ /* 0x000fea0003800000 */
[----:B------:R-:W0:Y:S01]  /*01c0*/  LDC.64 R10, c[0x0][0x228] ;  /* 0x00008a00ff0a7b82 */ /* 0x000e220000000a00 */
[----:B------:R-:W-:Y:S01]  /*01d0*/  ISETP.GE.AND P0, PT, R3, R2, PT ;  /* 0x000000020300720c */ /* 0x000fe20003f06270 */
[----:B------:R-:W-:-:S06]  /*01e0*/  IMAD.IADD R5, R0, 0x1, R3 ;  /* 0x0000000100057824 */ /* 0x000fcc00078e0203 */
[----:B------:R-:W1:Y:S08]  /*01f0*/  LDC.64 R8, c[0x0][0x220] ;  /* 0x00008800ff087b82 */ /* 0x000e700000000a00 */
[----:B------:R-:W2:Y:S01]  /*0200*/  LDC.64 R6, c[0x0][0x230] ;  /* 0x00008c00ff067b82 */ /* 0x000ea20000000a00 */
[----:B0-----:R-:W-:Y:S02]  /*0210*/  FSEL R10, R10, RZ, !P0 ;  /* 0x000000ff0a0a7208 */ /* 0x001fe40004000000 */
[----:B------:R-:W-:-:S02]  /*0220*/  FSEL R11, R11, RZ, !P0 ;  /* 0x000000ff0b0b7208 */ /* 0x000fc40004000000 */
[----:B-1----:R-:W-:Y:S02]  /*0230*/  FSEL R8, R8, RZ, !P0 ;  /* 0x000000ff08087208 */ /* 0x002fe40004000000 */
[----:B------:R-:W-:Y:S01]  /*0240*/  FSEL R9, R9, RZ, !P0 ;  /* 0x000000ff09097208 */ /* 0x000fe20004000000 */
[----:B--2---:R-:W-:-:S04]  /*0250*/  IMAD.WIDE.U32 R6, R5, 0x10, R6 ;  /* 0x0000001005067825 */ /* 0x004fc800078e0006 */
[----:B------:R-:W-:Y:S01]  /*0260*/  VIADD R5, R3, 0x80 ;  /* 0x0000008003057836 */ /* 0x000fe20000000000 */
[----:B------:R0:W-:Y:S06]  /*0270*/  STG.E.128 desc[UR4][R6.64], R8 ;  /* 0x0000000806007986 */ /* 0x0001ec000c101d04 */
.L_x_5088:
[----:B------:R-:W-:Y:S05]  /*0280*/  BSYNC B0 ;  /* 0x0000000000007941 */ /* 0x000fea0003800000 */
.L_x_5087:
[----:B------:R-:W-:Y:S01]  /*0290*/  ISETP.GE.AND P0, PT, R5, R2, PT ;  /* 0x000000020500720c */ /* 0x000fe20003f06270 */
[----:B------:R-:W-:Y:S04]  /*02a0*/  BSSY B0, `(.L_x_5089) ;  /* 0x000005f000007945 */ /* 0x000fe80003800000 */
[----:B------:R-:W-:Y:S08]  /*02b0*/  BSSY B1, `(.L_x_5090) ;  /* 0x0000050000017945 */ /* 0x000ff00003800000 */
[----:B------:R-:W-:Y:S05]  /*02c0*/  @P0 BRA `(.L_x_5091) ;  /* 0x0000000000740947 */ /* 0x000fea0003800000 */
[----:B------:R-:W1:Y:S01]  /*02d0*/  LDC.64 R12, c[0x0][0x220] ;  /* 0x00008800ff0c7b82 */ /* 0x000e620000000a00 */
[----:B0-----:R-:W-:-:S05]  /*02e0*/  VIADD R9, R3, 0x80 ;  /* 0x0000008003097836 */ /* 0x001fca0000000000 */
[----:B------:R-:W-:Y:S01]  /*02f0*/  ISETP.GE.AND P0, PT, R9, R2, PT ;  /* 0x000000020900720c */ /* 0x000fe20003f06270 */
[----:B------:R-:W-:Y:S01]  /*0300*/  IMAD.IADD R9, R0, 0x1, R5 ;  /* 0x0000000100097824 */ /* 0x000fe200078e0205 */
        /* <DEDUP_REMOVED lines=12> */
[----:B0-----:R-:W0:Y:S01]  /*03d0*/  LDC.64 R10, c[0x0][0x228] ;  /* 0x00008a00ff0a7b82 */ /* 0x001e220000000a00 */
[----:B------:R-:W-:Y:S02]  /*03e0*/  VIADD R9, R3, 0x100 ;  /* 0x0000010003097836 */ /* 0x000fe40000000000 */
[----:B------:R-:W-:Y:S02]  /*03f0*/  IMAD.IADD R13, R0, 0x1, R5 ;  /* 0x00000001000d7824 */ /* 0x000fe400078e0205 */
        /* <DEDUP_REMOVED lines=8> */
[----:B--2---:R-:W-:-:S05]  /*0480*/  IMAD.WIDE.U32 R6, R13, 0x10, R6 ;  /* 0x000000100d067825 */ /* 0x004fca00078e0006 */
[----:B------:R1:W-:Y:S02]  /*0490*/  STG.E.128 desc[UR4][R6.64], R8 ;  /* 0x0000000806007986 */ /* 0x0003e4000c101d04 */
.L_x_5091:
[----:B------:R-:W-:-:S13]  /*04a0*/  ISETP.GE.AND P0, PT, R5, R2, PT ;  /* 0x000000020500720c */ /* 0x000fda0003f06270 */
[----:B------:R-:W-:Y:S05]  /*04b0*/  @P0 BRA `(.L_x_5093) ;  /* 0x0000000000700947 */ /* 0x000fea0003800000 */
[----:B01----:R-:W0:Y:S01]  /*04c0*/  LDC.64 R10, c[0x0][0x228] ;  /* 0x00008a00ff0a7b82 */ /* 0x003e220000000a00 */
        /* <DEDUP_REMOVED lines=12> */
.L_x_5092:
        /* <DEDUP_REMOVED lines=15> */
.L_x_5093:
[----:B------:R-:W-:-:S13]  /*0680*/  ISETP.GE.AND P0, PT, R5, R2, PT ;  /* 0x000000020500720c */ /* 0x000fda0003f06270 */
[----:B------:R-:W-:Y:S05]  /*0690*/  @P0 BREAK B1 ;  /* 0x0000000000010942 */ /* 0x000fea0003800000 */
[----:B------:R-:W-:Y:S05]  /*06a0*/  @P0 BRA `(.L_x_5095) ;  /* 0x0000000000780947 */ /* 0x000fea0003800000 */
[----:B012---:R-:W0:Y:S01]  /*06b0*/  LDC.64 R10, c[0x0][0x228] ;  /* 0x00008a00ff0a7b82 */ /* 0x007e220000000a00 */
        /* <DEDUP_REMOVED lines=12> */
.L_x_5094:
[----:B------:R-:W-:-:S13]  /*0780*/  ISETP.GE.AND P0, PT, R5, R2, PT ;  /* 0x000000020500720c */ /* 0x000fda0003f06270 */
[----:B------:R-:W-:Y:S05]  /*0790*/  @P0 BREAK B1 ;  /* 0x0000000000010942 */ /* 0x000fea0003800000 */
[----:B------:R-:W-:Y:S05]  /*07a0*/  @P0 BRA `(.L_x_5095) ;  /* 0x0000000000380947 */ /* 0x000fea0003800000 */
[----:B------:R-:W-:Y:S05]  /*07b0*/  BSYNC B1 ;  /* 0x0000000000017941 */ /* 0x000fea0003800000 */
.L_x_5090:
        /* <DEDUP_REMOVED lines=13> */
.L_x_5095:
[----:B------:R-:W-:Y:S05]  /*0890*/  BSYNC B0 ;  /* 0x0000000000007941 */ /* 0x000fea0003800000 */
.L_x_5089:
[----:B------:R-:W-:Y:S05]  /*08a0*/  WARPSYNC.ALL ;  /* 0x0000000000007948 */ /* 0x000fea0003800000 */
[----:B------:R-:W-:-:S13]  /*08b0*/  ISETP.GE.AND P0, PT, R5, R2, PT ;  /* 0x000000020500720c */ /* 0x000fda0003f06270 */
[----:B------:R-:W-:Y:S05]  /*08c0*/  @P0 EXIT ;  /* 0x000000000000094d */ /* 0x000fea0003800000 */
[----:B0123--:R-:W0:Y:S01]  /*08d0*/  LDC.64 R8, c[0x0][0x228] ;  /* 0x00008a00ff087b82 */ /* 0x00fe220000000a00 */
[----:B------:R-:W-:-:S05]  /*08e0*/  VIADD R3, R3, 0x380 ;  /* 0x0000038003037836 */ /* 0x000fca0000000000 */
[----:B------:R-:W-:Y:S01]  /*08f0*/  ISETP.GE.AND P0, PT, R3, R2, PT ;  /* 0x000000020300720c */ /* 0x000fe20003f06270 */
[----:B------:R-:W-:Y:S01]  /*0900*/  IMAD.IADD R3, R0, 0x1, R5 ;  /* 0x0000000100037824 */ /* 0x000fe200078e0205 */
        /* <DEDUP_REMOVED lines=11> */
.L_x_5096:
        /* <DEDUP_REMOVED lines=12> */
.L_x_7357:


//--------------------- .text._ZN2at6native29vectorized_elementwise_kernelILi4ENS0_11FillFunctorIN3c107complexIdEEEESt5arrayIPcLm1EEEEviT0_T1_ --------------------------
	.section	.text._ZN2at6native29vectorized_elementwise_kernelILi4ENS0_11FillFunctorIN3c107complexIdEEEESt5arrayIPcLm1EEEEviT0_T1_,"ax",@progbits
	.align	128
        .global         _ZN2at6native29vectorized_elementwise_kernelILi4ENS0_11FillFunctorIN3c107complexIdEEEESt5arrayIPcLm1EEEEviT0_T1_
        .type           _ZN2at6native29vectorized_elementwise_kernelILi4ENS0_11FillFunctorIN3c107complexIdEEEESt5arrayIPcLm1EEEEviT0_T1_,@function
        .size           _ZN2at6native29vectorized_elementwise_kernelILi4ENS0_11FillFunctorIN3c107complexIdEEEESt5arrayIPcLm1EEEEviT0_T1_,(.L_x_7358 - _ZN2at6native29vectorized_elementwise_kernelILi4ENS0_11FillFunctorIN3c107complexIdEEEESt5arrayIPcLm1EEEEviT0_T1_)
        .other          _ZN2at6native29vectorized_elementwise_kernelILi4ENS0_11FillFunctorIN3c107complexIdEEEESt5arrayIPcLm1EEEEviT0_T1_,@"STO_CUDA_ENTRY STV_DEFAULT"
_ZN2at6native29vectorized_elementwise_kernelILi4ENS0_11FillFunctorIN3c107complexIdEEEESt5arrayIPcLm1EEEEviT0_T1_:
.text._ZN2at6native29vectorized_elementwise_kernelILi4ENS0_11FillFunctorIN3c107complexIdEEEESt5arrayIPcLm1EEEEviT0_T1_:
        /* <DEDUP_REMOVED lines=23> */
.L_x_5097:
        /* <DEDUP_REMOVED lines=17> */
.L_x_5099:
[----:B------:R-:W-:Y:S05]  /*0280*/  BSYNC B0 ;  /* 0x0000000000007941 */ /* 0x000fea0003800000 */
.L_x_5098:
        /* <DEDUP_REMOVED lines=33> */
.L_x_5102:
        /* <DEDUP_REMOVED lines=15> */
.L_x_5103:
        /* <DEDUP_REMOVED lines=15> */
.L_x_5104:
        /* <DEDUP_REMOVED lines=16> */
.L_x_5105:
[----:B------:R-:W-:-:S13]  /*0780*/  ISETP.GE.AND P0, PT, R5, R2, PT ;  /* 0x000000020500720c */ /* 0x000fda0003f06270 */
[----:B------:R-:W-:Y:S05]  /*0790*/  @P0 BREAK B1 ;  /* 0x0000000000010942 */ /* 0x000fea0003800000 */
[----:B------:R-:W-:Y:S05]  /*07a0*/  @P0 BRA `(.L_x_5106) ;  /* 0x0000000000380947 */ /* 0x000fea0003800000 */
[----:B------:R-:W-:Y:S05]  /*07b0*/  BSYNC B1 ;  /* 0x0000000000017941 */ /* 0x000fea0003800000 */
.L_x_5101:
        /* <DEDUP_REMOVED lines=13> */
.L_x_5106:
[----:B------:R-:W-:Y:S05]  /*0890*/  BSYNC B0 ;  /* 0x0000000000007941 */ /* 0x000fea0003800000 */
.L_x_5100:
        /* <DEDUP_REMOVED lines=18> */
.L_x_5107:
        /* <DEDUP_REMOVED lines=12> */
.L_x_7358:


//--------------------- .text._ZN2at6native29vectorized_elementwise_kernelILi8ENS0_11FillFunctorIN3c107complexIdEEEESt5arrayIPcLm1EEEEviT0_T1_ --------------------------
	.section	.text._ZN2at6native29vectorized_elementwise_kernelILi8ENS0_11FillFunctorIN3c107complexIdEEEESt5arrayIPcLm1EEEEviT0_T1_,"ax",@progbits
	.align	128
        .global         _ZN2at6native29vectorized_elementwise_kernelILi8ENS0_11FillFunctorIN3c107complexIdEEEESt5arrayIPcLm1EEEEviT0_T1_
        .type           _ZN2at6native29vectorized_elementwise_kernelILi8ENS0_11FillFunctorIN3c107complexIdEEEESt5arrayIPcLm1EEEEviT0_T1_,@function
        .size           _ZN2at6native29vectorized_elementwise_kernelILi8ENS0_11FillFunctorIN3c107complexIdEEEESt5arrayIPcLm1EEEEviT0_T1_,(.L_x_7359 - _ZN2at6native29vectorized_elementwise_kernelILi8ENS0_11FillFunctorIN3c107complexIdEEEESt5arrayIPcLm1EEEEviT0_T1_)
        .other          _ZN2at6native29vectorized_elementwise_kernelILi8ENS0_11FillFunctorIN3c107complexIdEEEESt5arrayIPcLm1EEEEviT0_T1_,@"STO_CUDA_ENTRY STV_DEFAULT"
_ZN2at6native29vectorized_elementwise_kernelILi8ENS0_11FillFunctorIN3c107complexIdEEEESt5arrayIPcLm1EEEEviT0_T1_:
.text._ZN2at6native29vectorized_elementwise_kernelILi8ENS0_11FillFunctorIN3c107complexIdEEEESt5arrayIPcLm1EEEEviT0_T1_:
        /* <DEDUP_REMOVED lines=23> */
.L_x_5108:
        /* <DEDUP_REMOVED lines=17> */
.L_x_5110:
[----:B------:R-:W-:Y:S05]  /*0280*/  BSYNC B0 ;  /* 0x0000000000007941 */ /* 0x000fea0003800000 */
.L_x_5109:
        /* <DEDUP_REMOVED lines=33> */
.L_x_5113:
        /* <DEDUP_REMOVED lines=15> */
.L_x_5114:
        /* <DEDUP_REMOVED lines=15> */
.L_x_5115:
        /* <DEDUP_REMOVED lines=16> */
.L_x_5116:
[----:B------:R-:W-:-:S13]  /*0780*/  ISETP.GE.AND P0, PT, R5, R2, PT ;  /* 0x000000020500720c */ /* 0x000fda0003f06270 */
[----:B------:R-:W-:Y:S05]  /*0790*/  @P0 BREAK B1 ;  /* 0x0000000000010942 */ /* 0x000fea0003800000 */
[----:B------:R-:W-:Y:S05]  /*07a0*/  @P0 BRA `(.L_x_5117) ;  /* 0x0000000000380947 */ /* 0x000fea0003800000 */
[----:B------:R-:W-:Y:S05]  /*07b0*/  BSYNC B1 ;  /* 0x0000000000017941 */ /* 0x000fea0003800000 */
.L_x_5112:
        /* <DEDUP_REMOVED lines=13> */
.L_x_5117:
[----:B------:R-:W-:Y:S05]  /*0890*/  BSYNC B0 ;  /* 0x0000000000007941 */ /* 0x000fea0003800000 */
.L_x_5111:
        /* <DEDUP_REMOVED lines=18> */
.L_x_5118:
        /* <DEDUP_REMOVED lines=12> */
.L_x_7359:


//--------------------- .text._ZN2at6native18elementwise_kernelILi128ELi4EZNS0_15gpu_kernel_implINS0_11FillFunctorIfEEEEvRNS_18TensorIteratorBaseERKT_EUliE_EEviT1_ --------------------------
	.section	.text._ZN2at6native18elementwise_kernelILi128ELi4EZNS0_15gpu_kernel_implINS0_11FillFunctorIfEEEEvRNS_18TensorIteratorBaseERKT_EUliE_EEviT1_,"ax",@progbits
	.align	128
        .global         _ZN2at6native18elementwise_kernelILi128ELi4EZNS0_15gpu_kernel_implINS0_11FillFunctorIfEEEEvRNS_18TensorIteratorBaseERKT_EUliE_EEviT1_
        .type           _ZN2at6native18elementwise_kernelILi128ELi4EZNS0_15gpu_kernel_implINS0_11FillFunctorIfEEEEvRNS_18TensorIteratorBaseERKT_EUliE_EEviT1_,@function
        .size           _ZN2at6native18elementwise_kernelILi128ELi4EZNS0_15gpu_kernel_implINS0_11FillFunctorIfEEEEvRNS_18TensorIteratorBaseERKT_EUliE_EEviT1_,(.L_x_7360 - _ZN2at6native18elementwise_kernelILi128ELi4EZNS0_15gpu_kernel_implINS0_11FillFunctorIfEEEEvRNS_18TensorIteratorBaseERKT_EUliE_EEviT1_)
        .other          _ZN2at6native18elementwise_kernelILi128ELi4EZNS0_15gpu_kernel_implINS0_11FillFunctorIfEEEEvRNS_18TensorIteratorBaseERKT_EUliE_EEviT1_,@"STO_CUDA_ENTRY STV_DEFAULT"
_ZN2at6native18elementwise_kernelILi128ELi4EZNS0_15gpu_kernel_implINS0_11FillFunctorIfEEEEvRNS_18TensorIteratorBaseERKT_EUliE_EEviT1_:
.text._ZN2at6native18elementwise_kernelILi128ELi4EZNS0_15gpu_kernel_implINS0_11FillFunctorIfEEEEvRNS_18TensorIteratorBaseERKT_EUliE_EEviT1_:
        /* <DEDUP_REMOVED lines=287> */
.L_x_5121:
        /* <DEDUP_REMOVED lines=19> */
.L_x_5125:
[----:B------:R-:W-:Y:S02]  /*1320*/  ULDC UR4, c[0x0][0x3b8] ;  /* 0x0000ee0000047ab9 */ /* 0x000fe40000000800 */
[----:B------:R-:W0:Y:S02]  /*1330*/  F2I.S64.TRUNC R4, UR4 ;  /* 0x0000000400047d11 */ /* 0x000e24000820d900 */
[----:B0-----:R0:W-:Y:S01]  /*1340*/  STG.E.U8 desc[UR36][R2.64], R4 ;  /* 0x0000000402007986 */ /* 0x0011e2000c101124 */
[----:B------:R-:W-:Y:S05]  /*1350*/  BRA `(.L_x_5127) ;  /* 0x0000000c00647947 */ /* 0x000fea0003800000 */
.L_x_5124:
        /* <DEDUP_REMOVED lines=10> */
.L_x_5129:
[----:B------:R-:W-:Y:S02]  /*1400*/  ULDC UR4, c[0x0][0x3b8] ;  /* 0x0000ee0000047ab9 */ /* 0x000fe40000000800 */
[----:B------:R-:W0:Y:S02]  /*1410*/  F2I.FTZ.TRUNC.NTZ R5, UR4 ;  /* 0x0000000400057d05 */ /* 0x000e24000821f100 */
[----:B0-----:R0:W-:Y:S01]  /*1420*/  STG.E desc[UR36][R2.64], R5 ;  /* 0x0000000502007986 */ /* 0x0011e2000c101924 */
[----:B------:R-:W-:Y:S05]  /*1430*/  BRA `(.L_x_5127) ;  /* 0x0000000c002c7947 */ /* 0x000fea0003800000 */
.L_x_5128:
[----:B------:R-:W-:Y:S02]  /*1440*/  ULDC UR4, c[0x0][0x3b8] ;  /* 0x0000ee0000047ab9 */ /* 0x000fe40000000800 */
[----:B------:R-:W0:Y:S02]  /*1450*/  F2I.FTZ.TRUNC.NTZ R5, UR4 ;  /* 0x0000000400057d05 */ /* 0x000e24000821f100 */
[----:B0-----:R0:W-:Y:S01]  /*1460*/  STG.E.U16 desc[UR36][R2.64], R5 ;  /* 0x0000000502007986 */ /* 0x0011e2000c101524 */
[----:B------:R-:W-:Y:S05]  /*1470*/  BRA `(.L_x_5127) ;  /* 0x0000000c001c7947 */ /* 0x000fea0003800000 */
.L_x_5123:
        /* <DEDUP_REMOVED lines=9> */
.L_x_5131:
[----:B------:R-:W-:Y:S02]  /*1510*/  ULDC UR4, c[0x0][0x3b8] ;  /* 0x0000ee0000047ab9 */ /* 0x000fe40000000800 */
[----:B------:R-:W-:-:S05]  /*1520*/  F2FP.F16.F32.PACK_AB R0, RZ, UR4 ;  /* 0x00000004ff007c3e */ /* 0x000fca00080000ff */
[----:B------:R0:W-:Y:S01]  /*1530*/  STG.E.U16 desc[UR36][R2.64], R0 ;  /* 0x0000000002007986 */ /* 0x0001e2000c101524 */
[----:B------:R-:W-:Y:S05]  /*1540*/  BRA `(.L_x_5127) ;  /* 0x0000000800e87947 */ /* 0x000fea0003800000 */
.L_x_5130:
[----:B------:R-:W-:-:S13]  /*1550*/  ISETP.NE.AND P0, PT, R4, 0x7, PT ;  /* 0x000000070400780c */ /* 0x000fda0003f05270 */
[----:B------:R-:W-:Y:S05]  /*1560*/  @!P0 BRA `(.L_x_5132) ;  /* 0x0000000000348947 */ /* 0x000fea0003800000 */
[----:B------:R-:W-:-:S13]  /*1570*/  ISETP.NE.AND P0, PT, R4, 0x8, PT ;  /* 0x000000080400780c */ /* 0x000fda0003f05270 */
[----:B------:R-:W-:Y:S05]  /*1580*/  @!P0 BRA `(.L_x_5133) ;  /* 0x0000000000188947 */ /* 0x000fea0003800000 */
[----:B------:R-:W-:-:S13]  /*1590*/  ISETP.NE.AND P0, PT, R4, 0x9, PT ;  /* 0x000000090400780c */ /* 0x000fda0003f05270 */
[----:B------:R-:W-:Y:S05]  /*15a0*/  @P0 BRA `(.L_x_5126) ;  /* 0x0000000800700947 */ /* 0x000fea0003800000 */
[----:B------:R-:W0:Y:S01]  /*15b0*/  LDC R4, c[0x0][0x3b8] ;  /* 0x0000ee00ff047b82 */ /* 0x000e220000000800 */
[----:B------:R-:W-:-:S05]  /*15c0*/  IMAD.MOV.U32 R5, RZ, RZ, RZ ;  /* 0x000000ffff057224 */ /* 0x000fca00078e00ff */
[----:B0-----:R0:W-:Y:S01]  /*15d0*/  STG.E.64 desc[UR36][R2.64], R4 ;  /* 0x0000000402007986 */ /* 0x0011e2000c101b24 */
[----:B------:R-:W-:Y:S05]  /*15e0*/  BRA `(.L_x_5127) ;  /* 0x0000000800c07947 */ /* 0x000fea0003800000 */
.L_x_5133:
[----:B------:R-:W-:Y:S02]  /*15f0*/  ULDC UR4, c[0x0][0x3b8] ;  /* 0x0000ee0000047ab9 */ /* 0x000fe40000000800 */
[----:B------:R-:W-:-:S04]  /*1600*/  F2FP.F16.F32.PACK_AB R5, RZ, UR4 ;  /* 0x00000004ff057c3e */ /* 0x000fc800080000ff */
[----:B------:R-:W-:-:S05]  /*1610*/  PRMT R5, R5, 0x5410, RZ ;  /* 0x0000541005057816 */ /* 0x000fca00000000ff */
[----:B------:R0:W-:Y:S01]  /*1620*/  STG.E desc[UR36][R2.64], R5 ;  /* 0x0000000502007986 */ /* 0x0001e2000c101924 */
[----:B------:R-:W-:Y:S05]  /*1630*/  BRA `(.L_x_5127) ;  /* 0x0000000800ac7947 */ /* 0x000fea0003800000 */
.L_x_5132:
[----:B------:R-:W0:Y:S02]  /*1640*/  LDC R4, c[0x0][0x3b8] ;  /* 0x0000ee00ff047b82 */ /* 0x000e240000000800 */
[----:B0-----:R-:W-:-:S06]  /*1650*/  FMUL.FTZ R4, R4, 1 ;  /* 0x3f80000004047820 */ /* 0x001fcc0000410000 */
[----:B------:R-:W0:Y:S02]  /*1660*/  F2F.F64.F32 R4, R4 ;  /* 0x0000000400047310 */ /* 0x000e240000201800 */
[----:B0-----:R0:W-:Y:S01]  /*1670*/  STG.E.64 desc[UR36][R2.64], R4 ;  /* 0x0000000402007986 */ /* 0x0011e2000c101b24 */
[----:B------:R-:W-:Y:S05]  /*1680*/  BRA `(.L_x_5127) ;  /* 0x0000000800987947 */ /* 0x000fea0003800000 */
.L_x_5122:
        /* <DEDUP_REMOVED lines=9> */
[----:B------:R-:W-:-:S04]  /*1720*/  FSETP.NEU.FTZ.AND P0, PT, RZ, UR4, PT ;  /* 0x00000004ff007c0b */ /* 0x000fc8000bf1d000 */
[----:B------:R-:W-:-:S05]  /*1730*/  SEL R5, RZ, 0x1, !P0 ;  /* 0x00000001ff057807 */ /* 0x000fca0004000000 */
[----:B------:R0:W-:Y:S01]  /*1740*/  STG.E.U8 desc[UR36][R2.64], R5 ;  /* 0x0000000502007986 */ /* 0x0001e2000c101124 */
[----:B------:R-:W-:Y:S05]  /*1750*/  BRA `(.L_x_5127) ;  /* 0x0000000800647947 */ /* 0x000fea0003800000 */
.L_x_5136:
[----:B------:R-:W0:Y:S01]  /*1760*/  LDC R0, c[0x0][0x3b8] ;  /* 0x0000ee00ff007b82 */ /* 0x000e220000000800 */
[----:B------:R-:W-:Y:S01]  /*1770*/  CS2R R6, SRZ ;  /* 0x0000000000067805 */ /* 0x000fe2000001ff00 */
[----:B0-----:R-:W-:-:S04]  /*1780*/  FMUL.FTZ R0, R0, 1 ;  /* 0x3f80000000007820 */ /* 0x001fc80000410000 */
[----:B------:R-:W0:Y:S02]  /*1790*/  F2F.F64.F32 R4, R0 ;  /* 0x0000000000047310 */ /* 0x000e240000201800 */
[----:B0-----:R0:W-:Y:S01]  /*17a0*/  STG.E.128 desc[UR36][R2.64], R4 ;  /* 0x0000000402007986 */ /* 0x0011e2000c101d24 */
[----:B------:R-:W-:Y:S05]  /*17b0*/  BRA `(.L_x_5127) ;  /* 0x00000008004c7947 */ /* 0x000fea0003800000 */
.L_x_5135:
        /* <DEDUP_REMOVED lines=20> */
.L_x_5139:
[----:B------:R-:W-:-:S05]  /*1900*/  LOP3.LUT R5, R4, R5, RZ, 0xfc, !PT ;  /* 0x0000000504057212 */ /* 0x000fca00078efcff */
[----:B------:R0:W-:Y:S01]  /*1910*/  STG.E.U8 desc[UR36][R2.64], R5 ;  /* 0x0000000502007986 */ /* 0x0001e2000c101124 */
[----:B------:R-:W-:Y:S05]  /*1920*/  BRA `(.L_x_5127) ;  /* 0x0000000400f07947 */ /* 0x000fea0003800000 */
.L_x_5138:
        /* <DEDUP_REMOVED lines=12> */
.L_x_5140:
[----:B------:R-:W-:Y:S01]  /*19f0*/  IMAD.MOV.U32 R0, RZ, RZ, 0x7f ;  /* 0x0000007fff007424 */ /* 0x000fe200078e00ff */
[----:B------:R-:W-:-:S04]  /*1a00*/  ISETP.GT.U32.AND P0, PT, R4, 0x7f800000, PT ;  /* 0x7f8000000400780c */ /* 0x000fc80003f04070 */
[----:B------:R-:W-:-:S09]  /*1a10*/  SEL R0, R0, 0x7c, P0 ;  /* 0x0000007c00007807 */ /* 0x000fd20000000000 */
.L_x_5141:
[----:B------:R-:W-:-:S04]  /*1a20*/  LOP3.LUT R5, R5, 0x80000000, RZ, 0xc0, !PT ;  /* 0x8000000005057812 */ /* 0x000fc800078ec0ff */
[----:B------:R-:W-:-:S04]  /*1a30*/  SHF.R.U32.HI R5, RZ, 0x18, R5 ;  /* 0x00000018ff057819 */ /* 0x000fc80000011605 */
[----:B------:R-:W-:-:S05]  /*1a40*/  LOP3.LUT R5, R0, R5, RZ, 0xfc, !PT ;  /* 0x0000000500057212 */ /* 0x000fca00078efcff */
[----:B------:R0:W-:Y:S01]  /*1a50*/  STG.E.U8 desc[UR36][R2.64], R5 ;  /* 0x0000000502007986 */ /* 0x0001e2000c101124 */
[----:B------:R-:W-:Y:S05]  /*1a60*/  BRA `(.L_x_5127) ;  /* 0x0000000400a07947 */ /* 0x000fea0003800000 */
.L_x_5137:
[----:B------:R-:W-:Y:S02]  /*1a70*/  ULDC UR4, c[0x0][0x3b8] ;  /* 0x0000ee0000047ab9 */ /* 0x000fe40000000800 */
[----:B------:R-:W-:-:S05]  /*1a80*/  F2FP.BF16.F32.PACK_AB R0, RZ, UR4 ;  /* 0x00000004ff007c3e */ /* 0x000fca00080010ff */
[----:B------:R0:W-:Y:S01]  /*1a90*/  STG.E.U16 desc[UR36][R2.64], R0 ;  /* 0x0000000002007986 */ /* 0x0001e2000c101524 */
[----:B------:R-:W-:Y:S05]  /*1aa0*/  BRA `(.L_x_5127) ;  /* 0x0000000400907947 */ /* 0x000fea0003800000 */
.L_x_5134:
        /* <DEDUP_REMOVED lines=12> */
.L_x_5144:
[----:B------:R-:W0:Y:S01]  /*1b70*/  LDC R5, c[0x0][0x3b8] ;  /* 0x0000ee00ff057b82 */ /* 0x000e220000000800 */
[----:B------:R-:W-:Y:S02]  /*1b80*/  MOV R0, 0x80 ;  /* 0x0000008000007802 */ /* 0x000fe40000000f00 */
        /* <DEDUP_REMOVED lines=14> */
.L_x_5146:
[----:B------:R-:W-:-:S04]  /*1c70*/  LOP3.LUT R5, R5, 0x80000000, RZ, 0xc0, !PT ;  /* 0x8000000005057812 */ /* 0x000fc800078ec0ff */
[----:B------:R-:W-:-:S04]  /*1c80*/  SHF.R.U32.HI R5, RZ, 0x18, R5 ;  /* 0x00000018ff057819 */ /* 0x000fc80000011605 */
[----:B------:R-:W-:-:S04]  /*1c90*/  LOP3.LUT R4, R4, R5, RZ, 0xfc, !PT ;  /* 0x0000000504047212 */ /* 0x000fc800078efcff */
[----:B------:R-:W-:-:S07]  /*1ca0*/  PRMT R0, R4, 0x7610, R0 ;  /* 0x0000761004007816 */ /* 0x000fce0000000000 */
.L_x_5145:
[----:B------:R4:W-:Y:S01]  /*1cb0*/  STG.E.U8 desc[UR36][R2.64], R0 ;  /* 0x0000000002007986 */ /* 0x0009e2000c101124 */
[----:B------:R-:W-:Y:S05]  /*1cc0*/  BRA `(.L_x_5127) ;  /* 0x0000000400087947 */ /* 0x000fea0003800000 */
.L_x_5143:
        /* <DEDUP_REMOVED lines=16> */
.L_x_5148:
[----:B------:R-:W-:-:S04]  /*1dd0*/  LOP3.LUT R5, R5, 0x80000000, RZ, 0xc0, !PT ;  /* 0x8000000005057812 */ /* 0x000fc800078ec0ff */
[----:B------:R-:W-:-:S04]  /*1de0*/  SHF.R.U32.HI R5, RZ, 0x18, R5 ;  /* 0x00000018ff057819 */ /* 0x000fc80000011605 */
[----:B------:R-:W-:-:S04]  /*1df0*/  LOP3.LUT R4, R4, R5, RZ, 0xfc, !PT ;  /* 0x0000000504047212 */ /* 0x000fc800078efcff */
[----:B------:R-:W-:-:S07]  /*1e00*/  PRMT R0, R4, 0x7610, R0 ;  /* 0x0000761004007816 */ /* 0x000fce0000000000 */
.L_x_5147:
[----:B------:R3:W-:Y:S01]  /*1e10*/  STG.E.U8 desc[UR36][R2.64], R0 ;  /* 0x0000000002007986 */ /* 0x0007e2000c101124 */
[----:B------:R-:W-:Y:S05]  /*1e20*/  BRA `(.L_x_5127) ;  /* 0x0000000000b07947 */ /* 0x000fea0003800000 */
.L_x_5142:
        /* <DEDUP_REMOVED lines=18> */
.L_x_5151:
[----:B------:R2:W-:Y:S01]  /*1f50*/  STG.E.U8 desc[UR36][R2.64], R4 ;  /* 0x0000000402007986 */ /* 0x0005e2000c101124 */
[----:B------:R-:W-:Y:S05]  /*1f60*/  BRA `(.L_x_5127) ;  /* 0x0000000000607947 */ /* 0x000fea0003800000 */
.L_x_5126:
        /* <DEDUP_REMOVED lines=16> */
.L_x_5152:
[----:B------:R-:W-:Y:S05]  /*2070*/  BRA `(.L_x_5127) ;  /* 0x00000000001c7947 */ /* 0x000fea0003800000 */
.L_x_5150:
[----:B------:R-:W-:Y:S02]  /*2080*/  ULDC UR4, c[0x0][0x3b8] ;  /* 0x0000ee0000047ab9 */ /* 0x000fe40000000800 */
[----:B------:R-:W0:Y:S02]  /*2090*/  F2I.U64.TRUNC R4, UR4 ;  /* 0x0000000400047d11 */ /* 0x000e24000820d800 */
[----:B0-----:R1:W-:Y:S01]  /*20a0*/  STG.E.64 desc[UR36][R2.64], R4 ;  /* 0x0000000402007986 */ /* 0x0013e2000c101b24 */
[----:B------:R-:W-:Y:S05]  /*20b0*/  BRA `(.L_x_5127) ;  /* 0x00000000000c7947 */ /* 0x000fea0003800000 */
.L_x_5149:
[----:B------:R-:W-:Y:S02]  /*20c0*/  ULDC UR4, c[0x0][0x3b8] ;  /* 0x0000ee0000047ab9 */ /* 0x000fe40000000800 */
[----:B------:R-:W0:Y:S02]  /*20d0*/  F2I.FTZ.U32.TRUNC.NTZ R5, UR4 ;  /* 0x0000000400057d05 */ /* 0x000e24000821f000 */
[----:B0-----:R0:W-:Y:S02]  /*20e0*/  STG.E desc[UR36][R2.64], R5 ;  /* 0x0000000502007986 */ /* 0x0011e4000c101924 */
.L_x_5127:
[----:B------:R-:W-:-:S05]  /*20f0*/  LEA R16, R16, R19, 0x9 ;  /* 0x0000001310107211 */ /* 0x000fca00078e48ff */
[----:B------:R-:W-:-:S07]  /*2100*/  VIADD R17, R16, 0x80 ;  /* 0x0000008010117836 */ /* 0x000fce0000000000 */
.L_x_5120:
[----:B------:R-:W-:Y:S05]  /*2110*/  BSYNC B6 ;  /* 0x0000000000067941 */ /* 0x000fea0003800000 */
.L_x_5119:
        /* <DEDUP_REMOVED lines=281> */
.L_x_5155:
        /* <DEDUP_REMOVED lines=19> */
.L_x_5159:
[----:B------:R-:W-:Y:S02]  /*33e0*/  ULDC UR4, c[0x0][0x3b8] ;  /* 0x0000ee0000047ab9 */ /* 0x000fe40000000800 */
[----:B------:R-:W0:Y:S02]  /*33f0*/  F2I.S64.TRUNC R4, UR4 ;  /* 0x0000000400047d11 */ /* 0x000e24000820d900 */
[----:B0-----:R0:W-:Y:S01]  /*3400*/  STG.E.U8 desc[UR36][R2.64], R4 ;  /* 0x0000000402007986 */ /* 0x0011e2000c101124 */
[----:B------:R-:W-:Y:S05]  /*3410*/  BRA `(.L_x_5161) ;  /* 0x0000000c00647947 */ /* 0x000fea0003800000 */
.L_x_5158:
        /* <DEDUP_REMOVED lines=10> */
.L_x_5163:
[----:B------:R-:W-:Y:S02]  /*34c0*/  ULDC UR4, c[0x0][0x3b8] ;  /* 0x0000ee0000047ab9 */ /* 0x000fe40000000800 */
[----:B------:R-:W0:Y:S02]  /*34d0*/  F2I.FTZ.TRUNC.NTZ R5, UR4 ;  /* 0x0000000400057d05 */ /* 0x000e24000821f100 */
[----:B0-----:R0:W-:Y:S01]  /*34e0*/  STG.E desc[UR36][R2.64], R5 ;  /* 0x0000000502007986 */ /* 0x0011e2000c101924 */
[----:B------:R-:W-:Y:S05]  /*34f0*/  BRA `(.L_x_5161) ;  /* 0x0000000c002c7947 */ /* 0x000fea0003800000 */
.L_x_5162:
[----:B------:R-:W-:Y:S02]  /*3500*/  ULDC UR4, c[0x0][0x3b8] ;  /* 0x0000ee0000047ab9 */ /* 0x000fe40000000800 */
[----:B------:R-:W0:Y:S02]  /*3510*/  F2I.FTZ.TRUNC.NTZ R5, UR4 ;  /* 0x0000000400057d05 */ /* 0x000e24000821f100 */
[----:B0-----:R0:W-:Y:S01]  /*3520*/  STG.E.U16 desc[UR36][R2.64], R5 ;  /* 0x0000000502007986 */ /* 0x0011e2000c101524 */
[----:B------:R-:W-:Y:S05]  /*3530*/  BRA `(.L_x_5161) ;  /* 0x0000000c001c7947 */ /* 0x000fea0003800000 */
.L_x_5157:
        /* <DEDUP_REMOVED lines=9> */
.L_x_5165:
[----:B------:R-:W-:Y:S02]  /*35d0*/  ULDC UR4, c[0x0][0x3b8] ;  /* 0x0000ee0000047ab9 */ /* 0x000fe40000000800 */
[----:B------:R-:W-:-:S05]  /*35e0*/  F2FP.F16.F32.PACK_AB R0, RZ, UR4 ;  /* 0x00000004ff007c3e */ /* 0x000fca00080000ff */
[----:B------:R0:W-:Y:S01]  /*35f0*/  STG.E.U16 desc[UR36][R2.64], R0 ;  /* 0x0000000002007986 */ /* 0x0001e2000c101524 */
[----:B------:R-:W-:Y:S05]  /*3600*/  BRA `(.L_x_5161) ;  /* 0x0000000800e87947 */ /* 0x000fea0003800000 */
.L_x_5164:
        /* <DEDUP_REMOVED lines=10> */
.L_x_5167:
[----:B------:R-:W-:Y:S02]  /*36b0*/  ULDC UR4, c[0x0][0x3b8] ;  /* 0x0000ee0000047ab9 */ /* 0x000fe40000000800 */
[----:B------:R-:W-:-:S04]  /*36c0*/  F2FP.F16.F32.PACK_AB R0, RZ, UR4 ;  /* 0x00000004ff007c3e */ /* 0x000fc800080000ff */
[----:B------:R-:W-:-:S05]  /*36d0*/  PRMT R0, R0, 0x5410, RZ ;  /* 0x0000541000007816 */ /* 0x000fca00000000ff */
[----:B------:R0:W-:Y:S01]  /*36e0*/  STG.E desc[UR36][R2.64], R0 ;  /* 0x0000000002007986 */ /* 0x0001e2000c101924 */
[----:B------:R-:W-:Y:S05]  /*36f0*/  BRA `(.L_x_5161) ;  /* 0x0000000800ac7947 */ /* 0x000fea0003800000 */
.L_x_5166:
[----:B------:R-:W0:Y:S02]  /*3700*/  LDC R0, c[0x0][0x3b8] ;  /* 0x0000ee00ff007b82 */ /* 0x000e240000000800 */
[----:B0-----:R-:W-:-:S04]  /*3710*/  FMUL.FTZ R0, R0, 1 ;  /* 0x3f80000000007820 */ /* 0x001fc80000410000 */
[----:B------:R-:W0:Y:S02]  /*3720*/  F2F.F64.F32 R4, R0 ;  /* 0x0000000000047310 */ /* 0x000e240000201800 */
[----:B0-----:R0:W-:Y:S01]  /*3730*/  STG.E.64 desc[UR36][R2.64], R4 ;  /* 0x0000000402007986 */ /* 0x0011e2000c101b24 */
[----:B------:R-:W-:Y:S05]  /*3740*/  BRA `(.L_x_5161) ;  /* 0x0000000800987947 */ /* 0x000fea0003800000 */
.L_x_5156:
        /* <DEDUP_REMOVED lines=13> */
.L_x_5170:
[----:B------:R-:W0:Y:S01]  /*3820*/  LDC R0, c[0x0][0x3b8] ;  /* 0x0000ee00ff007b82 */ /* 0x000e220000000800 */
[----:B------:R-:W-:Y:S01]  /*3830*/  CS2R R6, SRZ ;  /* 0x0000000000067805 */ /* 0x000fe2000001ff00 */
[----:B0-----:R-:W-:-:S04]  /*3840*/  FMUL.FTZ R0, R0, 1 ;  /* 0x3f80000000007820 */ /* 0x001fc80000410000 */
[----:B------:R-:W0:Y:S02]  /*3850*/  F2F.F64.F32 R4, R0 ;  /* 0x0000000000047310 */ /* 0x000e240000201800 */
[----:B0-----:R0:W-:Y:S01]  /*3860*/  STG.E.128 desc[UR36][R2.64], R4 ;  /* 0x0000000402007986 */ /* 0x0011e2000c101d24 */
[----:B------:R-:W-:Y:S05]  /*3870*/  BRA `(.L_x_5161) ;  /* 0x00000008004c7947 */ /* 0x000fea0003800000 */
.L_x_5169:
        /* <DEDUP_REMOVED lines=20> */
.L_x_5173:
[----:B------:R-:W-:-:S05]  /*39c0*/  LOP3.LUT R5, R0, R9, RZ, 0xfc, !PT ;  /* 0x0000000900057212 */ /* 0x000fca00078efcff */
[----:B------:R0:W-:Y:S01]  /*39d0*/  STG.E.U8 desc[UR36][R2.64], R5 ;  /* 0x0000000502007986 */ /* 0x0001e2000c101124 */
[----:B------:R-:W-:Y:S05]  /*39e0*/  BRA `(.L_x_5161) ;  /* 0x0000000400f07947 */ /* 0x000fea0003800000 */
.L_x_5172:
        /* <DEDUP_REMOVED lines=12> */
.L_x_5174:
[----:B------:R-:W-:Y:S01]  /*3ab0*/  ISETP.GT.U32.AND P0, PT, R0, 0x7f800000, PT ;  /* 0x7f8000000000780c */ /* 0x000fe20003f04070 */
[----:B------:R-:W-:-:S05]  /*3ac0*/  IMAD.MOV.U32 R0, RZ, RZ, 0x7f ;  /* 0x0000007fff007424 */ /* 0x000fca00078e00ff */
[----:B------:R-:W-:-:S07]  /*3ad0*/  SEL R0, R0, 0x7c, P0 ;  /* 0x0000007c00007807 */ /* 0x000fce0000000000 */
.L_x_5175:
[----:B------:R-:W-:-:S04]  /*3ae0*/  LOP3.LUT R4, R4, 0x80000000, RZ, 0xc0, !PT ;  /* 0x8000000004047812 */ /* 0x000fc800078ec0ff */
[----:B------:R-:W-:-:S04]  /*3af0*/  SHF.R.U32.HI R5, RZ, 0x18, R4 ;  /* 0x00000018ff057819 */ /* 0x000fc80000011604 */
[----:B------:R-:W-:-:S05]  /*3b00*/  LOP3.LUT R5, R0, R5, RZ, 0xfc, !PT ;  /* 0x0000000500057212 */ /* 0x000fca00078efcff */
[----:B------:R0:W-:Y:S01]  /*3b10*/  STG.E.U8 desc[UR36][R2.64], R5 ;  /* 0x0000000502007986 */ /* 0x0001e2000c101124 */
[----:B------:R-:W-:Y:S05]  /*3b20*/  BRA `(.L_x_5161) ;  /* 0x0000000400a07947 */ /* 0x000fea0003800000 */
.L_x_5171:
[----:B------:R-:W-:Y:S02]  /*3b30*/  ULDC UR4, c[0x0][0x3b8] ;  /* 0x0000ee0000047ab9 */ /* 0x000fe40000000800 */
[----:B------:R-:W-:-:S05]  /*3b40*/  F2FP.BF16.F32.PACK_AB R0, RZ, UR4 ;  /* 0x00000004ff007c3e */ /* 0x000fca00080010ff */
[----:B------:R0:W-:Y:S01]  /*3b50*/  STG.E.U16 desc[UR36][R2.64], R0 ;  /* 0x0000000002007986 */ /* 0x0001e2000c101524 */
[----:B------:R-:W-:Y:S05]  /*3b60*/  BRA `(.L_x_5161) ;  /* 0x0000000400907947 */ /* 0x000fea0003800000 */
.L_x_5168:
        /* <DEDUP_REMOVED lines=12> */
.L_x_5178:
        /* <DEDUP_REMOVED lines=17> */
.L_x_5180:
[----:B------:R-:W-:-:S04]  /*3d40*/  LOP3.LUT R4, R4, 0x80000000, RZ, 0xc0, !PT ;  /* 0x8000000004047812 */ /* 0x000fc800078ec0ff */
[----:B------:R-:W-:-:S04]  /*3d50*/  SHF.R.U32.HI R5, RZ, 0x18, R4 ;  /* 0x00000018ff057819 */ /* 0x000fc80000011604 */
[----:B------:R-:W-:-:S07]  /*3d60*/  LOP3.LUT R0, R0, R5, RZ, 0xfc, !PT ;  /* 0x0000000500007212 */ /* 0x000fce00078efcff */
.L_x_5179:
[----:B------:R4:W-:Y:S01]  /*3d70*/  STG.E.U8 desc[UR36][R2.64], R0 ;  /* 0x0000000002007986 */ /* 0x0009e2000c101124 */
[----:B------:R-:W-:Y:S05]  /*3d80*/  BRA `(.L_x_5161) ;  /* 0x0000000400087947 */ /* 0x000fea0003800000 */
.L_x_5177:
        /* <DEDUP_REMOVED lines=17> */
.L_x_5182:
[----:B------:R-:W-:-:S04]  /*3ea0*/  LOP3.LUT R4, R4, 0x80000000, RZ, 0xc0, !PT ;  /* 0x8000000004047812 */ /* 0x000fc800078ec0ff */
[----:B------:R-:W-:-:S04]  /*3eb0*/  SHF.R.U32.HI R5, RZ, 0x18, R4 ;  /* 0x00000018ff057819 */ /* 0x000fc80000011604 */
[----:B------:R-:W-:-:S07]  /*3ec0*/  LOP3.LUT R0, R0, R5, RZ, 0xfc, !PT ;  /* 0x0000000500007212 */ /* 0x000fce00078efcff */
.L_x_5181:
[----:B------:R3:W-:Y:S01]  /*3ed0*/  STG.E.U8 desc[UR36][R2.64], R0 ;  /* 0x0000000002007986 */ /* 0x0007e2000c101124 */
[----:B------:R-:W-:Y:S05]  /*3ee0*/  BRA `(.L_x_5161) ;  /* 0x0000000000b07947 */ /* 0x000fea0003800000 */
.L_x_5176:
        /* <DEDUP_REMOVED lines=18> */
.L_x_5185:
[----:B------:R2:W-:Y:S01]  /*4010*/  STG.E.U8 desc[UR36][R2.64], R0 ;  /* 0x0000000002007986 */ /* 0x0005e2000c101124 */
[----:B------:R-:W-:Y:S05]  /*4020*/  BRA `(.L_x_5161) ;  /* 0x0000000000607947 */ /* 0x000fea0003800000 */
.L_x_5160:
        /* <DEDUP_REMOVED lines=16> */
.L_x_5186:
[----:B------:R-:W-:Y:S05]  /*4130*/  BRA `(.L_x_5161) ;  /* 0x00000000001c7947 */ /* 0x000fea0003800000 */
.L_x_5184:
[----:B------:R-:W-:Y:S02]  /*4140*/  ULDC UR4, c[0x0][0x3b8] ;  /* 0x0000ee0000047ab9 */ /* 0x000fe40000000800 */
[----:B------:R-:W0:Y:S02]  /*4150*/  F2I.U64.TRUNC R4, UR4 ;  /* 0x0000000400047d11 */ /* 0x000e24000820d800 */
[----:B0-----:R1:W-:Y:S01]  /*4160*/  STG.E.64 desc[UR36][R2.64], R4 ;  /* 0x0000000402007986 */ /* 0x0013e2000c101b24 */
[----:B------:R-:W-:Y:S05]  /*4170*/  BRA `(.L_x_5161) ;  /* 0x00000000000c7947 */ /* 0x000fea0003800000 */
.L_x_5183:
[----:B------:R-:W-:Y:S02]  /*4180*/  ULDC UR4, c[0x0][0x3b8] ;  /* 0x0000ee0000047ab9 */ /* 0x000fe40000000800 */
[----:B------:R-:W0:Y:S02]  /*4190*/  F2I.FTZ.U32.TRUNC.NTZ R5, UR4 ;  /* 0x0000000400057d05 */ /* 0x000e24000821f000 */
[----:B0-----:R0:W-:Y:S02]  /*41a0*/  STG.E desc[UR36][R2.64], R5 ;  /* 0x0000000502007986 */ /* 0x0011e4000c101924 */
.L_x_5161:
[----:B------:R-:W-:-:S07]  /*41b0*/  VIADD R17, R17, 0x80 ;  /* 0x0000008011117836 */ /* 0x000fce0000000000 */
.L_x_5154:
[----:B------:R-:W-:Y:S05]  /*41c0*/  BSYNC B6 ;  /* 0x0000000000067941 */ /* 0x000fea0003800000 */
.L_x_5153:
        /* <DEDUP_REMOVED lines=281> */
.L_x_5189:
        /* <DEDUP_REMOVED lines=19> */
.L_x_5193:
[----:B------:R-:W-:Y:S02]  /*5490*/  ULDC UR4, c[0x0][0x3b8] ;  /* 0x0000ee0000047ab9 */ /* 0x000fe40000000800 */
[----:B------:R-:W0:Y:S02]  /*54a0*/  F2I.S64.TRUNC R4, UR4 ;  /* 0x0000000400047d11 */ /* 0x000e24000820d900 */
[----:B0-----:R1:W-:Y:S01]  /*54b0*/  STG.E.U8 desc[UR36][R2.64], R4 ;  /* 0x0000000402007986 */ /* 0x0013e2000c101124 */
[----:B------:R-:W-:Y:S05]  /*54c0*/  BRA `(.L_x_5195) ;  /* 0x0000000c00647947 */ /* 0x000fea0003800000 */
.L_x_5192:
        /* <DEDUP_REMOVED lines=10> */
.L_x_5197:
[----:B------:R-:W-:Y:S02]  /*5570*/  ULDC UR4, c[0x0][0x3b8] ;  /* 0x0000ee0000047ab9 */ /* 0x000fe40000000800 */
[----:B------:R-:W0:Y:S02]  /*5580*/  F2I.FTZ.TRUNC.NTZ R5, UR4 ;  /* 0x0000000400057d05 */ /* 0x000e24000821f100 */
[----:B0-----:R3:W-:Y:S01]  /*5590*/  STG.E desc[UR36][R2.64], R5 ;  /* 0x0000000502007986 */ /* 0x0017e2000c101924 */
[----:B------:R-:W-:Y:S05]  /*55a0*/  BRA `(.L_x_5195) ;  /* 0x0000000c002c7947 */ /* 0x000fea0003800000 */
.L_x_5196:
[----:B------:R-:W-:Y:S02]  /*55b0*/  ULDC UR4, c[0x0][0x3b8] ;  /* 0x0000ee0000047ab9 */ /* 0x000fe40000000800 */
[----:B------:R-:W0:Y:S02]  /*55c0*/  F2I.FTZ.TRUNC.NTZ R5, UR4 ;  /* 0x0000000400057d05 */ /* 0x000e24000821f100 */
[----:B0-----:R2:W-:Y:S01]  /*55d0*/  STG.E.U16 desc[UR36][R2.64], R5 ;  /* 0x0000000502007986 */ /* 0x0015e2000c101524 */
[----:B------:R-:W-:Y:S05]  /*55e0*/  BRA `(.L_x_5195) ;  /* 0x0000000c001c7947 */ /* 0x000fea0003800000 */
.L_x_5191:
        /* <DEDUP_REMOVED lines=9> */
.L_x_5199:
[----:B------:R-:W-:Y:S02]  /*5680*/  ULDC UR4, c[0x0][0x3b8] ;  /* 0x0000ee0000047ab9 */ /* 0x000fe40000000800 */
[----:B------:R-:W-:-:S05]  /*5690*/  F2FP.F16.F32.PACK_AB R0, RZ, UR4 ;  /* 0x00000004ff007c3e */ /* 0x000fca00080000ff */
[----:B------:R0:W-:Y:S01]  /*56a0*/  STG.E.U16 desc[UR36][R2.64], R0 ;  /* 0x0000000002007986 */ /* 0x0001e2000c101524 */
[----:B------:R-:W-:Y:S05]  /*56b0*/  BRA `(.L_x_5195) ;  /* 0x0000000800e87947 */ /* 0x000fea0003800000 */
.L_x_5198:
        /* <DEDUP_REMOVED lines=10> */
.L_x_5201:
[----:B------:R-:W-:Y:S02]  /*5760*/  ULDC UR4, c[0x0][0x3b8] ;  /* 0x0000ee0000047ab9 */ /* 0x000fe40000000800 */
[----:B------:R-:W-:-:S04]  /*5770*/  F2FP.F16.F32.PACK_AB R0, RZ, UR4 ;  /* 0x00000004ff007c3e */ /* 0x000fc800080000ff */
[----:B------:R-:W-:-:S05]  /*5780*/  PRMT R0, R0, 0x5410, RZ ;  /* 0x0000541000007816 */ /* 0x000fca00000000ff */
[----:B------:R0:W-:Y:S01]  /*5790*/  STG.E desc[UR36][R2.64], R0 ;  /* 0x0000000002007986 */ /* 0x0001e2000c101924 */
[----:B------:R-:W-:Y:S05]  /*57a0*/  BRA `(.L_x_5195) ;  /* 0x0000000800ac7947 */ /* 0x000fea0003800000 */
.L_x_5200:
[----:B------:R-:W0:Y:S02]  /*57b0*/  LDC R0, c[0x0][0x3b8] ;  /* 0x0000ee00ff007b82 */ /* 0x000e240000000800 */
[----:B0-----:R-:W-:-:S04]  /*57c0*/  FMUL.FTZ R0, R0, 1 ;  /* 0x3f80000000007820 */ /* 0x001fc80000410000 */
[----:B------:R-:W0:Y:S02]  /*57d0*/  F2F.F64.F32 R4, R0 ;  /* 0x0000000000047310 */ /* 0x000e240000201800 */
[----:B0-----:R0:W-:Y:S01]  /*57e0*/  STG.E.64 desc[UR36][R2.64], R4 ;  /* 0x0000000402007986 */ /* 0x0011e2000c101b24 */
[----:B------:R-:W-:Y:S05]  /*57f0*/  BRA `(.L_x_5195) ;  /* 0x0000000800987947 */ /* 0x000fea0003800000 */
.L_x_5190:
        /* <DEDUP_REMOVED lines=13> */
.L_x_5204:
[----:B------:R-:W0:Y:S01]  /*58d0*/  LDC R0, c[0x0][0x3b8] ;  /* 0x0000ee00ff007b82 */ /* 0x000e220000000800 */
[----:B------:R-:W-:Y:S01]  /*58e0*/  CS2R R6, SRZ ;  /* 0x0000000000067805 */ /* 0x000fe2000001ff00 */
[----:B0-----:R-:W-:-:S04]  /*58f0*/  FMUL.FTZ R0, R0, 1 ;  /* 0x3f80000000007820 */ /* 0x001fc80000410000 */
[----:B------:R-:W0:Y:S02]  /*5900*/  F2F.F64.F32 R4, R0 ;  /* 0x0000000000047310 */ /* 0x000e240000201800 */
[----:B0-----:R0:W-:Y:S01]  /*5910*/  STG.E.128 desc[UR36][R2.64], R4 ;  /* 0x0000000402007986 */ /* 0x0011e2000c101d24 */
[----:B------:R-:W-:Y:S05]  /*5920*/  BRA `(.L_x_5195) ;  /* 0x00000008004c7947 */ /* 0x000fea0003800000 */
.L_x_5203:
        /* <DEDUP_REMOVED lines=20> */
.L_x_5207:
[----:B------:R-:W-:-:S05]  /*5a70*/  LOP3.LUT R5, R0, R9, RZ, 0xfc, !PT ;  /* 0x0000000900057212 */ /* 0x000fca00078efcff */
[----:B------:R0:W-:Y:S01]  /*5a80*/  STG.E.U8 desc[UR36][R2.64], R5 ;  /* 0x0000000502007986 */ /* 0x0001e2000c101124 */
[----:B------:R-:W-:Y:S05]  /*5a90*/  BRA `(.L_x_5195) ;  /* 0x0000000400f07947 */ /* 0x000fea0003800000 */
.L_x_5206:
        /* <DEDUP_REMOVED lines=12> */
.L_x_5208:
[----:B------:R-:W-:Y:S01]  /*5b60*/  ISETP.GT.U32.AND P0, PT, R0, 0x7f800000, PT ;  /* 0x7f8000000000780c */ /* 0x000fe20003f04070 */
[----:B------:R-:W-:-:S05]  /*5b70*/  IMAD.MOV.U32 R0, RZ, RZ, 0x7f ;  /* 0x0000007fff007424 */ /* 0x000fca00078e00ff */
[----:B------:R-:W-:-:S07]  /*5b80*/  SEL R0, R0, 0x7c, P0 ;  /* 0x0000007c00007807 */ /* 0x000fce0000000000 */
.L_x_5209:
[----:B------:R-:W-:-:S04]  /*5b90*/  LOP3.LUT R4, R4, 0x80000000, RZ, 0xc0, !PT ;  /* 0x8000000004047812 */ /* 0x000fc800078ec0ff */
[----:B------:R-:W-:-:S04]  /*5ba0*/  SHF.R.U32.HI R5, RZ, 0x18, R4 ;  /* 0x00000018ff057819 */ /* 0x000fc80000011604 */
[----:B------:R-:W-:-:S05]  /*5bb0*/  LOP3.LUT R5, R0, R5, RZ, 0xfc, !PT ;  /* 0x0000000500057212 */ /* 0x000fca00078efcff */
[----:B------:R0:W-:Y:S01]  /*5bc0*/  STG.E.U8 desc[UR36][R2.64], R5 ;  /* 0x0000000502007986 */ /* 0x0001e2000c101124 */
[----:B------:R-:W-:Y:S05]  /*5bd0*/  BRA `(.L_x_5195) ;  /* 0x0000000400a07947 */ /* 0x000fea0003800000 */
.L_x_5205:
[----:B------:R-:W-:Y:S02]  /*5be0*/  ULDC UR4, c[0x0][0x3b8] ;  /* 0x0000ee0000047ab9 */ /* 0x000fe40000000800 */
[----:B------:R-:W-:-:S05]  /*5bf0*/  F2FP.BF16.F32.PACK_AB R0, RZ, UR4 ;  /* 0x00000004ff007c3e */ /* 0x000fca00080010ff */
[----:B------:R0:W-:Y:S01]  /*5c00*/  STG.E.U16 desc[UR36][R2.64], R0 ;  /* 0x0000000002007986 */ /* 0x0001e2000c101524 */
[----:B------:R-:W-:Y:S05]  /*5c10*/  BRA `(.L_x_5195) ;  /* 0x0000000400907947 */ /* 0x000fea0003800000 */
.L_x_5202:
        /* <DEDUP_REMOVED lines=12> */
.L_x_5212:
        /* <DEDUP_REMOVED lines=17> */
.L_x_5214:
[----:B------:R-:W-:-:S04]  /*5df0*/  LOP3.LUT R4, R4, 0x80000000, RZ, 0xc0, !PT ;  /* 0x8000000004047812 */ /* 0x000fc800078ec0ff */
[----:B------:R-:W-:-:S04]  /*5e00*/  SHF.R.U32.HI R5, RZ, 0x18, R4 ;  /* 0x00000018ff057819 */ /* 0x000fc80000011604 */
[----:B------:R-:W-:-:S07]  /*5e10*/  LOP3.LUT R0, R0, R5, RZ, 0xfc, !PT ;  /* 0x0000000500007212 */ /* 0x000fce00078efcff */
.L_x_5213:
[----:B------:R0:W-:Y:S01]  /*5e20*/  STG.E.U8 desc[UR36][R2.64], R0 ;  /* 0x0000000002007986 */ /* 0x0001e2000c101124 */
[----:B------:R-:W-:Y:S05]  /*5e30*/  BRA `(.L_x_5195) ;  /* 0x0000000400087947 */ /* 0x000fea0003800000 */
.L_x_5211:
        /* <DEDUP_REMOVED lines=17> */
.L_x_5216:
[----:B------:R-:W-:-:S04]  /*5f50*/  LOP3.LUT R4, R4, 0x80000000, RZ, 0xc0, !PT ;  /* 0x8000000004047812 */ /* 0x000fc800078ec0ff */
[----:B------:R-:W-:-:S04]  /*5f60*/  SHF.R.U32.HI R5, RZ, 0x18, R4 ;  /* 0x00000018ff057819 */ /* 0x000fc80000011604 */
[----:B------:R-:W-:-:S07]  /*5f70*/  LOP3.LUT R0, R0, R5, RZ, 0xfc, !PT ;  /* 0x0000000500007212 */ /* 0x000fce00078efcff */
.L_x_5215:
[----:B------:R0:W-:Y:S01]  /*5f80*/  STG.E.U8 desc[UR36][R2.64], R0 ;  /* 0x0000000002007986 */ /* 0x0001e2000c101124 */
[----:B------:R-:W-:Y:S05]  /*5f90*/  BRA `(.L_x_5195) ;  /* 0x0000000000b07947 */ /* 0x000fea0003800000 */
.L_x_5210:
        /* <DEDUP_REMOVED lines=18> */
.L_x_5219:
[----:B------:R0:W-:Y:S01]  /*60c0*/  STG.E.U8 desc[UR36][R2.64], R0 ;  /* 0x0000000002007986 */ /* 0x0001e2000c101124 */
[----:B------:R-:W-:Y:S05]  /*60d0*/  BRA `(.L_x_5195) ;  /* 0x0000000000607947 */ /* 0x000fea0003800000 */
.L_x_5194:
        /* <DEDUP_REMOVED lines=16> */
.L_x_5220:
[----:B------:R-:W-:Y:S05]  /*61e0*/  BRA `(.L_x_5195) ;  /* 0x00000000001c7947 */ /* 0x000fea0003800000 */
.L_x_5218:
[----:B------:R-:W-:Y:S02]  /*61f0*/  ULDC UR4, c[0x0][0x3b8] ;  /* 0x0000ee0000047ab9 */ /* 0x000fe40000000800 */
[----:B------:R-:W0:Y:S02]  /*6200*/  F2I.U64.TRUNC R4, UR4 ;  /* 0x0000000400047d11 */ /* 0x000e24000820d800 */
[----:B0-----:R0:W-:Y:S01]  /*6210*/  STG.E.64 desc[UR36][R2.64], R4 ;  /* 0x0000000402007986 */ /* 0x0011e2000c101b24 */
[----:B------:R-:W-:Y:S05]  /*6220*/  BRA `(.L_x_5195) ;  /* 0x00000000000c7947 */ /* 0x000fea0003800000 */
.L_x_5217:
[----:B------:R-:W-:Y:S02]  /*6230*/  ULDC UR4, c[0x0][0x3b8] ;  /* 0x0000ee0000047ab9 */ /* 0x000fe40000000800 */
[----:B------:R-:W0:Y:S02]  /*6240*/  F2I.FTZ.U32.TRUNC.NTZ R5, UR4 ;  /* 0x0000000400057d05 */ /* 0x000e24000821f000 */
[----:B0-----:R0:W-:Y:S02]  /*6250*/  STG.E desc[UR36][R2.64], R5 ;  /* 0x0000000502007986 */ /* 0x0011e4000c101924 */
.L_x_5195:
[----:B------:R-:W-:-:S07]  /*6260*/  VIADD R17, R17, 0x80 ;  /* 0x0000008011117836 */ /* 0x000fce0000000000 */
.L_x_5188:
[----:B------:R-:W-:Y:S05]  /*6270*/  BSYNC B6 ;  /* 0x0000000000067941 */ /* 0x000fea0003800000 */
.L_x_5187:
        /* <DEDUP_REMOVED lines=280> */
.L_x_5221:
        /* <DEDUP_REMOVED lines=19> */
.L_x_5225:
[----:B------:R-:W-:Y:S02]  /*7530*/  ULDC UR4, c[0x0][0x3b8] ;  /* 0x0000ee0000047ab9 */ /* 0x000fe40000000800 */
[----:B------:R-:W0:Y:S02]  /*7540*/  F2I.S64.TRUNC R4, UR4 ;  /* 0x0000000400047d11 */ /* 0x000e24000820d900 */
[----:B0-----:R-:W-:Y:S01]  /*7550*/  STG.E.U8 desc[UR36][R2.64], R4 ;  /* 0x0000000402007986 */ /* 0x001fe2000c101124 */
[----:B------:R-:W-:Y:S05]  /*7560*/  EXIT ;  /* 0x000000000000794d */ /* 0x000fea0003800000 */
.L_x_5224:
        /* <DEDUP_REMOVED lines=10> */
.L_x_5228:
[----:B------:R-:W-:Y:S02]  /*7610*/  ULDC UR4, c[0x0][0x3b8] ;  /* 0x0000ee0000047ab9 */ /* 0x000fe40000000800 */
[----:B------:R-:W0:Y:S02]  /*7620*/  F2I.FTZ.TRUNC.NTZ R5, UR4 ;  /* 0x0000000400057d05 */ /* 0x000e24000821f100 */
[----:B0-----:R-:W-:Y:S01]  /*7630*/  STG.E desc[UR36][R2.64], R5 ;  /* 0x0000000502007986 */ /* 0x001fe2000c101924 */
[----:B------:R-:W-:Y:S05]  /*7640*/  EXIT ;  /* 0x000000000000794d */ /* 0x000fea0003800000 */
.L_x_5227:
[----:B------:R-:W-:Y:S02]  /*7650*/  ULDC UR4, c[0x0][0x3b8] ;  /* 0x0000ee0000047ab9 */ /* 0x000fe40000000800 */
[----:B------:R-:W0:Y:S02]  /*7660*/  F2I.FTZ.TRUNC.NTZ R5, UR4 ;  /* 0x0000000400057d05 */ /* 0x000e24000821f100 */
[----:B0-----:R-:W-:Y:S01]  /*7670*/  STG.E.U16 desc[UR36][R2.64], R5 ;  /* 0x0000000502007986 */ /* 0x001fe2000c101524 */
[----:B------:R-:W-:Y:S05]  /*7680*/  EXIT ;  /* 0x000000000000794d */ /* 0x000fea0003800000 */
.L_x_5223:
        /* <DEDUP_REMOVED lines=9> */
.L_x_5230:
[----:B------:R-:W-:Y:S02]  /*7720*/  ULDC UR4, c[0x0][0x3b8] ;  /* 0x0000ee0000047ab9 */ /* 0x000fe40000000800 */
[----:B------:R-:W-:-:S05]  /*7730*/  F2FP.F16.F32.PACK_AB R0, RZ, UR4 ;  /* 0x00000004ff007c3e */ /* 0x000fca00080000ff */
[----:B------:R-:W-:Y:S01]  /*7740*/  STG.E.U16 desc[UR36][R2.64], R0 ;  /* 0x0000000002007986 */ /* 0x000fe2000c101524 */
[----:B------:R-:W-:Y:S05]  /*7750*/  EXIT ;  /* 0x000000000000794d */ /* 0x000fea0003800000 */
.L_x_5229:
        /* <DEDUP_REMOVED lines=8> */
[----:B0-----:R-:W-:Y:S01]  /*77e0*/  STG.E.64 desc[UR36][R2.64], R4 ;  /* 0x0000000402007986 */ /* 0x001fe2000c101b24 */
[----:B------:R-:W-:Y:S05]  /*77f0*/  EXIT ;  /* 0x000000000000794d */ /* 0x000fea0003800000 */
.L_x_5232:
[----:B------:R-:W-:Y:S02]  /*7800*/  ULDC UR4, c[0x0][0x3b8] ;  /* 0x0000ee0000047ab9 */ /* 0x000fe40000000800 */
[----:B------:R-:W-:-:S04]  /*7810*/  F2FP.F16.F32.PACK_AB R0, RZ, UR4 ;  /* 0x00000004ff007c3e */ /* 0x000fc800080000ff */
[----:B------:R-:W-:-:S05]  /*7820*/  PRMT R0, R0, 0x5410, RZ ;  /* 0x0000541000007816 */ /* 0x000fca00000000ff */
[----:B------:R-:W-:Y:S01]  /*7830*/  STG.E desc[UR36][R2.64], R0 ;  /* 0x0000000002007986 */ /* 0x000fe2000c101924 */
[----:B------:R-:W-:Y:S05]  /*7840*/  EXIT ;  /* 0x000000000000794d */ /* 0x000fea0003800000 */
.L_x_5231:
[----:B------:R-:W0:Y:S02]  /*7850*/  LDC R0, c[0x0][0x3b8] ;  /* 0x0000ee00ff007b82 */ /* 0x000e240000000800 */
[----:B0-----:R-:W-:-:S04]  /*7860*/  FMUL.FTZ R0, R0, 1 ;  /* 0x3f80000000007820 */ /* 0x001fc80000410000 */
[----:B------:R-:W0:Y:S02]  /*7870*/  F2F.F64.F32 R4, R0 ;  /* 0x0000000000047310 */ /* 0x000e240000201800 */
[----:B0-----:R-:W-:Y:S01]  /*7880*/  STG.E.64 desc[UR36][R2.64], R4 ;  /* 0x0000000402007986 */ /* 0x001fe2000c101b24 */
[----:B------:R-:W-:Y:S05]  /*7890*/  EXIT ;  /* 0x000000000000794d */ /* 0x000fea0003800000 */
.L_x_5222:
        /* <DEDUP_REMOVED lines=11> */
[----:B------:R-:W-:Y:S01]  /*7950*/  STG.E.U8 desc[UR36][R2.64], R5 ;  /* 0x0000000502007986 */ /* 0x000fe2000c101124 */
[----:B------:R-:W-:Y:S05]  /*7960*/  EXIT ;  /* 0x000000000000794d */ /* 0x000fea0003800000 */
.L_x_5235:
[----:B------:R-:W0:Y:S01]  /*7970*/  LDC R0, c[0x0][0x3b8] ;  /* 0x0000ee00ff007b82 */ /* 0x000e220000000800 */
[----:B------:R-:W-:Y:S01]  /*7980*/  CS2R R6, SRZ ;  /* 0x0000000000067805 */ /* 0x000fe2000001ff00 */
[----:B0-----:R-:W-:-:S04]  /*7990*/  FMUL.FTZ R0, R0, 1 ;  /* 0x3f80000000007820 */ /* 0x001fc80000410000 */
[----:B------:R-:W0:Y:S02]  /*79a0*/  F2F.F64.F32 R4, R0 ;  /* 0x0000000000047310 */ /* 0x000e240000201800 */
[----:B0-----:R-:W-:Y:S01]  /*79b0*/  STG.E.128 desc[UR36][R2.64], R4 ;  /* 0x0000000402007986 */ /* 0x001fe2000c101d24 */
[----:B------:R-:W-:Y:S05]  /*79c0*/  EXIT ;  /* 0x000000000000794d */ /* 0x000fea0003800000 */
.L_x_5234:
        /* <DEDUP_REMOVED lines=20> */
.L_x_5238:
[----:B------:R-:W-:-:S05]  /*7b10*/  LOP3.LUT R5, R0, R9, RZ, 0xfc, !PT ;  /* 0x0000000900057212 */ /* 0x000fca00078efcff */
[----:B------:R-:W-:Y:S01]  /*7b20*/  STG.E.U8 desc[UR36][R2.64], R5 ;  /* 0x0000000502007986 */ /* 0x000fe2000c101124 */
[----:B------:R-:W-:Y:S05]  /*7b30*/  EXIT ;  /* 0x000000000000794d */ /* 0x000fea0003800000 */
.L_x_5237:
        /* <DEDUP_REMOVED lines=12> */
.L_x_5239:
[----:B------:R-:W-:Y:S01]  /*7c00*/  ISETP.GT.U32.AND P0, PT, R0, 0x7f800000, PT ;  /* 0x7f8000000000780c */ /* 0x000fe20003f04070 */
[----:B------:R-:W-:-:S05]  /*7c10*/  IMAD.MOV.U32 R0, RZ, RZ, 0x7f ;  /* 0x0000007fff007424 */ /* 0x000fca00078e00ff */
[----:B------:R-:W-:-:S07]  /*7c20*/  SEL R0, R0, 0x7c, P0 ;  /* 0x0000007c00007807 */ /* 0x000fce0000000000 */
.L_x_5240:
[----:B------:R-:W-:-:S04]  /*7c30*/  LOP3.LUT R4, R4, 0x80000000, RZ, 0xc0, !PT ;  /* 0x8000000004047812 */ /* 0x000fc800078ec0ff */
[----:B------:R-:W-:-:S04]  /*7c40*/  SHF.R.U32.HI R5, RZ, 0x18, R4 ;  /* 0x00000018ff057819 */ /* 0x000fc80000011604 */
[----:B------:R-:W-:-:S05]  /*7c50*/  LOP3.LUT R5, R0, R5, RZ, 0xfc, !PT ;  /* 0x0000000500057212 */ /* 0x000fca00078efcff */
[----:B------:R-:W-:Y:S01]  /*7c60*/  STG.E.U8 desc[UR36][R2.64], R5 ;  /* 0x0000000502007986 */ /* 0x000fe2000c101124 */
[----:B------:R-:W-:Y:S05]  /*7c70*/  EXIT ;  /* 0x000000000000794d */ /* 0x000fea0003800000 */
.L_x_5236:
[----:B------:R-:W-:Y:S02]  /*7c80*/  ULDC UR4, c[0x0][0x3b8] ;  /* 0x0000ee0000047ab9 */ /* 0x000fe40000000800 */
[----:B------:R-:W-:-:S05]  /*7c90*/  F2FP.BF16.F32.PACK_AB R0, RZ, UR4 ;  /* 0x00000004ff007c3e */ /* 0x000fca00080010ff */
[----:B------:R-:W-:Y:S01]  /*7ca0*/  STG.E.U16 desc[UR36][R2.64], R0 ;  /* 0x0000000002007986 */ /* 0x000fe2000c101524 */
[----:B------:R-:W-:Y:S05]  /*7cb0*/  EXIT ;  /* 0x000000000000794d */ /* 0x000fea0003800000 */
.L_x_5233:
        /* <DEDUP_REMOVED lines=12> */
.L_x_5243:
        /* <DEDUP_REMOVED lines=17> */
.L_x_5245:
[----:B------:R-:W-:-:S04]  /*7e90*/  LOP3.LUT R4, R4, 0x80000000, RZ, 0xc0, !PT ;  /* 0x8000000004047812 */ /* 0x000fc800078ec0ff */
[----:B------:R-:W-:-:S04]  /*7ea0*/  SHF.R.U32.HI R5, RZ, 0x18, R4 ;  /* 0x00000018ff057819 */ /* 0x000fc80000011604 */
[----:B------:R-:W-:-:S07]  /*7eb0*/  LOP3.LUT R0, R0, R5, RZ, 0xfc, !PT ;  /* 0x0000000500007212 */ /* 0x000fce00078efcff */
.L_x_5244:
[----:B------:R-:W-:Y:S01]  /*7ec0*/  STG.E.U8 desc[UR36][R2.64], R0 ;  /* 0x0000000002007986 */ /* 0x000fe2000c101124 */
[----:B------:R-:W-:Y:S05]  /*7ed0*/  EXIT ;  /* 0x000000000000794d */ /* 0x000fea0003800000 */
.L_x_5242:
        /* <DEDUP_REMOVED lines=17> */
.L_x_5247:
[----:B------:R-:W-:-:S04]  /*7ff0*/  LOP3.LUT R4, R4, 0x80000000, RZ, 0xc0, !PT ;  /* 0x8000000004047812 */ /* 0x000fc800078ec0ff */
[----:B------:R-:W-:-:S04]  /*8000*/  SHF.R.U32.HI R5, RZ, 0x18, R4 ;  /* 0x00000018ff057819 */ /* 0x000fc80000011604 */
[----:B------:R-:W-:-:S07]  /*8010*/  LOP3.LUT R0, R0, R5, RZ, 0xfc, !PT ;  /* 0x0000000500007212 */ /* 0x000fce00078efcff */
.L_x_5246:
[----:B------:R-:W-:Y:S01]  /*8020*/  STG.E.U8 desc[UR36][R2.64], R0 ;  /* 0x0000000002007986 */ /* 0x000fe2000c101124 */
[----:B------:R-:W-:Y:S05]  /*8030*/  EXIT ;  /* 0x000000000000794d */ /* 0x000fea0003800000 */
.L_x_5241:
        /* <DEDUP_REMOVED lines=18> */
.L_x_5250:
[----:B------:R-:W-:Y:S01]  /*8160*/  STG.E.U8 desc[UR36][R2.64], R0 ;  /* 0x0000000002007986 */ /* 0x000fe2000c101124 */
[----:B------:R-:W-:Y:S05]  /*8170*/  EXIT ;  /* 0x000000000000794d */ /* 0x000fea0003800000 */
.L_x_5226:
        /* <DEDUP_REMOVED lines=16> */
.L_x_5251:
[----:B------:R-:W-:Y:S05]  /*8280*/  EXIT ;  /* 0x000000000000794d */ /* 0x000fea0003800000 */
.L_x_5249:
[----:B------:R-:W-:Y:S02]  /*8290*/  ULDC UR4, c[0x0][0x3b8] ;  /* 0x0000ee0000047ab9 */ /* 0x000fe40000000800 */
[----:B------:R-:W0:Y:S02]  /*82a0*/  F2I.U64.TRUNC R4, UR4 ;  /* 0x0000000400047d11 */ /* 0x000e24000820d800 */
[----:B0-----:R-:W-:Y:S01]  /*82b0*/  STG.E.64 desc[UR36][R2.64], R4 ;  /* 0x0000000402007986 */ /* 0x001fe2000c101b24 */
[----:B------:R-:W-:Y:S05]  /*82c0*/  EXIT ;  /* 0x000000000000794d */ /* 0x000fea0003800000 */
.L_x_5248:
[----:B------:R-:W-:Y:S02]  /*82d0*/  ULDC UR4, c[0x0][0x3b8] ;  /* 0x0000ee0000047ab9 */ /* 0x000fe40000000800 */
[----:B------:R-:W0:Y:S02]  /*82e0*/  F2I.FTZ.U32.TRUNC.NTZ R5, UR4 ;  /* 0x0000000400057d05 */ /* 0x000e24000821f000 */
[----:B0-----:R-:W-:Y:S01]  /*82f0*/  STG.E desc[UR36][R2.64], R5 ;  /* 0x0000000502007986 */ /* 0x001fe2000c101924 */
[----:B------:R-:W-:Y:S05]  /*8300*/  EXIT ;  /* 0x000000000000794d */ /* 0x000fea0003800000 */
.L_x_5252:
        /* <DEDUP_REMOVED lines=15> */
.L_x_7360:


//--------------------- .text._ZN2at6native27unrolled_elementwise_kernelINS0_11FillFunctorIfEESt5arrayIPcLm1EELi4E23TrivialOffsetCalculatorILi0EjES7_ILi1EjENS0_6memory12LoadWithCastILi0EEENSA_13StoreWithCastILi1EEEEEviT_T0_T2_T3_T4_T5_ --------------------------
	.section	.text._ZN2at6native27unrolled_elementwise_kernelINS0_11FillFunctorIfEESt5arrayIPcLm1EELi4E23TrivialOffsetCalculatorILi0EjES7_ILi1EjENS0_6memory12LoadWithCastILi0EEENSA_13StoreWithCastILi1EEEEEviT_T0_T2_T3_T4_T5_,"ax",@progbits
	.align	128
        .global         _ZN2at6native27unrolled_elementwise_kernelINS0_11FillFunctorIfEESt5arrayIPcLm1EELi4E23TrivialOffsetCalculatorILi0EjES7_ILi1EjENS0_6memory12LoadWithCastILi0EEENSA_13StoreWithCastILi1EEEEEviT_T0_T2_T3_T4_T5_
        .type           _ZN2at6native27unrolled_elementwise_kernelINS0_11FillFunctorIfEESt5arrayIPcLm1EELi4E23TrivialOffsetCalculatorILi0EjES7_ILi1EjENS0_6memory12LoadWithCastILi0EEENSA_13StoreWithCastILi1EEEEEviT_T0_T2_T3_T4_T5_,@function
        .size           _ZN2at6native27unrolled_elementwise_kernelINS0_11FillFunctorIfEESt5arrayIPcLm1EELi4E23TrivialOffsetCalculatorILi0EjES7_ILi1EjENS0_6memory12LoadWithCastILi0EEENSA_13StoreWithCastILi1EEEEEviT_T0_T2_T3_T4_T5_,(.L_x_7361 - _ZN2at6native27unrolled_elementwise_kernelINS0_11FillFunctorIfEESt5arrayIPcLm1EELi4E23TrivialOffsetCalculatorILi0EjES7_ILi1EjENS0_6memory12LoadWithCastILi0EEENSA_13StoreWithCastILi1EEEEEviT_T0_T2_T3_T4_T5_)
        .other          _ZN2at6native27unrolled_elementwise_kernelINS0_11FillFunctorIfEESt5arrayIPcLm1EELi4E23TrivialOffsetCalculatorILi0EjES7_ILi1EjENS0_6memory12LoadWithCastILi0EEENSA_13StoreWithCastILi1EEEEEviT_T0_T2_T3_T4_T5_,@"STO_CUDA_ENTRY STV_DEFAULT"
_ZN2at6native27unrolled_elementwise_kernelINS0_11FillFunctorIfEESt5arrayIPcLm1EELi4E23TrivialOffsetCalculatorILi0EjES7_ILi1EjENS0_6memory12LoadWithCastILi0EEENSA_13StoreWithCastILi1EEEEEviT_T0_T2_T3_T4_T5_:
.text._ZN2at6native27unrolled_elementwise_kernelINS0_11FillFunctorIfEESt5arrayIPcLm1EELi4E23TrivialOffsetCalculatorILi0EjES7_ILi1EjENS0_6memory12LoadWithCastILi0EEENSA_13StoreWithCastILi1EEEEEviT_T0_T2_T3_T4_T5_:
        /* <DEDUP_REMOVED lines=33> */
.L_x_5258:
[----:B------:R-:W-:Y:S02]  /*0210*/  ULDC UR4, c[0x0][0x214] ;  /* 0x0000850000047ab9 */ /* 0x000fe40000000800 */
[----:B------:R-:W0:Y:S02]  /*0220*/  F2I.S64.TRUNC R4, UR4 ;  /* 0x0000000400047d11 */ /* 0x000e24000820d900 */
[----:B0-----:R3:W-:Y:S01]  /*0230*/  STG.E.U8 desc[UR36][R2.64], R4 ;  /* 0x0000000402007986 */ /* 0x0017e2000c101124 */
[----:B------:R-:W-:Y:S05]  /*0240*/  BRA `(.L_x_5254) ;  /* 0x0000000c00647947 */ /* 0x000fea0003800000 */
.L_x_5257:
        /* <DEDUP_REMOVED lines=10> */
.L_x_5261:
[----:B------:R-:W-:Y:S02]  /*02f0*/  ULDC UR4, c[0x0][0x214] ;  /* 0x0000850000047ab9 */ /* 0x000fe40000000800 */
[----:B------:R-:W0:Y:S02]  /*0300*/  F2I.FTZ.TRUNC.NTZ R5, UR4 ;  /* 0x0000000400057d05 */ /* 0x000e24000821f100 */
[----:B0-----:R1:W-:Y:S01]  /*0310*/  STG.E desc[UR36][R2.64], R5 ;  /* 0x0000000502007986 */ /* 0x0013e2000c101924 */
[----:B------:R-:W-:Y:S05]  /*0320*/  BRA `(.L_x_5254) ;  /* 0x0000000c002c7947 */ /* 0x000fea0003800000 */
.L_x_5260:
[----:B------:R-:W-:Y:S02]  /*0330*/  ULDC UR4, c[0x0][0x214] ;  /* 0x0000850000047ab9 */ /* 0x000fe40000000800 */
[----:B------:R-:W0:Y:S02]  /*0340*/  F2I.FTZ.TRUNC.NTZ R5, UR4 ;  /* 0x0000000400057d05 */ /* 0x000e24000821f100 */
[----:B0-----:R2:W-:Y:S01]  /*0350*/  STG.E.U16 desc[UR36][R2.64], R5 ;  /* 0x0000000502007986 */ /* 0x0015e2000c101524 */
[----:B------:R-:W-:Y:S05]  /*0360*/  BRA `(.L_x_5254) ;  /* 0x0000000c001c7947 */ /* 0x000fea0003800000 */
.L_x_5256:
        /* <DEDUP_REMOVED lines=9> */
.L_x_5263:
[----:B------:R-:W-:Y:S02]  /*0400*/  ULDC UR4, c[0x0][0x214] ;  /* 0x0000850000047ab9 */ /* 0x000fe40000000800 */
[----:B------:R-:W-:-:S05]  /*0410*/  F2FP.F16.F32.PACK_AB R0, RZ, UR4 ;  /* 0x00000004ff007c3e */ /* 0x000fca00080000ff */
[----:B------:R0:W-:Y:S01]  /*0420*/  STG.E.U16 desc[UR36][R2.64], R0 ;  /* 0x0000000002007986 */ /* 0x0001e2000c101524 */
[----:B------:R-:W-:Y:S05]  /*0430*/  BRA `(.L_x_5254) ;  /* 0x0000000800e87947 */ /* 0x000fea0003800000 */
.L_x_5262:
        /* <DEDUP_REMOVED lines=10> */
.L_x_5265:
[----:B------:R-:W-:Y:S02]  /*04e0*/  ULDC UR4, c[0x0][0x214] ;  /* 0x0000850000047ab9 */ /* 0x000fe40000000800 */
[----:B------:R-:W-:-:S04]  /*04f0*/  F2FP.F16.F32.PACK_AB R5, RZ, UR4 ;  /* 0x00000004ff057c3e */ /* 0x000fc800080000ff */
[----:B------:R-:W-:-:S05]  /*0500*/  PRMT R5, R5, 0x5410, RZ ;  /* 0x0000541005057816 */ /* 0x000fca00000000ff */
[----:B------:R0:W-:Y:S01]  /*0510*/  STG.E desc[UR36][R2.64], R5 ;  /* 0x0000000502007986 */ /* 0x0001e2000c101924 */
[----:B------:R-:W-:Y:S05]  /*0520*/  BRA `(.L_x_5254) ;  /* 0x0000000800ac7947 */ /* 0x000fea0003800000 */
.L_x_5264:
[----:B------:R-:W0:Y:S02]  /*0530*/  LDC R4, c[0x0][0x214] ;  /* 0x00008500ff047b82 */ /* 0x000e240000000800 */
[----:B0-----:R-:W-:-:S06]  /*0540*/  FMUL.FTZ R4, R4, 1 ;  /* 0x3f80000004047820 */ /* 0x001fcc0000410000 */
[----:B------:R-:W0:Y:S02]  /*0550*/  F2F.F64.F32 R4, R4 ;  /* 0x0000000400047310 */ /* 0x000e240000201800 */
[----:B0-----:R5:W-:Y:S01]  /*0560*/  STG.E.64 desc[UR36][R2.64], R4 ;  /* 0x0000000402007986 */ /* 0x001be2000c101b24 */
[----:B------:R-:W-:Y:S05]  /*0570*/  BRA `(.L_x_5254) ;  /* 0x0000000800987947 */ /* 0x000fea0003800000 */
.L_x_5255:
        /* <DEDUP_REMOVED lines=13> */
.L_x_5268:
[----:B------:R-:W0:Y:S01]  /*0650*/  LDC R0, c[0x0][0x214] ;  /* 0x00008500ff007b82 */ /* 0x000e220000000800 */
[----:B------:R-:W-:Y:S01]  /*0660*/  CS2R R6, SRZ ;  /* 0x0000000000067805 */ /* 0x000fe2000001ff00 */
[----:B0-----:R-:W-:-:S04]  /*0670*/  FMUL.FTZ R0, R0, 1 ;  /* 0x3f80000000007820 */ /* 0x001fc80000410000 */
[----:B------:R-:W0:Y:S02]  /*0680*/  F2F.F64.F32 R4, R0 ;  /* 0x0000000000047310 */ /* 0x000e240000201800 */
[----:B0-----:R0:W-:Y:S01]  /*0690*/  STG.E.128 desc[UR36][R2.64], R4 ;  /* 0x0000000402007986 */ /* 0x0011e2000c101d24 */
[----:B------:R-:W-:Y:S05]  /*06a0*/  BRA `(.L_x_5254) ;  /* 0x00000008004c7947 */ /* 0x000fea0003800000 */
.L_x_5267:
        /* <DEDUP_REMOVED lines=20> */
.L_x_5271:
[----:B------:R-:W-:-:S05]  /*07f0*/  LOP3.LUT R5, R4, R5, RZ, 0xfc, !PT ;  /* 0x0000000504057212 */ /* 0x000fca00078efcff */
[----:B------:R0:W-:Y:S01]  /*0800*/  STG.E.U8 desc[UR36][R2.64], R5 ;  /* 0x0000000502007986 */ /* 0x0001e2000c101124 */
[----:B------:R-:W-:Y:S05]  /*0810*/  BRA `(.L_x_5254) ;  /* 0x0000000400f07947 */ /* 0x000fea0003800000 */
.L_x_5270:
        /* <DEDUP_REMOVED lines=12> */
.L_x_5272:
[----:B------:R-:W-:Y:S01]  /*08e0*/  IMAD.MOV.U32 R0, RZ, RZ, 0x7f ;  /* 0x0000007fff007424 */ /* 0x000fe200078e00ff */
[----:B------:R-:W-:-:S04]  /*08f0*/  ISETP.GT.U32.AND P0, PT, R4, 0x7f800000, PT ;  /* 0x7f8000000400780c */ /* 0x000fc80003f04070 */
[----:B------:R-:W-:-:S09]  /*0900*/  SEL R0, R0, 0x7c, P0 ;  /* 0x0000007c00007807 */ /* 0x000fd20000000000 */
.L_x_5273:
[----:B------:R-:W-:-:S04]  /*0910*/  LOP3.LUT R5, R5, 0x80000000, RZ, 0xc0, !PT ;  /* 0x8000000005057812 */ /* 0x000fc800078ec0ff */
[----:B------:R-:W-:-:S04]  /*0920*/  SHF.R.U32.HI R5, RZ, 0x18, R5 ;  /* 0x00000018ff057819 */ /* 0x000fc80000011605 */
[----:B------:R-:W-:-:S05]  /*0930*/  LOP3.LUT R5, R0, R5, RZ, 0xfc, !PT ;  /* 0x0000000500057212 */ /* 0x000fca00078efcff */
[----:B------:R0:W-:Y:S01]  /*0940*/  STG.E.U8 desc[UR36][R2.64], R5 ;  /* 0x0000000502007986 */ /* 0x0001e2000c101124 */
[----:B------:R-:W-:Y:S05]  /*0950*/  BRA `(.L_x_5254) ;  /* 0x0000000400a07947 */ /* 0x000fea0003800000 */
.L_x_5269:
[----:B------:R-:W-:Y:S02]  /*0960*/  ULDC UR4, c[0x0][0x214] ;  /* 0x0000850000047ab9 */ /* 0x000fe40000000800 */
[----:B------:R-:W-:-:S05]  /*0970*/  F2FP.BF16.F32.PACK_AB R0, RZ, UR4 ;  /* 0x00000004ff007c3e */ /* 0x000fca00080010ff */
[----:B------:R0:W-:Y:S01]  /*0980*/  STG.E.U16 desc[UR36][R2.64], R0 ;  /* 0x0000000002007986 */ /* 0x0001e2000c101524 */
[----:B------:R-:W-:Y:S05]  /*0990*/  BRA `(.L_x_5254) ;  /* 0x0000000400907947 */ /* 0x000fea0003800000 */
.L_x_5266:
        /* <DEDUP_REMOVED lines=12> */
.L_x_5276:
        /* <DEDUP_REMOVED lines=16> */
.L_x_5278:
[----:B------:R-:W-:-:S04]  /*0b60*/  LOP3.LUT R5, R5, 0x80000000, RZ, 0xc0, !PT ;  /* 0x8000000005057812 */ /* 0x000fc800078ec0ff */
[----:B------:R-:W-:-:S04]  /*0b70*/  SHF.R.U32.HI R5, RZ, 0x18, R5 ;  /* 0x00000018ff057819 */ /* 0x000fc80000011605 */
[----:B------:R-:W-:-:S04]  /*0b80*/  LOP3.LUT R4, R4, R5, RZ, 0xfc, !PT ;  /* 0x0000000504047212 */ /* 0x000fc800078efcff */
[----:B------:R-:W-:-:S07]  /*0b90*/  PRMT R0, R4, 0x7610, R0 ;  /* 0x0000761004007816 */ /* 0x000fce0000000000 */
.L_x_5277:
[----:B------:R0:W-:Y:S01]  /*0ba0*/  STG.E.U8 desc[UR36][R2.64], R0 ;  /* 0x0000000002007986 */ /* 0x0001e2000c101124 */
[----:B------:R-:W-:Y:S05]  /*0bb0*/  BRA `(.L_x_5254) ;  /* 0x0000000400087947 */ /* 0x000fea0003800000 */
.L_x_5275:
        /* <DEDUP_REMOVED lines=16> */
.L_x_5280:
[----:B------:R-:W-:-:S04]  /*0cc0*/  LOP3.LUT R5, R5, 0x80000000, RZ, 0xc0, !PT ;  /* 0x8000000005057812 */ /* 0x000fc800078ec0ff */
[----:B------:R-:W-:-:S04]  /*0cd0*/  SHF.R.U32.HI R5, RZ, 0x18, R5 ;  /* 0x00000018ff057819 */ /* 0x000fc80000011605 */
[----:B------:R-:W-:-:S04]  /*0ce0*/  LOP3.LUT R4, R4, R5, RZ, 0xfc, !PT ;  /* 0x0000000504047212 */ /* 0x000fc800078efcff */
[----:B------:R-:W-:-:S07]  /*0cf0*/  PRMT R0, R4, 0x7610, R0 ;  /* 0x0000761004007816 */ /* 0x000fce0000000000 */
.L_x_5279:
[----:B------:R0:W-:Y:S01]  /*0d00*/  STG.E.U8 desc[UR36][R2.64], R0 ;  /* 0x0000000002007986 */ /* 0x0001e2000c101124 */
[----:B------:R-:W-:Y:S05]  /*0d10*/  BRA `(.L_x_5254) ;  /* 0x0000000000b07947 */ /* 0x000fea0003800000 */
.L_x_5274:
        /* <DEDUP_REMOVED lines=18> */
.L_x_5283:
[----:B------:R0:W-:Y:S01]  /*0e40*/  STG.E.U8 desc[UR36][R2.64], R4 ;  /* 0x0000000402007986 */ /* 0x0001e2000c101124 */
[----:B------:R-:W-:Y:S05]  /*0e50*/  BRA `(.L_x_5254) ;  /* 0x0000000000607947 */ /* 0x000fea0003800000 */
.L_x_5259:
        /* <DEDUP_REMOVED lines=16> */
.L_x_5284:
[----:B------:R-:W-:Y:S05]  /*0f60*/  BRA `(.L_x_5254) ;  /* 0x00000000001c7947 */ /* 0x000fea0003800000 */
.L_x_5282:
[----:B------:R-:W-:Y:S02]  /*0f70*/  ULDC UR4, c[0x0][0x214] ;  /* 0x0000850000047ab9 */ /* 0x000fe40000000800 */
[----:B------:R-:W0:Y:S02]  /*0f80*/  F2I.U64.TRUNC R4, UR4 ;  /* 0x0000000400047d11 */ /* 0x000e24000820d800 */
[----:B0-----:R0:W-:Y:S01]  /*0f90*/  STG.E.64 desc[UR36][R2.64], R4 ;  /* 0x0000000402007986 */ /* 0x0011e2000c101b24 */
[----:B------:R-:W-:Y:S05]  /*0fa0*/  BRA `(.L_x_5254) ;  /* 0x00000000000c7947 */ /* 0x000fea0003800000 */
.L_x_5281:
[----:B------:R-:W-:Y:S02]  /*0fb0*/  ULDC UR4, c[0x0][0x214] ;  /* 0x0000850000047ab9 */ /* 0x000fe40000000800 */
[----:B------:R-:W0:Y:S02]  /*0fc0*/  F2I.FTZ.U32.TRUNC.NTZ R5, UR4 ;  /* 0x0000000400057d05 */ /* 0x000e24000821f000 */
[----:B0-----:R0:W-:Y:S02]  /*0fd0*/  STG.E desc[UR36][R2.64], R5 ;  /* 0x0000000502007986 */ /* 0x0011e4000c101924 */
.L_x_5254:
[----:B------:R-:W-:Y:S05]  /*0fe0*/  BSYNC B6 ;  /* 0x0000000000067941 */ /* 0x000fea0003800000 */
.L_x_5253:
        /* <DEDUP_REMOVED lines=25> */
.L_x_5290:
[----:B------:R-:W-:Y:S02]  /*1180*/  ULDC UR4, c[0x0][0x214] ;  /* 0x0000850000047ab9 */ /* 0x000fe40000000800 */
[----:B------:R-:W0:Y:S02]  /*1190*/  F2I.S64.TRUNC R4, UR4 ;  /* 0x0000000400047d11 */ /* 0x000e24000820d900 */
[----:B0-----:R1:W-:Y:S01]  /*11a0*/  STG.E.U8 desc[UR36][R2.64], R4 ;  /* 0x0000000402007986 */ /* 0x0013e2000c101124 */
[----:B------:R-:W-:Y:S05]  /*11b0*/  BRA `(.L_x_5292) ;  /* 0x0000000c00647947 */ /* 0x000fea0003800000 */
.L_x_5289:
        /* <DEDUP_REMOVED lines=10> */
.L_x_5294:
[----:B------:R-:W-:Y:S02]  /*1260*/  ULDC UR4, c[0x0][0x214] ;  /* 0x0000850000047ab9 */ /* 0x000fe40000000800 */
[----:B------:R-:W0:Y:S02]  /*1270*/  F2I.FTZ.TRUNC.NTZ R5, UR4 ;  /* 0x0000000400057d05 */ /* 0x000e24000821f100 */
[----:B0-----:R3:W-:Y:S01]  /*1280*/  STG.E desc[UR36][R2.64], R5 ;  /* 0x0000000502007986 */ /* 0x0017e2000c101924 */
[----:B------:R-:W-:Y:S05]  /*1290*/  BRA `(.L_x_5292) ;  /* 0x0000000c002c7947 */ /* 0x000fea0003800000 */
.L_x_5293:
[----:B------:R-:W-:Y:S02]  /*12a0*/  ULDC UR4, c[0x0][0x214] ;  /* 0x0000850000047ab9 */ /* 0x000fe40000000800 */
[----:B------:R-:W0:Y:S02]  /*12b0*/  F2I.FTZ.TRUNC.NTZ R5, UR4 ;  /* 0x0000000400057d05 */ /* 0x000e24000821f100 */
[----:B0-----:R2:W-:Y:S01]  /*12c0*/  STG.E.U16 desc[UR36][R2.64], R5 ;  /* 0x0000000502007986 */ /* 0x0015e2000c101524 */
[----:B------:R-:W-:Y:S05]  /*12d0*/  BRA `(.L_x_5292) ;  /* 0x0000000c001c7947 */ /* 0x000fea0003800000 */
.L_x_5288:
        /* <DEDUP_REMOVED lines=9> */
.L_x_5296:
[----:B------:R-:W-:Y:S02]  /*1370*/  ULDC UR4, c[0x0][0x214] ;  /* 0x0000850000047ab9 */ /* 0x000fe40000000800 */
[----:B------:R-:W-:-:S05]  /*1380*/  F2FP.F16.F32.PACK_AB R0, RZ, UR4 ;  /* 0x00000004ff007c3e */ /* 0x000fca00080000ff */
[----:B------:R0:W-:Y:S01]  /*1390*/  STG.E.U16 desc[UR36][R2.64], R0 ;  /* 0x0000000002007986 */ /* 0x0001e2000c101524 */
[----:B------:R-:W-:Y:S05]  /*13a0*/  BRA `(.L_x_5292) ;  /* 0x0000000800e87947 */ /* 0x000fea0003800000 */
.L_x_5295:
        /* <DEDUP_REMOVED lines=10> */
.L_x_5298:
[----:B------:R-:W-:Y:S02]  /*1450*/  ULDC UR4, c[0x0][0x214] ;  /* 0x0000850000047ab9 */ /* 0x000fe40000000800 */
[----:B------:R-:W-:-:S04]  /*1460*/  F2FP.F16.F32.PACK_AB R0, RZ, UR4 ;  /* 0x00000004ff007c3e */ /* 0x000fc800080000ff */
[----:B------:R-:W-:-:S05]  /*1470*/  PRMT R0, R0, 0x5410, RZ ;  /* 0x0000541000007816 */ /* 0x000fca00000000ff */
[----:B------:R0:W-:Y:S01]  /*1480*/  STG.E desc[UR36][R2.64], R0 ;  /* 0x0000000002007986 */ /* 0x0001e2000c101924 */
[----:B------:R-:W-:Y:S05]  /*1490*/  BRA `(.L_x_5292) ;  /* 0x0000000800ac7947 */ /* 0x000fea0003800000 */
.L_x_5297:
[----:B------:R-:W0:Y:S02]  /*14a0*/  LDC R0, c[0x0][0x214] ;  /* 0x00008500ff007b82 */ /* 0x000e240000000800 */
[----:B0-----:R-:W-:-:S04]  /*14b0*/  FMUL.FTZ R0, R0, 1 ;  /* 0x3f80000000007820 */ /* 0x001fc80000410000 */
[----:B------:R-:W0:Y:S02]  /*14c0*/  F2F.F64.F32 R4, R0 ;  /* 0x0000000000047310 */ /* 0x000e240000201800 */
[----:B0-----:R0:W-:Y:S01]  /*14d0*/  STG.E.64 desc[UR36][R2.64], R4 ;  /* 0x0000000402007986 */ /* 0x0011e2000c101b24 */
[----:B------:R-:W-:Y:S05]  /*14e0*/  BRA `(.L_x_5292) ;  /* 0x0000000800987947 */ /* 0x000fea0003800000 */
.L_x_5287:
        /* <DEDUP_REMOVED lines=13> */
.L_x_5301:
[----:B------:R-:W0:Y:S01]  /*15c0*/  LDC R0, c[0x0][0x214] ;  /* 0x00008500ff007b82 */ /* 0x000e220000000800 */
[----:B------:R-:W-:Y:S01]  /*15d0*/  CS2R R6, SRZ ;  /* 0x0000000000067805 */ /* 0x000fe2000001ff00 */
[----:B0-----:R-:W-:-:S04]  /*15e0*/  FMUL.FTZ R0, R0, 1 ;  /* 0x3f80000000007820 */ /* 0x001fc80000410000 */
[----:B------:R-:W0:Y:S02]  /*15f0*/  F2F.F64.F32 R4, R0 ;  /* 0x0000000000047310 */ /* 0x000e240000201800 */
[----:B0-----:R0:W-:Y:S01]  /*1600*/  STG.E.128 desc[UR36][R2.64], R4 ;  /* 0x0000000402007986 */ /* 0x0011e2000c101d24 */
[----:B------:R-:W-:Y:S05]  /*1610*/  BRA `(.L_x_5292) ;  /* 0x00000008004c7947 */ /* 0x000fea0003800000 */
.L_x_5300:
        /* <DEDUP_REMOVED lines=20> */
.L_x_5304:
[----:B------:R-:W-:-:S05]  /*1760*/  LOP3.LUT R5, R0, R9, RZ, 0xfc, !PT ;  /* 0x0000000900057212 */ /* 0x000fca00078efcff */
[----:B------:R0:W-:Y:S01]  /*1770*/  STG.E.U8 desc[UR36][R2.64], R5 ;  /* 0x0000000502007986 */ /* 0x0001e2000c101124 */
[----:B------:R-:W-:Y:S05]  /*1780*/  BRA `(.L_x_5292) ;  /* 0x0000000400f07947 */ /* 0x000fea0003800000 */
.L_x_5303:
        /* <DEDUP_REMOVED lines=12> */
.L_x_5305:
[----:B------:R-:W-:Y:S01]  /*1850*/  ISETP.GT.U32.AND P0, PT, R0, 0x7f800000, PT ;  /* 0x7f8000000000780c */ /* 0x000fe20003f04070 */
[----:B------:R-:W-:-:S05]  /*1860*/  IMAD.MOV.U32 R0, RZ, RZ, 0x7f ;  /* 0x0000007fff007424 */ /* 0x000fca00078e00ff */
[----:B------:R-:W-:-:S07]  /*1870*/  SEL R0, R0, 0x7c, P0 ;  /* 0x0000007c00007807 */ /* 0x000fce0000000000 */
.L_x_5306:
[----:B------:R-:W-:-:S04]  /*1880*/  LOP3.LUT R4, R4, 0x80000000, RZ, 0xc0, !PT ;  /* 0x8000000004047812 */ /* 0x000fc800078ec0ff */
[----:B------:R-:W-:-:S04]  /*1890*/  SHF.R.U32.HI R5, RZ, 0x18, R4 ;  /* 0x00000018ff057819 */ /* 0x000fc80000011604 */
[----:B------:R-:W-:-:S05]  /*18a0*/  LOP3.LUT R5, R0, R5, RZ, 0xfc, !PT ;  /* 0x0000000500057212 */ /* 0x000fca00078efcff */
[----:B------:R0:W-:Y:S01]  /*18b0*/  STG.E.U8 desc[UR36][R2.64], R5 ;  /* 0x0000000502007986 */ /* 0x0001e2000c101124 */
[----:B------:R-:W-:Y:S05]  /*18c0*/  BRA `(.L_x_5292) ;  /* 0x0000000400a07947 */ /* 0x000fea0003800000 */
.L_x_5302:
[----:B------:R-:W-:Y:S02]  /*18d0*/  ULDC UR4, c[0x0][0x214] ;  /* 0x0000850000047ab9 */ /* 0x000fe40000000800 */
[----:B------:R-:W-:-:S05]  /*18e0*/  F2FP.BF16.F32.PACK_AB R0, RZ, UR4 ;  /* 0x00000004ff007c3e */ /* 0x000fca00080010ff */
[----:B------:R0:W-:Y:S01]  /*18f0*/  STG.E.U16 desc[UR36][R2.64], R0 ;  /* 0x0000000002007986 */ /* 0x0001e2000c101524 */
[----:B------:R-:W-:Y:S05]  /*1900*/  BRA `(.L_x_5292) ;  /* 0x0000000400907947 */ /* 0x000fea0003800000 */
.L_x_5299:
        /* <DEDUP_REMOVED lines=12> */
.L_x_5309:
        /* <DEDUP_REMOVED lines=17> */
.L_x_5311:
[----:B------:R-:W-:-:S04]  /*1ae0*/  LOP3.LUT R4, R4, 0x80000000, RZ, 0xc0, !PT ;  /* 0x8000000004047812 */ /* 0x000fc800078ec0ff */
[----:B------:R-:W-:-:S04]  /*1af0*/  SHF.R.U32.HI R5, RZ, 0x18, R4 ;  /* 0x00000018ff057819 */ /* 0x000fc80000011604 */
[----:B------:R-:W-:-:S07]  /*1b00*/  LOP3.LUT R0, R0, R5, RZ, 0xfc, !PT ;  /* 0x0000000500007212 */ /* 0x000fce00078efcff */
.L_x_5310:
[----:B------:R0:W-:Y:S01]  /*1b10*/  STG.E.U8 desc[UR36][R2.64], R0 ;  /* 0x0000000002007986 */ /* 0x0001e2000c101124 */
[----:B------:R-:W-:Y:S05]  /*1b20*/  BRA `(.L_x_5292) ;  /* 0x0000000400087947 */ /* 0x000fea0003800000 */
.L_x_5308:
        /* <DEDUP_REMOVED lines=17> */
.L_x_5313:
[----:B------:R-:W-:-:S04]  /*1c40*/  LOP3.LUT R4, R4, 0x80000000, RZ, 0xc0, !PT ;  /* 0x8000000004047812 */ /* 0x000fc800078ec0ff */
[----:B------:R-:W-:-:S04]  /*1c50*/  SHF.R.U32.HI R5, RZ, 0x18, R4 ;  /* 0x00000018ff057819 */ /* 0x000fc80000011604 */
[----:B------:R-:W-:-:S07]  /*1c60*/  LOP3.LUT R0, R0, R5, RZ, 0xfc, !PT ;  /* 0x0000000500007212 */ /* 0x000fce00078efcff */
.L_x_5312:
[----:B------:R0:W-:Y:S01]  /*1c70*/  STG.E.U8 desc[UR36][R2.64], R0 ;  /* 0x0000000002007986 */ /* 0x0001e2000c101124 */
[----:B------:R-:W-:Y:S05]  /*1c80*/  BRA `(.L_x_5292) ;  /* 0x0000000000b07947 */ /* 0x000fea0003800000 */
.L_x_5307:
        /* <DEDUP_REMOVED lines=18> */
.L_x_5316:
[----:B------:R0:W-:Y:S01]  /*1db0*/  STG.E.U8 desc[UR36][R2.64], R0 ;  /* 0x0000000002007986 */ /* 0x0001e2000c101124 */
[----:B------:R-:W-:Y:S05]  /*1dc0*/  BRA `(.L_x_5292) ;  /* 0x0000000000607947 */ /* 0x000fea0003800000 */
.L_x_5291:
        /* <DEDUP_REMOVED lines=16> */
.L_x_5317:
[----:B------:R-:W-:Y:S05]  /*1ed0*/  BRA `(.L_x_5292) ;  /* 0x00000000001c7947 */ /* 0x000fea0003800000 */
.L_x_5315:
[----:B------:R-:W-:Y:S02]  /*1ee0*/  ULDC UR4, c[0x0][0x214] ;  /* 0x0000850000047ab9 */ /* 0x000fe40000000800 */
[----:B------:R-:W0:Y:S02]  /*1ef0*/  F2I.U64.TRUNC R4, UR4 ;  /* 0x0000000400047d11 */ /* 0x000e24000820d800 */
[----:B0-----:R0:W-:Y:S01]  /*1f00*/  STG.E.64 desc[UR36][R2.64], R4 ;  /* 0x0000000402007986 */ /* 0x0011e2000c101b24 */
[----:B------:R-:W-:Y:S05]  /*1f10*/  BRA `(.L_x_5292) ;  /* 0x00000000000c7947 */ /* 0x000fea0003800000 */
.L_x_5314:
[----:B------:R-:W-:Y:S02]  /*1f20*/  ULDC UR4, c[0x0][0x214] ;  /* 0x0000850000047ab9 */ /* 0x000fe40000000800 */
[----:B------:R-:W0:Y:S02]  /*1f30*/  F2I.FTZ.U32.TRUNC.NTZ R5, UR4 ;  /* 0x0000000400057d05 */ /* 0x000e24000821f000 */
[----:B0-----:R0:W-:Y:S02]  /*1f40*/  STG.E desc[UR36][R2.64], R5 ;  /* 0x0000000502007986 */ /* 0x0011e4000c101924 */
.L_x_5292:
        /* <DEDUP_REMOVED lines=25> */
.L_x_5321:
[----:B------:R-:W-:Y:S02]  /*20e0*/  ULDC UR4, c[0x0][0x214] ;  /* 0x0000850000047ab9 */ /* 0x000fe40000000800 */
[----:B------:R-:W0:Y:S02]  /*20f0*/  F2I.S64.TRUNC R4, UR4 ;  /* 0x0000000400047d11 */ /* 0x000e24000820d900 */
[----:B0-----:R0:W-:Y:S01]  /*2100*/  STG.E.U8 desc[UR36][R2.64], R4 ;  /* 0x0000000402007986 */ /* 0x0011e2000c101124 */
[----:B------:R-:W-:Y:S05]  /*2110*/  BRA `(.L_x_5323) ;  /* 0x0000000c00647947 */ /* 0x000fea0003800000 */
.L_x_5320:
        /* <DEDUP_REMOVED lines=10> */
.L_x_5325:
[----:B------:R-:W-:Y:S02]  /*21c0*/  ULDC UR4, c[0x0][0x214] ;  /* 0x0000850000047ab9 */ /* 0x000fe40000000800 */
[----:B------:R-:W0:Y:S02]  /*21d0*/  F2I.FTZ.TRUNC.NTZ R5, UR4 ;  /* 0x0000000400057d05 */ /* 0x000e24000821f100 */
[----:B0-----:R0:W-:Y:S01]  /*21e0*/  STG.E desc[UR36][R2.64], R5 ;  /* 0x0000000502007986 */ /* 0x0011e2000c101924 */
[----:B------:R-:W-:Y:S05]  /*21f0*/  BRA `(.L_x_5323) ;  /* 0x0000000c002c7947 */ /* 0x000fea0003800000 */
.L_x_5324:
[----:B------:R-:W-:Y:S02]  /*2200*/  ULDC UR4, c[0x0][0x214] ;  /* 0x0000850000047ab9 */ /* 0x000fe40000000800 */
[----:B------:R-:W0:Y:S02]  /*2210*/  F2I.FTZ.TRUNC.NTZ R5, UR4 ;  /* 0x0000000400057d05 */ /* 0x000e24000821f100 */
[----:B0-----:R0:W-:Y:S01]  /*2220*/  STG.E.U16 desc[UR36][R2.64], R5 ;  /* 0x0000000502007986 */ /* 0x0011e2000c101524 */
[----:B------:R-:W-:Y:S05]  /*2230*/  BRA `(.L_x_5323) ;  /* 0x0000000c001c7947 */ /* 0x000fea0003800000 */
.L_x_5319:
        /* <DEDUP_REMOVED lines=9> */
.L_x_5327:
[----:B------:R-:W-:Y:S02]  /*22d0*/  ULDC UR4, c[0x0][0x214] ;  /* 0x0000850000047ab9 */ /* 0x000fe40000000800 */
[----:B------:R-:W-:-:S05]  /*22e0*/  F2FP.F16.F32.PACK_AB R0, RZ, UR4 ;  /* 0x00000004ff007c3e */ /* 0x000fca00080000ff */
[----:B------:R0:W-:Y:S01]  /*22f0*/  STG.E.U16 desc[UR36][R2.64], R0 ;  /* 0x0000000002007986 */ /* 0x0001e2000c101524 */
[----:B------:R-:W-:Y:S05]  /*2300*/  BRA `(.L_x_5323) ;  /* 0x0000000800e87947 */ /* 0x000fea0003800000 */
.L_x_5326:
        /* <DEDUP_REMOVED lines=10> */
.L_x_5329:
[----:B------:R-:W-:Y:S02]  /*23b0*/  ULDC UR4, c[0x0][0x214] ;  /* 0x0000850000047ab9 */ /* 0x000fe40000000800 */
[----:B------:R-:W-:-:S04]  /*23c0*/  F2FP.F16.F32.PACK_AB R0, RZ, UR4 ;  /* 0x00000004ff007c3e */ /* 0x000fc800080000ff */
[----:B------:R-:W-:-:S05]  /*23d0*/  PRMT R0, R0, 0x5410, RZ ;  /* 0x0000541000007816 */ /* 0x000fca00000000ff */
[----:B------:R0:W-:Y:S01]  /*23e0*/  STG.E desc[UR36][R2.64], R0 ;  /* 0x0000000002007986 */ /* 0x0001e2000c101924 */
[----:B------:R-:W-:Y:S05]  /*23f0*/  BRA `(.L_x_5323) ;  /* 0x0000000800ac7947 */ /* 0x000fea0003800000 */
.L_x_5328:
[----:B------:R-:W0:Y:S02]  /*2400*/  LDC R0, c[0x0][0x214] ;  /* 0x00008500ff007b82 */ /* 0x000e240000000800 */
[----:B0-----:R-:W-:-:S04]  /*2410*/  FMUL.FTZ R0, R0, 1 ;  /* 0x3f80000000007820 */ /* 0x001fc80000410000 */
[----:B------:R-:W0:Y:S02]  /*2420*/  F2F.F64.F32 R4, R0 ;  /* 0x0000000000047310 */ /* 0x000e240000201800 */
[----:B0-----:R0:W-:Y:S01]  /*2430*/  STG.E.64 desc[UR36][R2.64], R4 ;  /* 0x0000000402007986 */ /* 0x0011e2000c101b24 */
[----:B------:R-:W-:Y:S05]  /*2440*/  BRA `(.L_x_5323) ;  /* 0x0000000800987947 */ /* 0x000fea0003800000 */
.L_x_5318:
        /* <DEDUP_REMOVED lines=13> */
.L_x_5332:
[----:B------:R-:W0:Y:S01]  /*2520*/  LDC R0, c[0x0][0x214] ;  /* 0x00008500ff007b82 */ /* 0x000e220000000800 */
[----:B------:R-:W-:Y:S01]  /*2530*/  CS2R R6, SRZ ;  /* 0x0000000000067805 */ /* 0x000fe2000001ff00 */
[----:B0-----:R-:W-:-:S04]  /*2540*/  FMUL.FTZ R0, R0, 1 ;  /* 0x3f80000000007820 */ /* 0x001fc80000410000 */
[----:B------:R-:W0:Y:S02]  /*2550*/  F2F.F64.F32 R4, R0 ;  /* 0x0000000000047310 */ /* 0x000e240000201800 */
[----:B0-----:R0:W-:Y:S01]  /*2560*/  STG.E.128 desc[UR36][R2.64], R4 ;  /* 0x0000000402007986 */ /* 0x0011e2000c101d24 */
[----:B------:R-:W-:Y:S05]  /*2570*/  BRA `(.L_x_5323) ;  /* 0x00000008004c7947 */ /* 0x000fea0003800000 */
.L_x_5331:
        /* <DEDUP_REMOVED lines=20> */
.L_x_5335:
[----:B------:R-:W-:-:S05]  /*26c0*/  LOP3.LUT R5, R0, R9, RZ, 0xfc, !PT ;  /* 0x0000000900057212 */ /* 0x000fca00078efcff */
[----:B------:R0:W-:Y:S01]  /*26d0*/  STG.E.U8 desc[UR36][R2.64], R5 ;  /* 0x0000000502007986 */ /* 0x0001e2000c101124 */
[----:B------:R-:W-:Y:S05]  /*26e0*/  BRA `(.L_x_5323) ;  /* 0x0000000400f07947 */ /* 0x000fea0003800000 */
.L_x_5334:
        /* <DEDUP_REMOVED lines=12> */
.L_x_5336:
[----:B------:R-:W-:Y:S01]  /*27b0*/  ISETP.GT.U32.AND P0, PT, R0, 0x7f800000, PT ;  /* 0x7f8000000000780c */ /* 0x000fe20003f04070 */
[----:B------:R-:W-:-:S05]  /*27c0*/  IMAD.MOV.U32 R0, RZ, RZ, 0x7f ;  /* 0x0000007fff007424 */ /* 0x000fca00078e00ff */
[----:B------:R-:W-:-:S07]  /*27d0*/  SEL R0, R0, 0x7c, P0 ;  /* 0x0000007c00007807 */ /* 0x000fce0000000000 */
.L_x_5337:
[----:B------:R-:W-:-:S04]  /*27e0*/  LOP3.LUT R4, R4, 0x80000000, RZ, 0xc0, !PT ;  /* 0x8000000004047812 */ /* 0x000fc800078ec0ff */
[----:B------:R-:W-:-:S04]  /*27f0*/  SHF.R.U32.HI R5, RZ, 0x18, R4 ;  /* 0x00000018ff057819 */ /* 0x000fc80000011604 */
[----:B------:R-:W-:-:S05]  /*2800*/  LOP3.LUT R5, R0, R5, RZ, 0xfc, !PT ;  /* 0x0000000500057212 */ /* 0x000fca00078efcff */
[----:B------:R0:W-:Y:S01]  /*2810*/  STG.E.U8 desc[UR36][R2.64], R5 ;  /* 0x0000000502007986 */ /* 0x0001e2000c101124 */
[----:B------:R-:W-:Y:S05]  /*2820*/  BRA `(.L_x_5323) ;  /* 0x0000000400a07947 */ /* 0x000fea0003800000 */
.L_x_5333:
[----:B------:R-:W-:Y:S02]  /*2830*/  ULDC UR4, c[0x0][0x214] ;  /* 0x0000850000047ab9 */ /* 0x000fe40000000800 */
[----:B------:R-:W-:-:S05]  /*2840*/  F2FP.BF16.F32.PACK_AB R0, RZ, UR4 ;  /* 0x00000004ff007c3e */ /* 0x000fca00080010ff */
[----:B------:R0:W-:Y:S01]  /*2850*/  STG.E.U16 desc[UR36][R2.64], R0 ;  /* 0x0000000002007986 */ /* 0x0001e2000c101524 */
[----:B------:R-:W-:Y:S05]  /*2860*/  BRA `(.L_x_5323) ;  /* 0x0000000400907947 */ /* 0x000fea0003800000 */
.L_x_5330:
        /* <DEDUP_REMOVED lines=12> */
.L_x_5340:
        /* <DEDUP_REMOVED lines=17> */
.L_x_5342:
[----:B------:R-:W-:-:S04]  /*2a40*/  LOP3.LUT R4, R4, 0x80000000, RZ, 0xc0, !PT ;  /* 0x8000000004047812 */ /* 0x000fc800078ec0ff */
[----:B------:R-:W-:-:S04]  /*2a50*/  SHF.R.U32.HI R5, RZ, 0x18, R4 ;  /* 0x00000018ff057819 */ /* 0x000fc80000011604 */
[----:B------:R-:W-:-:S07]  /*2a60*/  LOP3.LUT R0, R0, R5, RZ, 0xfc, !PT ;  /* 0x0000000500007212 */ /* 0x000fce00078efcff */
.L_x_5341:
[----:B------:R5:W-:Y:S01]  /*2a70*/  STG.E.U8 desc[UR36][R2.64], R0 ;  /* 0x0000000002007986 */ /* 0x000be2000c101124 */
[----:B------:R-:W-:Y:S05]  /*2a80*/  BRA `(.L_x_5323) ;  /* 0x0000000400087947 */ /* 0x000fea0003800000 */
.L_x_5339:
        /* <DEDUP_REMOVED lines=17> */
.L_x_5344:
[----:B------:R-:W-:-:S04]  /*2ba0*/  LOP3.LUT R4, R4, 0x80000000, RZ, 0xc0, !PT ;  /* 0x8000000004047812 */ /* 0x000fc800078ec0ff */
[----:B------:R-:W-:-:S04]  /*2bb0*/  SHF.R.U32.HI R5, RZ, 0x18, R4 ;  /* 0x00000018ff057819 */ /* 0x000fc80000011604 */
[----:B------:R-:W-:-:S07]  /*2bc0*/  LOP3.LUT R0, R0, R5, RZ, 0xfc, !PT ;  /* 0x0000000500007212 */ /* 0x000fce00078efcff */
.L_x_5343:
[----:B------:R3:W-:Y:S01]  /*2bd0*/  STG.E.U8 desc[UR36][R2.64], R0 ;  /* 0x0000000002007986 */ /* 0x0007e2000c101124 */
[----:B------:R-:W-:Y:S05]  /*2be0*/  BRA `(.L_x_5323) ;  /* 0x0000000000b07947 */ /* 0x000fea0003800000 */
.L_x_5338:
        /* <DEDUP_REMOVED lines=18> */
.L_x_5347:
[----:B------:R2:W-:Y:S01]  /*2d10*/  STG.E.U8 desc[UR36][R2.64], R0 ;  /* 0x0000000002007986 */ /* 0x0005e2000c101124 */
[----:B------:R-:W-:Y:S05]  /*2d20*/  BRA `(.L_x_5323) ;  /* 0x0000000000607947 */ /* 0x000fea0003800000 */
.L_x_5322:
        /* <DEDUP_REMOVED lines=16> */
.L_x_5348:
[----:B------:R-:W-:Y:S05]  /*2e30*/  BRA `(.L_x_5323) ;  /* 0x00000000001c7947 */ /* 0x000fea0003800000 */
.L_x_5346:
[----:B------:R-:W-:Y:S02]  /*2e40*/  ULDC UR4, c[0x0][0x214] ;  /* 0x0000850000047ab9 */ /* 0x000fe40000000800 */
[----:B------:R-:W0:Y:S02]  /*2e50*/  F2I.U64.TRUNC R4, UR4 ;  /* 0x0000000400047d11 */ /* 0x000e24000820d800 */
[----:B0-----:R1:W-:Y:S01]  /*2e60*/  STG.E.64 desc[UR36][R2.64], R4 ;  /* 0x0000000402007986 */ /* 0x0013e2000c101b24 */
[----:B------:R-:W-:Y:S05]  /*2e70*/  BRA `(.L_x_5323) ;  /* 0x00000000000c7947 */ /* 0x000fea0003800000 */
.L_x_5345:
[----:B------:R-:W-:Y:S02]  /*2e80*/  ULDC UR4, c[0x0][0x214] ;  /* 0x0000850000047ab9 */ /* 0x000fe40000000800 */
[----:B------:R-:W0:Y:S02]  /*2e90*/  F2I.FTZ.U32.TRUNC.NTZ R5, UR4 ;  /* 0x0000000400057d05 */ /* 0x000e24000821f000 */
[----:B0-----:R0:W-:Y:S02]  /*2ea0*/  STG.E desc[UR36][R2.64], R5 ;  /* 0x0000000502007986 */ /* 0x0011e4000c101924 */
.L_x_5323:
[----:B------:R-:W-:-:S07]  /*2eb0*/  VIADD R19, R19, 0x80 ;  /* 0x0000008013137836 */ /* 0x000fce0000000000 */
.L_x_5286:
[----:B------:R-:W-:Y:S05]  /*2ec0*/  BSYNC B6 ;  /* 0x0000000000067941 */ /* 0x000fea0003800000 */
.L_x_5285:
        /* <DEDUP_REMOVED lines=23> */
.L_x_5352:
[----:B------:R-:W-:Y:S02]  /*3040*/  ULDC UR4, c[0x0][0x214] ;  /* 0x0000850000047ab9 */ /* 0x000fe40000000800 */
[----:B------:R-:W0:Y:S02]  /*3050*/  F2I.S64.TRUNC R4, UR4 ;  /* 0x0000000400047d11 */ /* 0x000e24000820d900 */
[----:B0-----:R-:W-:Y:S01]  /*3060*/  STG.E.U8 desc[UR36][R2.64], R4 ;  /* 0x0000000402007986 */ /* 0x001fe2000c101124 */
[----:B------:R-:W-:Y:S05]  /*3070*/  EXIT ;  /* 0x000000000000794d */ /* 0x000fea0003800000 */
.L_x_5351:
        /* <DEDUP_REMOVED lines=10> */
.L_x_5355:
[----:B------:R-:W-:Y:S02]  /*3120*/  ULDC UR4, c[0x0][0x214] ;  /* 0x0000850000047ab9 */ /* 0x000fe40000000800 */
[----:B------:R-:W0:Y:S02]  /*3130*/  F2I.FTZ.TRUNC.NTZ R5, UR4 ;  /* 0x0000000400057d05 */ /* 0x000e24000821f100 */
[----:B0-----:R-:W-:Y:S01]  /*3140*/  STG.E desc[UR36][R2.64], R5 ;  /* 0x0000000502007986 */ /* 0x001fe2000c101924 */
[----:B------:R-:W-:Y:S05]  /*3150*/  EXIT ;  /* 0x000000000000794d */ /* 0x000fea0003800000 */
.L_x_5354:
[----:B------:R-:W-:Y:S02]  /*3160*/  ULDC UR4, c[0x0][0x214] ;  /* 0x0000850000047ab9 */ /* 0x000fe40000000800 */
[----:B------:R-:W0:Y:S02]  /*3170*/  F2I.FTZ.TRUNC.NTZ R5, UR4 ;  /* 0x0000000400057d05 */ /* 0x000e24000821f100 */
[----:B0-----:R-:W-:Y:S01]  /*3180*/  STG.E.U16 desc[UR36][R2.64], R5 ;  /* 0x0000000502007986 */ /* 0x001fe2000c101524 */
[----:B------:R-:W-:Y:S05]  /*3190*/  EXIT ;  /* 0x000000000000794d */ /* 0x000fea0003800000 */
.L_x_5350:
        /* <DEDUP_REMOVED lines=9> */
.L_x_5357:
[----:B------:R-:W-:Y:S02]  /*3230*/  ULDC UR4, c[0x0][0x214] ;  /* 0x0000850000047ab9 */ /* 0x000fe40000000800 */
[----:B------:R-:W-:-:S05]  /*3240*/  F2FP.F16.F32.PACK_AB R0, RZ, UR4 ;  /* 0x00000004ff007c3e */ /* 0x000fca00080000ff */
[----:B------:R-:W-:Y:S01]  /*3250*/  STG.E.U16 desc[UR36][R2.64], R0 ;  /* 0x0000000002007986 */ /* 0x000fe2000c101524 */
[----:B------:R-:W-:Y:S05]  /*3260*/  EXIT ;  /* 0x000000000000794d */ /* 0x000fea0003800000 */
.L_x_5356:
        /* <DEDUP_REMOVED lines=10> */
.L_x_5359:
[----:B------:R-:W-:Y:S02]  /*3310*/  ULDC UR4, c[0x0][0x214] ;  /* 0x0000850000047ab9 */ /* 0x000fe40000000800 */
[----:B------:R-:W-:-:S04]  /*3320*/  F2FP.F16.F32.PACK_AB R0, RZ, UR4 ;  /* 0x00000004ff007c3e */ /* 0x000fc800080000ff */
[----:B------:R-:W-:-:S05]  /*3330*/  PRMT R0, R0, 0x5410, RZ ;  /* 0x0000541000007816 */ /* 0x000fca00000000ff */
[----:B------:R-:W-:Y:S01]  /*3340*/  STG.E desc[UR36][R2.64], R0 ;  /* 0x0000000002007986 */ /* 0x000fe2000c101924 */
[----:B------:R-:W-:Y:S05]  /*3350*/  EXIT ;  /* 0x000000000000794d */ /* 0x000fea0003800000 */
.L_x_5358:
[----:B------:R-:W0:Y:S02]  /*3360*/  LDC R0, c[0x0][0x214] ;  /* 0x00008500ff007b82 */ /* 0x000e240000000800 */
[----:B0-----:R-:W-:-:S04]  /*3370*/  FMUL.FTZ R0, R0, 1 ;  /* 0x3f80000000007820 */ /* 0x001fc80000410000 */
[----:B------:R-:W0:Y:S02]  /*3380*/  F2F.F64.F32 R4, R0 ;  /* 0x0000000000047310 */ /* 0x000e240000201800 */
[----:B0-----:R-:W-:Y:S01]  /*3390*/  STG.E.64 desc[UR36][R2.64], R4 ;  /* 0x0000000402007986 */ /* 0x001fe2000c101b24 */
[----:B------:R-:W-:Y:S05]  /*33a0*/  EXIT ;  /* 0x000000000000794d */ /* 0x000fea0003800000 */
.L_x_5349:
        /* <DEDUP_REMOVED lines=13> */
.L_x_5362:
[----:B------:R-:W0:Y:S01]  /*3480*/  LDC R0, c[0x0][0x214] ;  /* 0x00008500ff007b82 */ /* 0x000e220000000800 */
[----:B------:R-:W-:Y:S01]  /*3490*/  CS2R R6, SRZ ;  /* 0x0000000000067805 */ /* 0x000fe2000001ff00 */
[----:B0-----:R-:W-:-:S04]  /*34a0*/  FMUL.FTZ R0, R0, 1 ;  /* 0x3f80000000007820 */ /* 0x001fc80000410000 */
[----:B------:R-:W0:Y:S02]  /*34b0*/  F2F.F64.F32 R4, R0 ;  /* 0x0000000000047310 */ /* 0x000e240000201800 */
[----:B0-----:R-:W-:Y:S01]  /*34c0*/  STG.E.128 desc[UR36][R2.64], R4 ;  /* 0x0000000402007986 */ /* 0x001fe2000c101d24 */
[----:B------:R-:W-:Y:S05]  /*34d0*/  EXIT ;  /* 0x000000000000794d */ /* 0x000fea0003800000 */
.L_x_5361:
        /* <DEDUP_REMOVED lines=20> */
.L_x_5365:
[----:B------:R-:W-:-:S05]  /*3620*/  LOP3.LUT R5, R0, R9, RZ, 0xfc, !PT ;  /* 0x0000000900057212 */ /* 0x000fca00078efcff */
[----:B------:R-:W-:Y:S01]  /*3630*/  STG.E.U8 desc[UR36][R2.64], R5 ;  /* 0x0000000502007986 */ /* 0x000fe2000c101124 */
[----:B------:R-:W-:Y:S05]  /*3640*/  EXIT ;  /* 0x000000000000794d */ /* 0x000fea0003800000 */
.L_x_5364:
        /* <DEDUP_REMOVED lines=12> */
.L_x_5366:
[----:B------:R-:W-:Y:S01]  /*3710*/  ISETP.GT.U32.AND P0, PT, R0, 0x7f800000, PT ;  /* 0x7f8000000000780c */ /* 0x000fe20003f04070 */
[----:B------:R-:W-:-:S05]  /*3720*/  IMAD.MOV.U32 R0, RZ, RZ, 0x7f ;  /* 0x0000007fff007424 */ /* 0x000fca00078e00ff */
[----:B------:R-:W-:-:S07]  /*3730*/  SEL R0, R0, 0x7c, P0 ;  /* 0x0000007c00007807 */ /* 0x000fce0000000000 */
.L_x_5367:
[----:B------:R-:W-:-:S04]  /*3740*/  LOP3.LUT R4, R4, 0x80000000, RZ, 0xc0, !PT ;  /* 0x8000000004047812 */ /* 0x000fc800078ec0ff */
[----:B------:R-:W-:-:S04]  /*3750*/  SHF.R.U32.HI R5, RZ, 0x18, R4 ;  /* 0x00000018ff057819 */ /* 0x000fc80000011604 */
[----:B------:R-:W-:-:S05]  /*3760*/  LOP3.LUT R5, R0, R5, RZ, 0xfc, !PT ;  /* 0x0000000500057212 */ /* 0x000fca00078efcff */
[----:B------:R-:W-:Y:S01]  /*3770*/  STG.E.U8 desc[UR36][R2.64], R5 ;  /* 0x0000000502007986 */ /* 0x000fe2000c101124 */
[----:B------:R-:W-:Y:S05]  /*3780*/  EXIT ;  /* 0x000000000000794d */ /* 0x000fea0003800000 */
.L_x_5363:
[----:B------:R-:W-:Y:S02]  /*3790*/  ULDC UR4, c[0x0][0x214] ;  /* 0x0000850000047ab9 */ /* 0x000fe40000000800 */
[----:B------:R-:W-:-:S05]  /*37a0*/  F2FP.BF16.F32.PACK_AB R0, RZ, UR4 ;  /* 0x00000004ff007c3e */ /* 0x000fca00080010ff */
[----:B------:R-:W-:Y:S01]  /*37b0*/  STG.E.U16 desc[UR36][R2.64], R0 ;  /* 0x0000000002007986 */ /* 0x000fe2000c101524 */
[----:B------:R-:W-:Y:S05]  /*37c0*/  EXIT ;  /* 0x000000000000794d */ /* 0x000fea0003800000 */
.L_x_5360:
        /* <DEDUP_REMOVED lines=12> */
.L_x_5370:
        /* <DEDUP_REMOVED lines=17> */
.L_x_5372:
[----:B------:R-:W-:-:S04]  /*39a0*/  LOP3.LUT R4, R4, 0x80000000, RZ, 0xc0, !PT ;  /* 0x8000000004047812 */ /* 0x000fc800078ec0ff */
[----:B------:R-:W-:-:S04]  /*39b0*/  SHF.R.U32.HI R5, RZ, 0x18, R4 ;  /* 0x00000018ff057819 */ /* 0x000fc80000011604 */
[----:B------:R-:W-:-:S07]  /*39c0*/  LOP3.LUT R0, R0, R5, RZ, 0xfc, !PT ;  /* 0x0000000500007212 */ /* 0x000fce00078efcff */
.L_x_5371:
[----:B------:R-:W-:Y:S01]  /*39d0*/  STG.E.U8 desc[UR36][R2.64], R0 ;  /* 0x0000000002007986 */ /* 0x000fe2000c101124 */
[----:B------:R-:W-:Y:S05]  /*39e0*/  EXIT ;  /* 0x000000000000794d */ /* 0x000fea0003800000 */
.L_x_5369:
        /* <DEDUP_REMOVED lines=17> */
.L_x_5374:
[----:B------:R-:W-:-:S04]  /*3b00*/  LOP3.LUT R4, R4, 0x80000000, RZ, 0xc0, !PT ;  /* 0x8000000004047812 */ /* 0x000fc800078ec0ff */
[----:B------:R-:W-:-:S04]  /*3b10*/  SHF.R.U32.HI R5, RZ, 0x18, R4 ;  /* 0x00000018ff057819 */ /* 0x000fc80000011604 */
[----:B------:R-:W-:-:S07]  /*3b20*/  LOP3.LUT R0, R0, R5, RZ, 0xfc, !PT ;  /* 0x0000000500007212 */ /* 0x000fce00078efcff */
.L_x_5373:
[----:B------:R-:W-:Y:S01]  /*3b30*/  STG.E.U8 desc[UR36][R2.64], R0 ;  /* 0x0000000002007986 */ /* 0x000fe2000c101124 */
[----:B------:R-:W-:Y:S05]  /*3b40*/  EXIT ;  /* 0x000000000000794d */ /* 0x000fea0003800000 */
.L_x_5368:
        /* <DEDUP_REMOVED lines=18> */
.L_x_5377:
[----:B------:R-:W-:Y:S01]  /*3c70*/  STG.E.U8 desc[UR36][R2.64], R0 ;  /* 0x0000000002007986 */ /* 0x000fe2000c101124 */
[----:B------:R-:W-:Y:S05]  /*3c80*/  EXIT ;  /* 0x000000000000794d */ /* 0x000fea0003800000 */
.L_x_5353:
        /* <DEDUP_REMOVED lines=16> */
.L_x_5378:
[----:B------:R-:W-:Y:S05]  /*3d90*/  EXIT ;  /* 0x000000000000794d */ /* 0x000fea0003800000 */
.L_x_5376:
[----:B------:R-:W-:Y:S02]  /*3da0*/  ULDC UR4, c[0x0][0x214] ;  /* 0x0000850000047ab9 */ /* 0x000fe40000000800 */
[----:B------:R-:W0:Y:S02]  /*3db0*/  F2I.U64.TRUNC R4, UR4 ;  /* 0x0000000400047d11 */ /* 0x000e24000820d800 */
[----:B0-----:R-:W-:Y:S01]  /*3dc0*/  STG.E.64 desc[UR36][R2.64], R4 ;  /* 0x0000000402007986 */ /* 0x001fe2000c101b24 */
[----:B------:R-:W-:Y:S05]  /*3dd0*/  EXIT ;  /* 0x000000000000794d */ /* 0x000fea0003800000 */
.L_x_5375:
[----:B------:R-:W-:Y:S02]  /*3de0*/  ULDC UR4, c[0x0][0x214] ;  /* 0x0000850000047ab9 */ /* 0x000fe40000000800 */
[----:B------:R-:W0:Y:S02]  /*3df0*/  F2I.FTZ.U32.TRUNC.NTZ R5, UR4 ;  /* 0x0000000400057d05 */ /* 0x000e24000821f000 */
[----:B0-----:R-:W-:Y:S01]  /*3e00*/  STG.E desc[UR36][R2.64], R5 ;  /* 0x0000000502007986 */ /* 0x001fe2000c101924 */
[----:B------:R-:W-:Y:S05]  /*3e10*/  EXIT ;  /* 0x000000000000794d */ /* 0x000fea0003800000 */
.L_x_5379:
        /* <DEDUP_REMOVED lines=14> */
.L_x_7361:


//--------------------- .text._ZN2at6native18elementwise_kernelILi128ELi2EZNS0_22gpu_kernel_impl_nocastINS0_11FillFunctorIfEEEEvRNS_18TensorIteratorBaseERKT_EUliE_EEviT1_ --------------------------
	.section	.text._ZN2at6native18elementwise_kernelILi128ELi2EZNS0_22gpu_kernel_impl_nocastINS0_11FillFunctorIfEEEEvRNS_18TensorIteratorBaseERKT_EUliE_EEviT1_,"ax",@progbits
	.align	128
        .global         _ZN2at6native18elementwise_kernelILi128ELi2EZNS0_22gpu_kernel_impl_nocastINS0_11FillFunctorIfEEEEvRNS_18TensorIteratorBaseERKT_EUliE_EEviT1_
        .type           _ZN2at6native18elementwise_kernelILi128ELi2EZNS0_22gpu_kernel_impl_nocastINS0_11FillFunctorIfEEEEvRNS_18TensorIteratorBaseERKT_EUliE_EEviT1_,@function
        .size           _ZN2at6native18elementwise_kernelILi128ELi2EZNS0_22gpu_kernel_impl_nocastINS0_11FillFunctorIfEEEEvRNS_18TensorIteratorBaseERKT_EUliE_EEviT1_,(.L_x_7362 - _ZN2at6native18elementwise_kernelILi128ELi2EZNS0_22gpu_kernel_impl_nocastINS0_11FillFunctorIfEEEEvRNS_18TensorIteratorBaseERKT_EUliE_EEviT1_)
        .other          _ZN2at6native18elementwise_kernelILi128ELi2EZNS0_22gpu_kernel_impl_nocastINS0_11FillFunctorIfEEEEvRNS_18TensorIteratorBaseERKT_EUliE_EEviT1_,@"STO_CUDA_ENTRY STV_DEFAULT"
_ZN2at6native18elementwise_kernelILi128ELi2EZNS0_22gpu_kernel_impl_nocastINS0_11FillFunctorIfEEEEvRNS_18TensorIteratorBaseERKT_EUliE_EEviT1_:
.text._ZN2at6native18elementwise_kernelILi128ELi2EZNS0_22gpu_kernel_impl_nocastINS0_11FillFunctorIfEEEEvRNS_18TensorIteratorBaseERKT_EUliE_EEviT1_:
        /* <DEDUP_REMOVED lines=285> */
.L_x_5383:
[----:B------:R-:W0:Y:S01]  /*11d0*/  LDC R7, c[0x0][0x3b8] ;  /* 0x0000ee00ff077b82 */ /* 0x000e220000000800 */
[----:B------:R-:W-:Y:S01]  /*11e0*/  ULDC.64 UR8, c[0x0][0x3b0] ;  /* 0x0000ec0000087ab9 */ /* 0x000fe20000000a00 */
[----:B------:R-:W-:Y:S02]  /*11f0*/  IADD3 R3, R3, 0x80, RZ ;  /* 0x0000008003037810 */ /* 0x000fe40007ffe0ff */
[----:B------:R-:W-:-:S04]  /*1200*/  IADD3 R4, P0, R0, UR8, RZ ;  /* 0x0000000800047c10 */ /* 0x000fc8000ff1e0ff */
[----:B------:R-:W-:-:S05]  /*1210*/  IADD3.X R5, RZ, UR9, RZ, P0, !PT ;  /* 0x00000009ff057c10 */ /* 0x000fca00087fe4ff */
[----:B0-----:R0:W-:Y:S04]  /*1220*/  STG.E desc[UR4][R4.64], R7 ;  /* 0x0000000704007986 */ /* 0x0011e8000c101904 */
.L_x_5382:
[----:B------:R-:W-:Y:S05]  /*1230*/  BSYNC B0 ;  /* 0x0000000000007941 */ /* 0x000fea0003800000 */
.L_x_5381:
        /* <DEDUP_REMOVED lines=275> */
.L_x_5384:
[----:B------:R-:W0:Y:S01]  /*2370*/  LDC R5, c[0x0][0x3b8] ;  /* 0x0000ee00ff057b82 */ /* 0x000e220000000800 */
[----:B------:R-:W-:Y:S02]  /*2380*/  ULDC.64 UR6, c[0x0][0x3b0] ;  /* 0x0000ec0000067ab9 */ /* 0x000fe40000000a00 */
[----:B------:R-:W-:-:S04]  /*2390*/  IADD3 R2, P0, R0, UR6, RZ ;  /* 0x0000000600027c10 */ /* 0x000fc8000ff1e0ff */
[----:B------:R-:W-:-:S05]  /*23a0*/  IADD3.X R3, RZ, UR7, RZ, P0, !PT ;  /* 0x00000007ff037c10 */ /* 0x000fca00087fe4ff */
[----:B0-----:R-:W-:Y:S01]  /*23b0*/  STG.E desc[UR4][R2.64], R5 ;  /* 0x0000000502007986 */ /* 0x001fe2000c101904 */
[----:B------:R-:W-:Y:S05]  /*23c0*/  EXIT ;  /* 0x000000000000794d */ /* 0x000fea0003800000 */
.L_x_5380:
        /* <DEDUP_REMOVED lines=12> */
.L_x_5385:
        /* <DEDUP_REMOVED lines=15> */
.L_x_7362:


//--------------------- .text._ZN2at6native27unrolled_elementwise_kernelINS0_11FillFunctorIfEESt5arrayIPcLm1EELi4E23TrivialOffsetCalculatorILi0EjES7_ILi1EjENS0_6memory15LoadWithoutCastENSA_16StoreWithoutCastEEEviT_T0_T2_T3_T4_T5_ --------------------------
	.section	.text._ZN2at6native27unrolled_elementwise_kernelINS0_11FillFunctorIfEESt5arrayIPcLm1EELi4E23TrivialOffsetCalculatorILi0EjES7_ILi1EjENS0_6memory15LoadWithoutCastENSA_16StoreWithoutCastEEEviT_T0_T2_T3_T4_T5_,"ax",@progbits
	.align	128
        .global         _ZN2at6native27unrolled_elementwise_kernelINS0_11FillFunctorIfEESt5arrayIPcLm1EELi4E23TrivialOffsetCalculatorILi0EjES7_ILi1EjENS0_6memory15LoadWithoutCastENSA_16StoreWithoutCastEEEviT_T0_T2_T3_T4_T5_
        .type           _ZN2at6native27unrolled_elementwise_kernelINS0_11FillFunctorIfEESt5arrayIPcLm1EELi4E23TrivialOffsetCalculatorILi0EjES7_ILi1EjENS0_6memory15LoadWithoutCastENSA_16StoreWithoutCastEEEviT_T0_T2_T3_T4_T5_,@function
        .size           _ZN2at6native27unrolled_elementwise_kernelINS0_11FillFunctorIfEESt5arrayIPcLm1EELi4E23TrivialOffsetCalculatorILi0EjES7_ILi1EjENS0_6memory15LoadWithoutCastENSA_16StoreWithoutCastEEEviT_T0_T2_T3_T4_T5_,(.L_x_7363 - _ZN2at6native27unrolled_elementwise_kernelINS0_11FillFunctorIfEESt5arrayIPcLm1EELi4E23TrivialOffsetCalculatorILi0EjES7_ILi1EjENS0_6memory15LoadWithoutCastENSA_16StoreWithoutCastEEEviT_T0_T2_T3_T4_T5_)
        .other          _ZN2at6native27unrolled_elementwise_kernelINS0_11FillFunctorIfEESt5arrayIPcLm1EELi4E23TrivialOffsetCalculatorILi0EjES7_ILi1EjENS0_6memory15LoadWithoutCastENSA_16StoreWithoutCastEEEviT_T0_T2_T3_T4_T5_,@"STO_CUDA_ENTRY STV_DEFAULT"
_ZN2at6native27unrolled_elementwise_kernelINS0_11FillFunctorIfEESt5arrayIPcLm1EELi4E23TrivialOffsetCalculatorILi0EjES7_ILi1EjENS0_6memory15LoadWithoutCastENSA_16StoreWithoutCastEEEviT_T0_T2_T3_T4_T5_:
.text._ZN2at6native27unrolled_elementwise_kernelINS0_11FillFunctorIfEESt5arrayIPcLm1EELi4E23TrivialOffsetCalculatorILi0EjES7_ILi1EjENS0_6memory15LoadWithoutCastENSA_16StoreWithoutCastEEEviT_T0_T2_T3_T4_T5_:
        /* <DEDUP_REMOVED lines=28> */
.L_x_5387:
[----:B------:R-:W-:Y:S05]  /*01c0*/  BSYNC B0 ;  /* 0x0000000000007941 */ /* 0x000fea0003800000 */
.L_x_5386:
        /* <DEDUP_REMOVED lines=8> */
.L_x_5388:
        /* <DEDUP_REMOVED lines=11> */
.L_x_7363:


//--------------------- .text._ZN2at6native29vectorized_elementwise_kernelILi2ENS0_11FillFunctorIfEESt5arrayIPcLm1EEEEviT0_T1_ --------------------------
	.section	.text._ZN2at6native29vectorized_elementwise_kernelILi2ENS0_11FillFunctorIfEESt5arrayIPcLm1EEEEviT0_T1_,"ax",@progbits
	.align	128
        .global         _ZN2at6native29vectorized_elementwise_kernelILi2ENS0_11FillFunctorIfEESt5arrayIPcLm1EEEEviT0_T1_
        .type           _ZN2at6native29vectorized_elementwise_kernelILi2ENS0_11FillFunctorIfEESt5arrayIPcLm1EEEEviT0_T1_,@function
        .size           _ZN2at6native29vectorized_elementwise_kernelILi2ENS0_11FillFunctorIfEESt5arrayIPcLm1EEEEviT0_T1_,(.L_x_7364 - _ZN2at6native29vectorized_elementwise_kernelILi2ENS0_11FillFunctorIfEESt5arrayIPcLm1EEEEviT0_T1_)
        .other          _ZN2at6native29vectorized_elementwise_kernelILi2ENS0_11FillFunctorIfEESt5arrayIPcLm1EEEEviT0_T1_,@"STO_CUDA_ENTRY STV_DEFAULT"
_ZN2at6native29vectorized_elementwise_kernelILi2ENS0_11FillFunctorIfEESt5arrayIPcLm1EEEEviT0_T1_:
.text._ZN2at6native29vectorized_elementwise_kernelILi2ENS0_11FillFunctorIfEESt5arrayIPcLm1EEEEviT0_T1_:
        /* <DEDUP_REMOVED lines=25> */
.L_x_5389:
        /* <DEDUP_REMOVED lines=27> */
.L_x_5392:
        /* <DEDUP_REMOVED lines=8> */
.L_x_5393:
        /* <DEDUP_REMOVED lines=8> */
.L_x_5394:
        /* <DEDUP_REMOVED lines=9> */
.L_x_5395:
[----:B------:R-:W-:Y:S05]  /*04d0*/  BSYNC B1 ;  /* 0x0000000000017941 */ /* 0x000fea0003800000 */
.L_x_5391:
[----:B------:R-:W-:-:S13]  /*04e0*/  ISETP.GE.AND P0, PT, R3, R2, PT ;  /* 0x000000020300720c */ /* 0x000fda0003f06270 */
[----:B012---:R-:W0:Y:S01]  /*04f0*/  @!P0 LDC.64 R4, c[0x0][0x218] ;  /* 0x00008600ff048b82 */ /* 0x007e220000000a00 */
[----:B------:R-:W-:Y:S01]  /*0500*/  @!P0 IMAD.IADD R7, R0, 0x1, R3 ;  /* 0x0000000100078824 */ /* 0x000fe200078e0203 */
[----:B------:R-:W-:-:S06]  /*0510*/  @!P0 IADD3 R3, R3, 0x80, RZ ;  /* 0x0000008003038810 */ /* 0x000fcc0007ffe0ff */
[----:B------:R-:W1:Y:S01]  /*0520*/  @!P0 LDC R9, c[0x0][0x214] ;  /* 0x00008500ff098b82 */ /* 0x000e620000000800 */
[----:B0-----:R-:W-:-:S05]  /*0530*/  @!P0 IMAD.WIDE.U32 R4, R7, 0x4, R4 ;  /* 0x0000000407048825 */ /* 0x001fca00078e0004 */
[----:B-1----:R2:W-:Y:S02]  /*0540*/  @!P0 STG.E desc[UR4][R4.64], R9 ;  /* 0x0000000904008986 */ /* 0x0025e4000c101904 */
.L_x_5396:
[----:B------:R-:W-:Y:S05]  /*0550*/  BSYNC B0 ;  /* 0x0000000000007941 */ /* 0x000fea0003800000 */
.L_x_5390:
        /* <DEDUP_REMOVED lines=9> */
.L_x_5397:
        /* <DEDUP_REMOVED lines=9> */
.L_x_7364:


//--------------------- .text._ZN2at6native29vectorized_elementwise_kernelILi4ENS0_11FillFunctorIfEESt5arrayIPcLm1EEEEviT0_T1_ --------------------------
	.section	.text._ZN2at6native29vectorized_elementwise_kernelILi4ENS0_11FillFunctorIfEESt5arrayIPcLm1EEEEviT0_T1_,"ax",@progbits
	.align	128
        .global         _ZN2at6native29vectorized_elementwise_kernelILi4ENS0_11FillFunctorIfEESt5arrayIPcLm1EEEEviT0_T1_
        .type           _ZN2at6native29vectorized_elementwise_kernelILi4ENS0_11FillFunctorIfEESt5arrayIPcLm1EEEEviT0_T1_,@function
        .size           _ZN2at6native29vectorized_elementwise_kernelILi4ENS0_11FillFunctorIfEESt5arrayIPcLm1EEEEviT0_T1_,(.L_x_7365 - _ZN2at6native29vectorized_elementwise_kernelILi4ENS0_11FillFunctorIfEESt5arrayIPcLm1EEEEviT0_T1_)
        .other          _ZN2at6native29vectorized_elementwise_kernelILi4ENS0_11FillFunctorIfEESt5arrayIPcLm1EEEEviT0_T1_,@"STO_CUDA_ENTRY STV_DEFAULT"
_ZN2at6native29vectorized_elementwise_kernelILi4ENS0_11FillFunctorIfEESt5arrayIPcLm1EEEEviT0_T1_:
.text._ZN2at6native29vectorized_elementwise_kernelILi4ENS0_11FillFunctorIfEESt5arrayIPcLm1EEEEviT0_T1_:
        /* <DEDUP_REMOVED lines=23> */
.L_x_5398:
        /* <DEDUP_REMOVED lines=27> */
.L_x_5401:
        /* <DEDUP_REMOVED lines=8> */
.L_x_5402:
        /* <DEDUP_REMOVED lines=8> */
.L_x_5403:
        /* <DEDUP_REMOVED lines=9> */
.L_x_5404:
[----:B------:R-:W-:Y:S05]  /*04b0*/  BSYNC B1 ;  /* 0x0000000000017941 */ /* 0x000fea0003800000 */
.L_x_5400:
[----:B------:R-:W-:-:S13]  /*04c0*/  ISETP.GE.AND P0, PT, R3, R2, PT ;  /* 0x000000020300720c */ /* 0x000fda0003f06270 */
[----:B012---:R-:W0:Y:S01]  /*04d0*/  @!P0 LDC.64 R4, c[0x0][0x218] ;  /* 0x00008600ff048b82 */ /* 0x007e220000000a00 */
[----:B------:R-:W-:Y:S01]  /*04e0*/  @!P0 IMAD.IADD R7, R0, 0x1, R3 ;  /* 0x0000000100078824 */ /* 0x000fe200078e0203 */
[----:B------:R-:W-:-:S06]  /*04f0*/  @!P0 IADD3 R3, R3, 0x80, RZ ;  /* 0x0000008003038810 */ /* 0x000fcc0007ffe0ff */
[----:B------:R-:W1:Y:S01]  /*0500*/  @!P0 LDC R9, c[0x0][0x214] ;  /* 0x00008500ff098b82 */ /* 0x000e620000000800 */
[----:B0-----:R-:W-:-:S05]  /*0510*/  @!P0 IMAD.WIDE.U32 R4, R7, 0x4, R4 ;  /* 0x0000000407048825 */ /* 0x001fca00078e0004 */
[----:B-1----:R2:W-:Y:S02]  /*0520*/  @!P0 STG.E desc[UR4][R4.64], R9 ;  /* 0x0000000904008986 */ /* 0x0025e4000c101904 */
.L_x_5405:
[----:B------:R-:W-:Y:S05]  /*0530*/  BSYNC B0 ;  /* 0x0000000000007941 */ /* 0x000fea0003800000 */
.L_x_5399:
        /* <DEDUP_REMOVED lines=9> */
.L_x_5406:
        /* <DEDUP_REMOVED lines=11> */
.L_x_7365:


//--------------------- .text._ZN2at6native29vectorized_elementwise_kernelILi8ENS0_11FillFunctorIfEESt5arrayIPcLm1EEEEviT0_T1_ --------------------------
	.section	.text._ZN2at6native29vectorized_elementwise_kernelILi8ENS0_11FillFunctorIfEESt5arrayIPcLm1EEEEviT0_T1_,"ax",@progbits
	.align	128
        .global         _ZN2at6native29vectorized_elementwise_kernelILi8ENS0_11FillFunctorIfEESt5arrayIPcLm1EEEEviT0_T1_
        .type           _ZN2at6native29vectorized_elementwise_kernelILi8ENS0_11FillFunctorIfEESt5arrayIPcLm1EEEEviT0_T1_,@function
        .size           _ZN2at6native29vectorized_elementwise_kernelILi8ENS0_11FillFunctorIfEESt5arrayIPcLm1EEEEviT0_T1_,(.L_x_7366 - _ZN2at6native29vectorized_elementwise_kernelILi8ENS0_11FillFunctorIfEESt5arrayIPcLm1EEEEviT0_T1_)
        .other          _ZN2at6native29vectorized_elementwise_kernelILi8ENS0_11FillFunctorIfEESt5arrayIPcLm1EEEEviT0_T1_,@"STO_CUDA_ENTRY STV_DEFAULT"
_ZN2at6native29vectorized_elementwise_kernelILi8ENS0_11FillFunctorIfEESt5arrayIPcLm1EEEEviT0_T1_:
.text._ZN2at6native29vectorized_elementwise_kernelILi8ENS0_11FillFunctorIfEESt5arrayIPcLm1EEEEviT0_T1_:
        /* <DEDUP_REMOVED lines=23> */
.L_x_5407:
        /* <DEDUP_REMOVED lines=27> */
.L_x_5410:
        /* <DEDUP_REMOVED lines=8> */
.L_x_5411:
        /* <DEDUP_REMOVED lines=8> */
.L_x_5412:
        /* <DEDUP_REMOVED lines=9> */
.L_x_5413:
[----:B------:R-:W-:Y:S05]  /*04b0*/  BSYNC B1 ;  /* 0x0000000000017941 */ /* 0x000fea0003800000 */
.L_x_5409:
[----:B------:R-:W-:-:S13]  /*04c0*/  ISETP.GE.AND P0, PT, R3, R2, PT ;  /* 0x000000020300720c */ /* 0x000fda0003f06270 */
[----:B012---:R-:W0:Y:S01]  /*04d0*/  @!P0 LDC.64 R4, c[0x0][0x218] ;  /* 0x00008600ff048b82 */ /* 0x007e220000000a00 */
[----:B------:R-:W-:Y:S01]  /*04e0*/  @!P0 IMAD.IADD R7, R0, 0x1, R3 ;  /* 0x0000000100078824 */ /* 0x000fe200078e0203 */
[----:B------:R-:W-:-:S06]  /*04f0*/  @!P0 IADD3 R3, R3, 0x80, RZ ;  /* 0x0000008003038810 */ /* 0x000fcc0007ffe0ff */
[----:B------:R-:W1:Y:S01]  /*0500*/  @!P0 LDC R9, c[0x0][0x214] ;  /* 0x00008500ff098b82 */ /* 0x000e620000000800 */
[----:B0-----:R-:W-:-:S05]  /*0510*/  @!P0 IMAD.WIDE.U32 R4, R7, 0x4, R4 ;  /* 0x0000000407048825 */ /* 0x001fca00078e0004 */
[----:B-1----:R2:W-:Y:S02]  /*0520*/  @!P0 STG.E desc[UR4][R4.64], R9 ;  /* 0x0000000904008986 */ /* 0x0025e4000c101904 */
.L_x_5414:
[----:B------:R-:W-:Y:S05]  /*0530*/  BSYNC B0 ;  /* 0x0000000000007941 */ /* 0x000fea0003800000 */
.L_x_5408:
        /* <DEDUP_REMOVED lines=9> */
.L_x_5415:
        /* <DEDUP_REMOVED lines=11> */
.L_x_7366:


//--------------------- .text._ZN2at6native18elementwise_kernelILi128ELi4EZNS0_15gpu_kernel_implINS0_11FillFunctorIdEEEEvRNS_18TensorIteratorBaseERKT_EUliE_EEviT1_ --------------------------
	.section	.text._ZN2at6native18elementwise_kernelILi128ELi4EZNS0_15gpu_kernel_implINS0_11FillFunctorIdEEEEvRNS_18TensorIteratorBaseERKT_EUliE_EEviT1_,"ax",@progbits
	.align	128
        .global         _ZN2at6native18elementwise_kernelILi128ELi4EZNS0_15gpu_kernel_implINS0_11FillFunctorIdEEEEvRNS_18TensorIteratorBaseERKT_EUliE_EEviT1_
        .type           _ZN2at6native18elementwise_kernelILi128ELi4EZNS0_15gpu_kernel_implINS0_11FillFunctorIdEEEEvRNS_18TensorIteratorBaseERKT_EUliE_EEviT1_,@function
        .size           _ZN2at6native18elementwise_kernelILi128ELi4EZNS0_15gpu_kernel_implINS0_11FillFunctorIdEEEEvRNS_18TensorIteratorBaseERKT_EUliE_EEviT1_,(.L_x_7367 - _ZN2at6native18elementwise_kernelILi128ELi4EZNS0_15gpu_kernel_implINS0_11FillFunctorIdEEEEvRNS_18TensorIteratorBaseERKT_EUliE_EEviT1_)
        .other          _ZN2at6native18elementwise_kernelILi128ELi4EZNS0_15gpu_kernel_implINS0_11FillFunctorIdEEEEvRNS_18TensorIteratorBaseERKT_EUliE_EEviT1_,@"STO_CUDA_ENTRY STV_DEFAULT"
_ZN2at6native18elementwise_kernelILi128ELi4EZNS0_15gpu_kernel_implINS0_11FillFunctorIdEEEEvRNS_18TensorIteratorBaseERKT_EUliE_EEviT1_:
.text._ZN2at6native18elementwise_kernelILi128ELi4EZNS0_15gpu_kernel_implINS0_11FillFunctorIdEEEEvRNS_18TensorIteratorBaseERKT_EUliE_EEviT1_:
        /* <DEDUP_REMOVED lines=287> */
.L_x_5418:
        /* <DEDUP_REMOVED lines=19> */
.L_x_5422:
[----:B------:R-:W-:Y:S02]  /*1320*/  ULDC.64 UR4, c[0x0][0x3b8] ;  /* 0x0000ee0000047ab9 */ /* 0x000fe40000000a00 */
[----:B------:R-:W0:Y:S02]  /*1330*/  F2I.S64.F64.TRUNC R4, UR4 ;  /* 0x0000000400047d11 */ /* 0x000e24000830d900 */
[----:B0-----:R0:W-:Y:S01]  /*1340*/  STG.E.U8 desc[UR36][R2.64], R4 ;  /* 0x0000000402007986 */ /* 0x0011e2000c101124 */
[----:B------:R-:W-:Y:S05]  /*1350*/  BRA `(.L_x_5424) ;  /* 0x00000010001c7947 */ /* 0x000fea0003800000 */
.L_x_5421:
        /* <DEDUP_REMOVED lines=10> */
.L_x_5426:
[----:B------:R-:W-:Y:S02]  /*1400*/  ULDC.64 UR4, c[0x0][0x3b8] ;  /* 0x0000ee0000047ab9 */ /* 0x000fe40000000a00 */
[----:B------:R-:W0:Y:S02]  /*1410*/  F2I.F64.TRUNC R5, UR4 ;  /* 0x0000000400057d11 */ /* 0x000e24000830d100 */
[----:B0-----:R0:W-:Y:S01]  /*1420*/  STG.E desc[UR36][R2.64], R5 ;  /* 0x0000000502007986 */ /* 0x0011e2000c101924 */
[----:B------:R-:W-:Y:S05]  /*1430*/  BRA `(.L_x_5424) ;  /* 0x0000000c00e47947 */ /* 0x000fea0003800000 */
.L_x_5425:
[----:B------:R-:W-:Y:S02]  /*1440*/  ULDC.64 UR4, c[0x0][0x3b8] ;  /* 0x0000ee0000047ab9 */ /* 0x000fe40000000a00 */
[----:B------:R-:W0:Y:S02]  /*1450*/  F2I.F64.TRUNC R5, UR4 ;  /* 0x0000000400057d11 */ /* 0x000e24000830d100 */
[----:B0-----:R0:W-:Y:S01]  /*1460*/  STG.E.U16 desc[UR36][R2.64], R5 ;  /* 0x0000000502007986 */ /* 0x0011e2000c101524 */
[----:B------:R-:W-:Y:S05]  /*1470*/  BRA `(.L_x_5424) ;  /* 0x0000000c00d47947 */ /* 0x000fea0003800000 */
.L_x_5420:
        /* <DEDUP_REMOVED lines=14> */
.L_x_5428:
        /* <DEDUP_REMOVED lines=9> */
.L_x_5427:
        /* <DEDUP_REMOVED lines=9> */
[----:B------:R-:W-:Y:S01]  /*1680*/  IMAD.MOV.U32 R5, RZ, RZ, RZ ;  /* 0x000000ffff057224 */ /* 0x000fe200078e00ff */
[----:B------:R-:W0:Y:S03]  /*1690*/  F2F.F32.F64 R4, UR4 ;  /* 0x0000000400047d10 */ /* 0x000e260008301000 */
[----:B------:R-:W-:-:S14]  /*16a0*/  DSETP.LEU.AND P0, PT, R6, |UR4|, PT ;  /* 0x4000000406007e2a */ /* 0x000fdc000bf0b000 */
[----:B0-----:R-:W-:-:S05]  /*16b0*/  @!P0 FMUL R4, R4, 1.175494350822287508e-38 ;  /* 0x0080000004048820 */ /* 0x001fca0000400000 */
[----:B------:R0:W-:Y:S01]  /*16c0*/  STG.E.64 desc[UR36][R2.64], R4 ;  /* 0x0000000402007986 */ /* 0x0001e2000c101b24 */
[----:B------:R-:W-:Y:S05]  /*16d0*/  BRA `(.L_x_5424) ;  /* 0x0000000c003c7947 */ /* 0x000fea0003800000 */
.L_x_5430:
[----:B------:R-:W-:Y:S01]  /*16e0*/  IMAD.MOV.U32 R4, RZ, RZ, -0x10000000 ;  /* 0xf0000000ff047424 */ /* 0x000fe200078e00ff */
[----:B------:R-:W-:Y:S01]  /*16f0*/  ULDC.64 UR4, c[0x0][0x3b8] ;  /* 0x0000ee0000047ab9 */ /* 0x000fe20000000a00 */
[----:B------:R-:W-:Y:S01]  /*1700*/  IMAD.MOV.U32 R5, RZ, RZ, 0x380fffff ;  /* 0x380fffffff057424 */ /* 0x000fe200078e00ff */
[----:B------:R-:W0:Y:S05]  /*1710*/  F2F.F32.F64 R0, UR4 ;  /* 0x0000000400007d10 */ /* 0x000e2a0008301000 */
[----:B------:R-:W-:-:S14]  /*1720*/  DSETP.LEU.AND P0, PT, R4, |UR4|, PT ;  /* 0x4000000404007e2a */ /* 0x000fdc000bf0b000 */
[----:B0-----:R-:W-:-:S05]  /*1730*/  @!P0 FMUL R0, R0, 1.175494350822287508e-38 ;  /* 0x0080000000008820 */ /* 0x001fca0000400000 */
[----:B------:R-:W-:-:S04]  /*1740*/  F2FP.F16.F32.PACK_AB R5, RZ, R0 ;  /* 0x00000000ff05723e */ /* 0x000fc800000000ff */
[----:B------:R-:W-:-:S05]  /*1750*/  PRMT R5, R5, 0x5410, RZ ;  /* 0x0000541005057816 */ /* 0x000fca00000000ff */
[----:B------:R0:W-:Y:S01]  /*1760*/  STG.E desc[UR36][R2.64], R5 ;  /* 0x0000000502007986 */ /* 0x0001e2000c101924 */
[----:B------:R-:W-:Y:S05]  /*1770*/  BRA `(.L_x_5424) ;  /* 0x0000000c00147947 */ /* 0x000fea0003800000 */
.L_x_5429:
[----:B------:R-:W0:Y:S02]  /*1780*/  LDC.64 R4, c[0x0][0x3b8] ;  /* 0x0000ee00ff047b82 */ /* 0x000e240000000a00 */
[----:B0-----:R0:W-:Y:S01]  /*1790*/  STG.E.64 desc[UR36][R2.64], R4 ;  /* 0x0000000402007986 */ /* 0x0011e2000c101b24 */
[----:B------:R-:W-:Y:S05]  /*17a0*/  BRA `(.L_x_5424) ;  /* 0x0000000c00087947 */ /* 0x000fea0003800000 */
.L_x_5419:
        /* <DEDUP_REMOVED lines=9> */
[----:B------:R-:W-:-:S06]  /*1840*/  DSETP.NEU.AND P0, PT, RZ, UR4, PT ;  /* 0x00000004ff007e2a */ /* 0x000fcc000bf0d000 */
[----:B------:R-:W-:-:S05]  /*1850*/  SEL R5, RZ, 0x1, !P0 ;  /* 0x00000001ff057807 */ /* 0x000fca0004000000 */
[----:B------:R0:W-:Y:S01]  /*1860*/  STG.E.U8 desc[UR36][R2.64], R5 ;  /* 0x0000000502007986 */ /* 0x0001e2000c101124 */
[----:B------:R-:W-:Y:S05]  /*1870*/  BRA `(.L_x_5424) ;  /* 0x0000000800d47947 */ /* 0x000fea0003800000 */
.L_x_5433:
[----:B------:R-:W0:Y:S01]  /*1880*/  LDC.64 R4, c[0x0][0x3b8] ;  /* 0x0000ee00ff047b82 */ /* 0x000e220000000a00 */
[----:B------:R-:W-:-:S05]  /*1890*/  CS2R R6, SRZ ;  /* 0x0000000000067805 */ /* 0x000fca000001ff00 */
[----:B0-----:R0:W-:Y:S01]  /*18a0*/  STG.E.128 desc[UR36][R2.64], R4 ;  /* 0x0000000402007986 */ /* 0x0011e2000c101d24 */
[----:B------:R-:W-:Y:S05]  /*18b0*/  BRA `(.L_x_5424) ;  /* 0x0000000800c47947 */ /* 0x000fea0003800000 */
.L_x_5432:
        /* <DEDUP_REMOVED lines=25> */
.L_x_5436:
[----:B------:R-:W-:-:S05]  /*1a50*/  LOP3.LUT R5, R4, R5, RZ, 0xfc, !PT ;  /* 0x0000000504057212 */ /* 0x000fca00078efcff */
[----:B------:R0:W-:Y:S01]  /*1a60*/  STG.E.U8 desc[UR36][R2.64], R5 ;  /* 0x0000000502007986 */ /* 0x0001e2000c101124 */
[----:B------:R-:W-:Y:S05]  /*1a70*/  BRA `(.L_x_5424) ;  /* 0x0000000800547947 */ /* 0x000fea0003800000 */
.L_x_5435:
        /* <DEDUP_REMOVED lines=17> */
.L_x_5437:
[----:B------:R-:W-:Y:S01]  /*1b90*/  IMAD.MOV.U32 R0, RZ, RZ, 0x7f ;  /* 0x0000007fff007424 */ /* 0x000fe200078e00ff */
[----:B------:R-:W-:-:S04]  /*1ba0*/  ISETP.GT.U32.AND P0, PT, R4, 0x7f800000, PT ;  /* 0x7f8000000400780c */ /* 0x000fc80003f04070 */
[----:B------:R-:W-:-:S09]  /*1bb0*/  SEL R0, R0, 0x7c, P0 ;  /* 0x0000007c00007807 */ /* 0x000fd20000000000 */
.L_x_5438:
[----:B------:R-:W-:-:S04]  /*1bc0*/  LOP3.LUT R5, R5, 0x80000000, RZ, 0xc0, !PT ;  /* 0x8000000005057812 */ /* 0x000fc800078ec0ff */
[----:B------:R-:W-:-:S04]  /*1bd0*/  SHF.R.U32.HI R5, RZ, 0x18, R5 ;  /* 0x00000018ff057819 */ /* 0x000fc80000011605 */
[----:B------:R-:W-:-:S05]  /*1be0*/  LOP3.LUT R5, R0, R5, RZ, 0xfc, !PT ;  /* 0x0000000500057212 */ /* 0x000fca00078efcff */
[----:B------:R0:W-:Y:S01]  /*1bf0*/  STG.E.U8 desc[UR36][R2.64], R5 ;  /* 0x0000000502007986 */ /* 0x0001e2000c101124 */
[----:B------:R-:W-:Y:S05]  /*1c00*/  BRA `(.L_x_5424) ;  /* 0x0000000400f07947 */ /* 0x000fea0003800000 */
.L_x_5434:
        /* <DEDUP_REMOVED lines=9> */
.L_x_5431:
        /* <DEDUP_REMOVED lines=12> */
.L_x_5441:
        /* <DEDUP_REMOVED lines=21> */
.L_x_5443:
[----:B------:R-:W-:-:S04]  /*1eb0*/  LOP3.LUT R5, R5, 0x80000000, RZ, 0xc0, !PT ;  /* 0x8000000005057812 */ /* 0x000fc800078ec0ff */
[----:B------:R-:W-:-:S04]  /*1ec0*/  SHF.R.U32.HI R5, RZ, 0x18, R5 ;  /* 0x00000018ff057819 */ /* 0x000fc80000011605 */
[----:B------:R-:W-:-:S04]  /*1ed0*/  LOP3.LUT R4, R4, R5, RZ, 0xfc, !PT ;  /* 0x0000000504047212 */ /* 0x000fc800078efcff */
[----:B------:R-:W-:-:S07]  /*1ee0*/  PRMT R0, R4, 0x7610, R0 ;  /* 0x0000761004007816 */ /* 0x000fce0000000000 */
.L_x_5442:
[----:B------:R4:W-:Y:S01]  /*1ef0*/  STG.E.U8 desc[UR36][R2.64], R0 ;  /* 0x0000000002007986 */ /* 0x0009e2000c101124 */
[----:B------:R-:W-:Y:S05]  /*1f00*/  BRA `(.L_x_5424) ;  /* 0x0000000400307947 */ /* 0x000fea0003800000 */
.L_x_5440:
        /* <DEDUP_REMOVED lines=21> */
.L_x_5445:
[----:B------:R-:W-:-:S04]  /*2060*/  LOP3.LUT R5, R5, 0x80000000, RZ, 0xc0, !PT ;  /* 0x8000000005057812 */ /* 0x000fc800078ec0ff */
[----:B------:R-:W-:-:S04]  /*2070*/  SHF.R.U32.HI R5, RZ, 0x18, R5 ;  /* 0x00000018ff057819 */ /* 0x000fc80000011605 */
[----:B------:R-:W-:-:S04]  /*2080*/  LOP3.LUT R4, R4, R5, RZ, 0xfc, !PT ;  /* 0x0000000504047212 */ /* 0x000fc800078efcff */
[----:B------:R-:W-:-:S07]  /*2090*/  PRMT R0, R4, 0x7610, R0 ;  /* 0x0000761004007816 */ /* 0x000fce0000000000 */
.L_x_5444:
[----:B------:R3:W-:Y:S01]  /*20a0*/  STG.E.U8 desc[UR36][R2.64], R0 ;  /* 0x0000000002007986 */ /* 0x0007e2000c101124 */
[----:B------:R-:W-:Y:S05]  /*20b0*/  BRA `(.L_x_5424) ;  /* 0x0000000000c47947 */ /* 0x000fea0003800000 */
.L_x_5439:
        /* <DEDUP_REMOVED lines=23> */
.L_x_5448:
[----:B------:R2:W-:Y:S01]  /*2230*/  STG.E.U8 desc[UR36][R2.64], R4 ;  /* 0x0000000402007986 */ /* 0x0005e2000c101124 */
[----:B------:R-:W-:Y:S05]  /*2240*/  BRA `(.L_x_5424) ;  /* 0x0000000000607947 */ /* 0x000fea0003800000 */
.L_x_5423:
        /* <DEDUP_REMOVED lines=16> */
.L_x_5449:
[----:B------:R-:W-:Y:S05]  /*2350*/  BRA `(.L_x_5424) ;  /* 0x00000000001c7947 */ /* 0x000fea0003800000 */
.L_x_5447:
[----:B------:R-:W-:Y:S02]  /*2360*/  ULDC.64 UR4, c[0x0][0x3b8] ;  /* 0x0000ee0000047ab9 */ /* 0x000fe40000000a00 */
[----:B------:R-:W0:Y:S02]  /*2370*/  F2I.U64.F64.TRUNC R4, UR4 ;  /* 0x0000000400047d11 */ /* 0x000e24000830d800 */
[----:B0-----:R1:W-:Y:S01]  /*2380*/  STG.E.64 desc[UR36][R2.64], R4 ;  /* 0x0000000402007986 */ /* 0x0013e2000c101b24 */
[----:B------:R-:W-:Y:S05]  /*2390*/  BRA `(.L_x_5424) ;  /* 0x00000000000c7947 */ /* 0x000fea0003800000 */
.L_x_5446:
[----:B------:R-:W-:Y:S02]  /*23a0*/  ULDC.64 UR4, c[0x0][0x3b8] ;  /* 0x0000ee0000047ab9 */ /* 0x000fe40000000a00 */
[----:B------:R-:W0:Y:S02]  /*23b0*/  F2I.U32.F64.TRUNC R5, UR4 ;  /* 0x0000000400057d11 */ /* 0x000e24000830d000 */
[----:B0-----:R0:W-:Y:S02]  /*23c0*/  STG.E desc[UR36][R2.64], R5 ;  /* 0x0000000502007986 */ /* 0x0011e4000c101924 */
.L_x_5424:
[----:B------:R-:W-:-:S05]  /*23d0*/  IMAD R16, R16, 0x200, R19 ;  /* 0x0000020010107824 */ /* 0x000fca00078e0213 */
[----:B------:R-:W-:-:S07]  /*23e0*/  IADD3 R17, R16, 0x80, RZ ;  /* 0x0000008010117810 */ /* 0x000fce0007ffe0ff */
.L_x_5417:
[----:B------:R-:W-:Y:S05]  /*23f0*/  BSYNC B6 ;  /* 0x0000000000067941 */ /* 0x000fea0003800000 */
.L_x_5416:
        /* <DEDUP_REMOVED lines=281> */
.L_x_5452:
        /* <DEDUP_REMOVED lines=19> */
.L_x_5456:
[----:B------:R-:W-:Y:S02]  /*36c0*/  ULDC.64 UR4, c[0x0][0x3b8] ;  /* 0x0000ee0000047ab9 */ /* 0x000fe40000000a00 */
[----:B------:R-:W0:Y:S02]  /*36d0*/  F2I.S64.F64.TRUNC R4, UR4 ;  /* 0x0000000400047d11 */ /* 0x000e24000830d900 */
[----:B0-----:R0:W-:Y:S01]  /*36e0*/  STG.E.U8 desc[UR36][R2.64], R4 ;  /* 0x0000000402007986 */ /* 0x0011e2000c101124 */
[----:B------:R-:W-:Y:S05]  /*36f0*/  BRA `(.L_x_5458) ;  /* 0x00000010001c7947 */ /* 0x000fea0003800000 */
.L_x_5455:
        /* <DEDUP_REMOVED lines=10> */
.L_x_5460:
[----:B------:R-:W-:Y:S02]  /*37a0*/  ULDC.64 UR4, c[0x0][0x3b8] ;  /* 0x0000ee0000047ab9 */ /* 0x000fe40000000a00 */
[----:B------:R-:W0:Y:S02]  /*37b0*/  F2I.F64.TRUNC R5, UR4 ;  /* 0x0000000400057d11 */ /* 0x000e24000830d100 */
[----:B0-----:R0:W-:Y:S01]  /*37c0*/  STG.E desc[UR36][R2.64], R5 ;  /* 0x0000000502007986 */ /* 0x0011e2000c101924 */
[----:B------:R-:W-:Y:S05]  /*37d0*/  BRA `(.L_x_5458) ;  /* 0x0000000c00e47947 */ /* 0x000fea0003800000 */
.L_x_5459:
[----:B------:R-:W-:Y:S02]  /*37e0*/  ULDC.64 UR4, c[0x0][0x3b8] ;  /* 0x0000ee0000047ab9 */ /* 0x000fe40000000a00 */
[----:B------:R-:W0:Y:S02]  /*37f0*/  F2I.F64.TRUNC R5, UR4 ;  /* 0x0000000400057d11 */ /* 0x000e24000830d100 */
[----:B0-----:R0:W-:Y:S01]  /*3800*/  STG.E.U16 desc[UR36][R2.64], R5 ;  /* 0x0000000502007986 */ /* 0x0011e2000c101524 */
[----:B------:R-:W-:Y:S05]  /*3810*/  BRA `(.L_x_5458) ;  /* 0x0000000c00d47947 */ /* 0x000fea0003800000 */
.L_x_5454:
        /* <DEDUP_REMOVED lines=14> */
.L_x_5462:
        /* <DEDUP_REMOVED lines=9> */
.L_x_5461:
        /* <DEDUP_REMOVED lines=10> */
[----:B------:R-:W-:-:S04]  /*3a30*/  IMAD.MOV.U32 R5, RZ, RZ, RZ ;  /* 0x000000ffff057224 */ /* 0x000fc800078e00ff */
[----:B------:R-:W-:-:S14]  /*3a40*/  DSETP.LEU.AND P0, PT, R6, |UR4|, PT ;  /* 0x4000000406007e2a */ /* 0x000fdc000bf0b000 */
[----:B0-----:R-:W-:-:S05]  /*3a50*/  @!P0 FMUL R4, R4, 1.175494350822287508e-38 ;  /* 0x0080000004048820 */ /* 0x001fca0000400000 */
[----:B------:R0:W-:Y:S01]  /*3a60*/  STG.E.64 desc[UR36][R2.64], R4 ;  /* 0x0000000402007986 */ /* 0x0001e2000c101b24 */
[----:B------:R-:W-:Y:S05]  /*3a70*/  BRA `(.L_x_5458) ;  /* 0x0000000c003c7947 */ /* 0x000fea0003800000 */
.L_x_5464:
[----:B------:R-:W-:Y:S01]  /*3a80*/  MOV R4, 0xf0000000 ;  /* 0xf000000000047802 */ /* 0x000fe20000000f00 */
[----:B------:R-:W-:Y:S01]  /*3a90*/  IMAD.MOV.U32 R5, RZ, RZ, 0x380fffff ;  /* 0x380fffffff057424 */ /* 0x000fe200078e00ff */
[----:B------:R-:W-:Y:S02]  /*3aa0*/  ULDC.64 UR4, c[0x0][0x3b8] ;  /* 0x0000ee0000047ab9 */ /* 0x000fe40000000a00 */
[----:B------:R-:W0:Y:S03]  /*3ab0*/  F2F.F32.F64 R0, UR4 ;  /* 0x0000000400007d10 */ /* 0x000e260008301000 */
[----:B------:R-:W-:-:S14]  /*3ac0*/  DSETP.LEU.AND P0, PT, R4, |UR4|, PT ;  /* 0x4000000404007e2a */ /* 0x000fdc000bf0b000 */
[----:B0-----:R-:W-:-:S05]  /*3ad0*/  @!P0 FMUL R0, R0, 1.175494350822287508e-38 ;  /* 0x0080000000008820 */ /* 0x001fca0000400000 */
[----:B------:R-:W-:-:S04]  /*3ae0*/  F2FP.F16.F32.PACK_AB R0, RZ, R0 ;  /* 0x00000000ff00723e */ /* 0x000fc800000000ff */
[----:B------:R-:W-:-:S05]  /*3af0*/  PRMT R0, R0, 0x5410, RZ ;  /* 0x0000541000007816 */ /* 0x000fca00000000ff */
[----:B------:R0:W-:Y:S01]  /*3b00*/  STG.E desc[UR36][R2.64], R0 ;  /* 0x0000000002007986 */ /* 0x0001e2000c101924 */
[----:B------:R-:W-:Y:S05]  /*3b10*/  BRA `(.L_x_5458) ;  /* 0x0000000c00147947 */ /* 0x000fea0003800000 */
.L_x_5463:
[----:B------:R-:W0:Y:S02]  /*3b20*/  LDC.64 R4, c[0x0][0x3b8] ;  /* 0x0000ee00ff047b82 */ /* 0x000e240000000a00 */
[----:B0-----:R0:W-:Y:S01]  /*3b30*/  STG.E.64 desc[UR36][R2.64], R4 ;  /* 0x0000000402007986 */ /* 0x0011e2000c101b24 */
[----:B------:R-:W-:Y:S05]  /*3b40*/  BRA `(.L_x_5458) ;  /* 0x0000000c00087947 */ /* 0x000fea0003800000 */
.L_x_5453:
        /* <DEDUP_REMOVED lines=13> */
.L_x_5467:
[----:B------:R-:W0:Y:S01]  /*3c20*/  LDC.64 R4, c[0x0][0x3b8] ;  /* 0x0000ee00ff047b82 */ /* 0x000e220000000a00 */
[----:B------:R-:W-:-:S05]  /*3c30*/  CS2R R6, SRZ ;  /* 0x0000000000067805 */ /* 0x000fca000001ff00 */
[----:B0-----:R0:W-:Y:S01]  /*3c40*/  STG.E.128 desc[UR36][R2.64], R4 ;  /* 0x0000000402007986 */ /* 0x0011e2000c101d24 */
[----:B------:R-:W-:Y:S05]  /*3c50*/  BRA `(.L_x_5458) ;  /* 0x0000000800c47947 */ /* 0x000fea0003800000 */
.L_x_5466:
        /* <DEDUP_REMOVED lines=25> */
.L_x_5470:
[----:B------:R-:W-:-:S05]  /*3df0*/  LOP3.LUT R5, R0, R9, RZ, 0xfc, !PT ;  /* 0x0000000900057212 */ /* 0x000fca00078efcff */
[----:B------:R0:W-:Y:S01]  /*3e00*/  STG.E.U8 desc[UR36][R2.64], R5 ;  /* 0x0000000502007986 */ /* 0x0001e2000c101124 */
[----:B------:R-:W-:Y:S05]  /*3e10*/  BRA `(.L_x_5458) ;  /* 0x0000000800547947 */ /* 0x000fea0003800000 */
.L_x_5469:
        /* <DEDUP_REMOVED lines=17> */
.L_x_5471:
[----:B------:R-:W-:Y:S01]  /*3f30*/  ISETP.GT.U32.AND P0, PT, R0, 0x7f800000, PT ;  /* 0x7f8000000000780c */ /* 0x000fe20003f04070 */
[----:B------:R-:W-:-:S05]  /*3f40*/  IMAD.MOV.U32 R0, RZ, RZ, 0x7f ;  /* 0x0000007fff007424 */ /* 0x000fca00078e00ff */
[----:B------:R-:W-:-:S07]  /*3f50*/  SEL R0, R0, 0x7c, P0 ;  /* 0x0000007c00007807 */ /* 0x000fce0000000000 */
.L_x_5472:
[----:B------:R-:W-:-:S04]  /*3f60*/  LOP3.LUT R4, R4, 0x80000000, RZ, 0xc0, !PT ;  /* 0x8000000004047812 */ /* 0x000fc800078ec0ff */
[----:B------:R-:W-:-:S04]  /*3f70*/  SHF.R.U32.HI R5, RZ, 0x18, R4 ;  /* 0x00000018ff057819 */ /* 0x000fc80000011604 */
[----:B------:R-:W-:-:S05]  /*3f80*/  LOP3.LUT R5, R0, R5, RZ, 0xfc, !PT ;  /* 0x0000000500057212 */ /* 0x000fca00078efcff */
[----:B------:R0:W-:Y:S01]  /*3f90*/  STG.E.U8 desc[UR36][R2.64], R5 ;  /* 0x0000000502007986 */ /* 0x0001e2000c101124 */
[----:B------:R-:W-:Y:S05]  /*3fa0*/  BRA `(.L_x_5458) ;  /* 0x0000000400f07947 */ /* 0x000fea0003800000 */
.L_x_5468:
[----:B------:R-:W-:Y:S01]  /*3fb0*/  MOV R4, 0xf0000000 ;  /* 0xf000000000047802 */ /* 0x000fe20000000f00 */
[----:B------:R-:W-:Y:S01]  /*3fc0*/  IMAD.MOV.U32 R5, RZ, RZ, 0x380fffff ;  /* 0x380fffffff057424 */ /* 0x000fe200078e00ff */
[----:B------:R-:W-:Y:S02]  /*3fd0*/  ULDC.64 UR4, c[0x0][0x3b8] ;  /* 0x0000ee0000047ab9 */ /* 0x000fe40000000a00 */
[----:B------:R-:W0:Y:S03]  /*3fe0*/  F2F.F32.F64 R0, UR4 ;  /* 0x0000000400007d10 */ /* 0x000e260008301000 */
[----:B------:R-:W-:-:S14]  /*3ff0*/  DSETP.LEU.AND P0, PT, R4, |UR4|, PT ;  /* 0x4000000404007e2a */ /* 0x000fdc000bf0b000 */
[----:B0-----:R-:W-:-:S05]  /*4000*/  @!P0 FMUL R0, R0, 1.175494350822287508e-38 ;  /* 0x0080000000008820 */ /* 0x001fca0000400000 */
[----:B------:R-:W-:-:S05]  /*4010*/  F2FP.BF16.F32.PACK_AB R0, RZ, R0 ;  /* 0x00000000ff00723e */ /* 0x000fca00000010ff */
[----:B------:R0:W-:Y:S01]  /*4020*/  STG.E.U16 desc[UR36][R2.64], R0 ;  /* 0x0000000002007986 */ /* 0x0001e2000c101524 */
[----:B------:R-:W-:Y:S05]  /*4030*/  BRA `(.L_x_5458) ;  /* 0x0000000400cc7947 */ /* 0x000fea0003800000 */
.L_x_5465:
        /* <DEDUP_REMOVED lines=12> */
.L_x_5475:
        /* <DEDUP_REMOVED lines=22> */
.L_x_5477:
[----:B------:R-:W-:-:S04]  /*4260*/  LOP3.LUT R4, R4, 0x80000000, RZ, 0xc0, !PT ;  /* 0x8000000004047812 */ /* 0x000fc800078ec0ff */
[----:B------:R-:W-:-:S04]  /*4270*/  SHF.R.U32.HI R5, RZ, 0x18, R4 ;  /* 0x00000018ff057819 */ /* 0x000fc80000011604 */
[----:B------:R-:W-:-:S07]  /*4280*/  LOP3.LUT R0, R0, R5, RZ, 0xfc, !PT ;  /* 0x0000000500007212 */ /* 0x000fce00078efcff */
.L_x_5476:
[----:B------:R4:W-:Y:S01]  /*4290*/  STG.E.U8 desc[UR36][R2.64], R0 ;  /* 0x0000000002007986 */ /* 0x0009e2000c101124 */
[----:B------:R-:W-:Y:S05]  /*42a0*/  BRA `(.L_x_5458) ;  /* 0x0000000400307947 */ /* 0x000fea0003800000 */
.L_x_5474:
        /* <DEDUP_REMOVED lines=22> */
.L_x_5479:
[----:B------:R-:W-:-:S04]  /*4410*/  LOP3.LUT R4, R4, 0x80000000, RZ, 0xc0, !PT ;  /* 0x8000000004047812 */ /* 0x000fc800078ec0ff */
[----:B------:R-:W-:-:S04]  /*4420*/  SHF.R.U32.HI R5, RZ, 0x18, R4 ;  /* 0x00000018ff057819 */ /* 0x000fc80000011604 */
[----:B------:R-:W-:-:S07]  /*4430*/  LOP3.LUT R0, R0, R5, RZ, 0xfc, !PT ;  /* 0x0000000500007212 */ /* 0x000fce00078efcff */
.L_x_5478:
[----:B------:R3:W-:Y:S01]  /*4440*/  STG.E.U8 desc[UR36][R2.64], R0 ;  /* 0x0000000002007986 */ /* 0x0007e2000c101124 */
[----:B------:R-:W-:Y:S05]  /*4450*/  BRA `(.L_x_5458) ;  /* 0x0000000000c47947 */ /* 0x000fea0003800000 */
.L_x_5473:
        /* <DEDUP_REMOVED lines=23> */
.L_x_5482:
[----:B------:R2:W-:Y:S01]  /*45d0*/  STG.E.U8 desc[UR36][R2.64], R0 ;  /* 0x0000000002007986 */ /* 0x0005e2000c101124 */
[----:B------:R-:W-:Y:S05]  /*45e0*/  BRA `(.L_x_5458) ;  /* 0x0000000000607947 */ /* 0x000fea0003800000 */
.L_x_5457:
        /* <DEDUP_REMOVED lines=16> */
.L_x_5483:
[----:B------:R-:W-:Y:S05]  /*46f0*/  BRA `(.L_x_5458) ;  /* 0x00000000001c7947 */ /* 0x000fea0003800000 */
.L_x_5481:
[----:B------:R-:W-:Y:S02]  /*4700*/  ULDC.64 UR4, c[0x0][0x3b8] ;  /* 0x0000ee0000047ab9 */ /* 0x000fe40000000a00 */
[----:B------:R-:W0:Y:S02]  /*4710*/  F2I.U64.F64.TRUNC R4, UR4 ;  /* 0x0000000400047d11 */ /* 0x000e24000830d800 */
[----:B0-----:R1:W-:Y:S01]  /*4720*/  STG.E.64 desc[UR36][R2.64], R4 ;  /* 0x0000000402007986 */ /* 0x0013e2000c101b24 */
[----:B------:R-:W-:Y:S05]  /*4730*/  BRA `(.L_x_5458) ;  /* 0x00000000000c7947 */ /* 0x000fea0003800000 */
.L_x_5480:
[----:B------:R-:W-:Y:S02]  /*4740*/  ULDC.64 UR4, c[0x0][0x3b8] ;  /* 0x0000ee0000047ab9 */ /* 0x000fe40000000a00 */
[----:B------:R-:W0:Y:S02]  /*4750*/  F2I.U32.F64.TRUNC R5, UR4 ;  /* 0x0000000400057d11 */ /* 0x000e24000830d000 */
[----:B0-----:R0:W-:Y:S02]  /*4760*/  STG.E desc[UR36][R2.64], R5 ;  /* 0x0000000502007986 */ /* 0x0011e4000c101924 */
.L_x_5458:
[----:B------:R-:W-:-:S07]  /*4770*/  VIADD R17, R17, 0x80 ;  /* 0x0000008011117836 */ /* 0x000fce0000000000 */
.L_x_5451:
[----:B------:R-:W-:Y:S05]  /*4780*/  BSYNC B6 ;  /* 0x0000000000067941 */ /* 0x000fea0003800000 */
.L_x_5450:
        /* <DEDUP_REMOVED lines=281> */
.L_x_5486:
        /* <DEDUP_REMOVED lines=19> */
.L_x_5490:
[----:B------:R-:W-:Y:S02]  /*5a50*/  ULDC.64 UR4, c[0x0][0x3b8] ;  /* 0x0000ee0000047ab9 */ /* 0x000fe40000000a00 */
[----:B------:R-:W0:Y:S02]  /*5a60*/  F2I.S64.F64.TRUNC R4, UR4 ;  /* 0x0000000400047d11 */ /* 0x000e24000830d900 */
[----:B0-----:R1:W-:Y:S01]  /*5a70*/  STG.E.U8 desc[UR36][R2.64], R4 ;  /* 0x0000000402007986 */ /* 0x0013e2000c101124 */
[----:B------:R-:W-:Y:S05]  /*5a80*/  BRA `(.L_x_5492) ;  /* 0x00000010001c7947 */ /* 0x000fea0003800000 */
.L_x_5489:
        /* <DEDUP_REMOVED lines=10> */
.L_x_5494:
[----:B------:R-:W-:Y:S02]  /*5b30*/  ULDC.64 UR4, c[0x0][0x3b8] ;  /* 0x0000ee0000047ab9 */ /* 0x000fe40000000a00 */
[----:B------:R-:W0:Y:S02]  /*5b40*/  F2I.F64.TRUNC R5, UR4 ;  /* 0x0000000400057d11 */ /* 0x000e24000830d100 */
[----:B0-----:R3:W-:Y:S01]  /*5b50*/  STG.E desc[UR36][R2.64], R5 ;  /* 0x0000000502007986 */ /* 0x0017e2000c101924 */
[----:B------:R-:W-:Y:S05]  /*5b60*/  BRA `(.L_x_5492) ;  /* 0x0000000c00e47947 */ /* 0x000fea0003800000 */
.L_x_5493:
[----:B------:R-:W-:Y:S02]  /*5b70*/  ULDC.64 UR4, c[0x0][0x3b8] ;  /* 0x0000ee0000047ab9 */ /* 0x000fe40000000a00 */
[----:B------:R-:W0:Y:S02]  /*5b80*/  F2I.F64.TRUNC R5, UR4 ;  /* 0x0000000400057d11 */ /* 0x000e24000830d100 */
[----:B0-----:R2:W-:Y:S01]  /*5b90*/  STG.E.U16 desc[UR36][R2.64], R5 ;  /* 0x0000000502007986 */ /* 0x0015e2000c101524 */
[----:B------:R-:W-:Y:S05]  /*5ba0*/  BRA `(.L_x_5492) ;  /* 0x0000000c00d47947 */ /* 0x000fea0003800000 */
.L_x_5488:
        /* <DEDUP_REMOVED lines=14> */
.L_x_5496:
        /* <DEDUP_REMOVED lines=9> */
.L_x_5495:
        /* <DEDUP_REMOVED lines=15> */
.L_x_5498:
[----:B------:R-:W-:Y:S01]  /*5e10*/  IMAD.MOV.U32 R4, RZ, RZ, -0x10000000 ;  /* 0xf0000000ff047424 */ /* 0x000fe200078e00ff */
[----:B------:R-:W-:Y:S01]  /*5e20*/  MOV R5, 0x380fffff ;  /* 0x380fffff00057802 */ /* 0x000fe20000000f00 */
        /* <DEDUP_REMOVED lines=8> */
.L_x_5497:
[----:B------:R-:W0:Y:S02]  /*5eb0*/  LDC.64 R4, c[0x0][0x3b8] ;  /* 0x0000ee00ff047b82 */ /* 0x000e240000000a00 */
[----:B0-----:R0:W-:Y:S01]  /*5ec0*/  STG.E.64 desc[UR36][R2.64], R4 ;  /* 0x0000000402007986 */ /* 0x0011e2000c101b24 */
[----:B------:R-:W-:Y:S05]  /*5ed0*/  BRA `(.L_x_5492) ;  /* 0x0000000c00087947 */ /* 0x000fea0003800000 */
.L_x_5487:
        /* <DEDUP_REMOVED lines=13> */
.L_x_5501:
[----:B------:R-:W0:Y:S01]  /*5fb0*/  LDC.64 R4, c[0x0][0x3b8] ;  /* 0x0000ee00ff047b82 */ /* 0x000e220000000a00 */
[----:B------:R-:W-:-:S05]  /*5fc0*/  CS2R R6, SRZ ;  /* 0x0000000000067805 */ /* 0x000fca000001ff00 */
[----:B0-----:R0:W-:Y:S01]  /*5fd0*/  STG.E.128 desc[UR36][R2.64], R4 ;  /* 0x0000000402007986 */ /* 0x0011e2000c101d24 */
[----:B------:R-:W-:Y:S05]  /*5fe0*/  BRA `(.L_x_5492) ;  /* 0x0000000800c47947 */ /* 0x000fea0003800000 */
.L_x_5500:
        /* <DEDUP_REMOVED lines=25> */
.L_x_5504:
[----:B------:R-:W-:-:S05]  /*6180*/  LOP3.LUT R5, R0, R9, RZ, 0xfc, !PT ;  /* 0x0000000900057212 */ /* 0x000fca00078efcff */
[----:B------:R0:W-:Y:S01]  /*6190*/  STG.E.U8 desc[UR36][R2.64], R5 ;  /* 0x0000000502007986 */ /* 0x0001e2000c101124 */
[----:B------:R-:W-:Y:S05]  /*61a0*/  BRA `(.L_x_5492) ;  /* 0x0000000800547947 */ /* 0x000fea0003800000 */
.L_x_5503:
[----:B------:R-:W-:Y:S01]  /*61b0*/  MOV R6, 0xf0000000 ;  /* 0xf000000000067802 */ /* 0x000fe20000000f00 */
[----:B------:R-:W-:Y:S01]  /*61c0*/  IMAD.MOV.U32 R7, RZ, RZ, 0x380fffff ;  /* 0x380fffffff077424 */ /* 0x000fe200078e00ff */
        /* <DEDUP_REMOVED lines=15> */
.L_x_5505:
[----:B------:R-:W-:Y:S01]  /*62c0*/  ISETP.GT.U32.AND P0, PT, R0, 0x7f800000, PT ;  /* 0x7f8000000000780c */ /* 0x000fe20003f04070 */
[----:B------:R-:W-:-:S05]  /*62d0*/  IMAD.MOV.U32 R0, RZ, RZ, 0x7f ;  /* 0x0000007fff007424 */ /* 0x000fca00078e00ff */
[----:B------:R-:W-:-:S07]  /*62e0*/  SEL R0, R0, 0x7c, P0 ;  /* 0x0000007c00007807 */ /* 0x000fce0000000000 */
.L_x_5506:
[----:B------:R-:W-:-:S04]  /*62f0*/  LOP3.LUT R4, R4, 0x80000000, RZ, 0xc0, !PT ;  /* 0x8000000004047812 */ /* 0x000fc800078ec0ff */
[----:B------:R-:W-:-:S04]  /*6300*/  SHF.R.U32.HI R5, RZ, 0x18, R4 ;  /* 0x00000018ff057819 */ /* 0x000fc80000011604 */
[----:B------:R-:W-:-:S05]  /*6310*/  LOP3.LUT R5, R0, R5, RZ, 0xfc, !PT ;  /* 0x0000000500057212 */ /* 0x000fca00078efcff */
[----:B------:R0:W-:Y:S01]  /*6320*/  STG.E.U8 desc[UR36][R2.64], R5 ;  /* 0x0000000502007986 */ /* 0x0001e2000c101124 */
[----:B------:R-:W-:Y:S05]  /*6330*/  BRA `(.L_x_5492) ;  /* 0x0000000400f07947 */ /* 0x000fea0003800000 */
.L_x_5502:
[----:B------:R-:W-:Y:S01]  /*6340*/  IMAD.MOV.U32 R4, RZ, RZ, -0x10000000 ;  /* 0xf0000000ff047424 */ /* 0x000fe200078e00ff */
[----:B------:R-:W-:Y:S01]  /*6350*/  MOV R5, 0x380fffff ;  /* 0x380fffff00057802 */ /* 0x000fe20000000f00 */
[----:B------:R-:W-:Y:S02]  /*6360*/  ULDC.64 UR4, c[0x0][0x3b8] ;  /* 0x0000ee0000047ab9 */ /* 0x000fe40000000a00 */
[----:B------:R-:W0:Y:S03]  /*6370*/  F2F.F32.F64 R0, UR4 ;  /* 0x0000000400007d10 */ /* 0x000e260008301000 */
[----:B------:R-:W-:-:S14]  /*6380*/  DSETP.LEU.AND P0, PT, R4, |UR4|, PT ;  /* 0x4000000404007e2a */ /* 0x000fdc000bf0b000 */
[----:B0-----:R-:W-:-:S05]  /*6390*/  @!P0 FMUL R0, R0, 1.175494350822287508e-38 ;  /* 0x0080000000008820 */ /* 0x001fca0000400000 */
[----:B------:R-:W-:-:S05]  /*63a0*/  F2FP.BF16.F32.PACK_AB R0, RZ, R0 ;  /* 0x00000000ff00723e */ /* 0x000fca00000010ff */
[----:B------:R0:W-:Y:S01]  /*63b0*/  STG.E.U16 desc[UR36][R2.64], R0 ;  /* 0x0000000002007986 */ /* 0x0001e2000c101524 */
[----:B------:R-:W-:Y:S05]  /*63c0*/  BRA `(.L_x_5492) ;  /* 0x0000000400cc7947 */ /* 0x000fea0003800000 */
.L_x_5499:
        /* <DEDUP_REMOVED lines=12> */
.L_x_5509:
        /* <DEDUP_REMOVED lines=22> */
.L_x_5511:
[----:B------:R-:W-:-:S04]  /*65f0*/  LOP3.LUT R4, R4, 0x80000000, RZ, 0xc0, !PT ;  /* 0x8000000004047812 */ /* 0x000fc800078ec0ff */
[----:B------:R-:W-:-:S04]  /*6600*/  SHF.R.U32.HI R5, RZ, 0x18, R4 ;  /* 0x00000018ff057819 */ /* 0x000fc80000011604 */
[----:B------:R-:W-:-:S07]  /*6610*/  LOP3.LUT R0, R0, R5, RZ, 0xfc, !PT ;  /* 0x0000000500007212 */ /* 0x000fce00078efcff */
.L_x_5510:
[----:B------:R0:W-:Y:S01]  /*6620*/  STG.E.U8 desc[UR36][R2.64], R0 ;  /* 0x0000000002007986 */ /* 0x0001e2000c101124 */
[----:B------:R-:W-:Y:S05]  /*6630*/  BRA `(.L_x_5492) ;  /* 0x0000000400307947 */ /* 0x000fea0003800000 */
.L_x_5508:
        /* <DEDUP_REMOVED lines=22> */
.L_x_5513:
[----:B------:R-:W-:-:S04]  /*67a0*/  LOP3.LUT R4, R4, 0x80000000, RZ, 0xc0, !PT ;  /* 0x8000000004047812 */ /* 0x000fc800078ec0ff */
[----:B------:R-:W-:-:S04]  /*67b0*/  SHF.R.U32.HI R5, RZ, 0x18, R4 ;  /* 0x00000018ff057819 */ /* 0x000fc80000011604 */
[----:B------:R-:W-:-:S07]  /*67c0*/  LOP3.LUT R0, R0, R5, RZ, 0xfc, !PT ;  /* 0x0000000500007212 */ /* 0x000fce00078efcff */
.L_x_5512:
[----:B------:R0:W-:Y:S01]  /*67d0*/  STG.E.U8 desc[UR36][R2.64], R0 ;  /* 0x0000000002007986 */ /* 0x0001e2000c101124 */
[----:B------:R-:W-:Y:S05]  /*67e0*/  BRA `(.L_x_5492) ;  /* 0x0000000000c47947 */ /* 0x000fea0003800000 */
.L_x_5507:
        /* <DEDUP_REMOVED lines=23> */
.L_x_5516:
[----:B------:R0:W-:Y:S01]  /*6960*/  STG.E.U8 desc[UR36][R2.64], R0 ;  /* 0x0000000002007986 */ /* 0x0001e2000c101124 */
[----:B------:R-:W-:Y:S05]  /*6970*/  BRA `(.L_x_5492) ;  /* 0x0000000000607947 */ /* 0x000fea0003800000 */
.L_x_5491:
        /* <DEDUP_REMOVED lines=16> */
.L_x_5517:
[----:B------:R-:W-:Y:S05]  /*6a80*/  BRA `(.L_x_5492) ;  /* 0x00000000001c7947 */ /* 0x000fea0003800000 */
.L_x_5515:
[----:B------:R-:W-:Y:S02]  /*6a90*/  ULDC.64 UR4, c[0x0][0x3b8] ;  /* 0x0000ee0000047ab9 */ /* 0x000fe40000000a00 */
[----:B------:R-:W0:Y:S02]  /*6aa0*/  F2I.U64.F64.TRUNC R4, UR4 ;  /* 0x0000000400047d11 */ /* 0x000e24000830d800 */
[----:B0-----:R0:W-:Y:S01]  /*6ab0*/  STG.E.64 desc[UR36][R2.64], R4 ;  /* 0x0000000402007986 */ /* 0x0011e2000c101b24 */
[----:B------:R-:W-:Y:S05]  /*6ac0*/  BRA `(.L_x_5492) ;  /* 0x00000000000c7947 */ /* 0x000fea0003800000 */
.L_x_5514:
[----:B------:R-:W-:Y:S02]  /*6ad0*/  ULDC.64 UR4, c[0x0][0x3b8] ;  /* 0x0000ee0000047ab9 */ /* 0x000fe40000000a00 */
[----:B------:R-:W0:Y:S02]  /*6ae0*/  F2I.U32.F64.TRUNC R5, UR4 ;  /* 0x0000000400057d11 */ /* 0x000e24000830d000 */
[----:B0-----:R0:W-:Y:S02]  /*6af0*/  STG.E desc[UR36][R2.64], R5 ;  /* 0x0000000502007986 */ /* 0x0011e4000c101924 */
.L_x_5492:
[----:B------:R-:W-:-:S07]  /*6b00*/  VIADD R17, R17, 0x80 ;  /* 0x0000008011117836 */ /* 0x000fce0000000000 */
.L_x_5485:
[----:B------:R-:W-:Y:S05]  /*6b10*/  BSYNC B6 ;  /* 0x0000000000067941 */ /* 0x000fea0003800000 */
.L_x_5484:
        /* <DEDUP_REMOVED lines=280> */
.L_x_5518:
        /* <DEDUP_REMOVED lines=19> */
.L_x_5522:
[----:B------:R-:W-:Y:S02]  /*7dd0*/  ULDC.64 UR4, c[0x0][0x3b8] ;  /* 0x0000ee0000047ab9 */ /* 0x000fe40000000a00 */
[----:B------:R-:W0:Y:S02]  /*7de0*/  F2I.S64.F64.TRUNC R4, UR4 ;  /* 0x0000000400047d11 */ /* 0x000e24000830d900 */
[----:B0-----:R-:W-:Y:S01]  /*7df0*/  STG.E.U8 desc[UR36][R2.64], R4 ;  /* 0x0000000402007986 */ /* 0x001fe2000c101124 */
[----:B------:R-:W-:Y:S05]  /*7e00*/  EXIT ;  /* 0x000000000000794d */ /* 0x000fea0003800000 */
.L_x_5521:
        /* <DEDUP_REMOVED lines=10> */
.L_x_5525:
[----:B------:R-:W-:Y:S02]  /*7eb0*/  ULDC.64 UR4, c[0x0][0x3b8] ;  /* 0x0000ee0000047ab9 */ /* 0x000fe40000000a00 */
[----:B------:R-:W0:Y:S02]  /*7ec0*/  F2I.F64.TRUNC R5, UR4 ;  /* 0x0000000400057d11 */ /* 0x000e24000830d100 */
[----:B0-----:R-:W-:Y:S01]  /*7ed0*/  STG.E desc[UR36][R2.64], R5 ;  /* 0x0000000502007986 */ /* 0x001fe2000c101924 */
[----:B------:R-:W-:Y:S05]  /*7ee0*/  EXIT ;  /* 0x000000000000794d */ /* 0x000fea0003800000 */
.L_x_5524:
[----:B------:R-:W-:Y:S02]  /*7ef0*/  ULDC.64 UR4, c[0x0][0x3b8] ;  /* 0x0000ee0000047ab9 */ /* 0x000fe40000000a00 */
[----:B------:R-:W0:Y:S02]  /*7f00*/  F2I.F64.TRUNC R5, UR4 ;  /* 0x0000000400057d11 */ /* 0x000e24000830d100 */
[----:B0-----:R-:W-:Y:S01]  /*7f10*/  STG.E.U16 desc[UR36][R2.64], R5 ;  /* 0x0000000502007986 */ /* 0x001fe2000c101524 */
[----:B------:R-:W-:Y:S05]  /*7f20*/  EXIT ;  /* 0x000000000000794d */ /* 0x000fea0003800000 */
.L_x_5520:
        /* <DEDUP_REMOVED lines=12> */
[----:B------:R-:W-:Y:S01]  /*7ff0*/  STG.E desc[UR36][R2.64], R5 ;  /* 0x0000000502007986 */ /* 0x000fe2000c101924 */
[----:B------:R-:W-:Y:S05]  /*8000*/  EXIT ;  /* 0x000000000000794d */ /* 0x000fea0003800000 */
.L_x_5527:
[----:B------:R-:W-:Y:S01]  /*8010*/  MOV R4, 0xf0000000 ;  /* 0xf000000000047802 */ /* 0x000fe20000000f00 */
[----:B------:R-:W-:Y:S01]  /*8020*/  IMAD.MOV.U32 R5, RZ, RZ, 0x380fffff ;  /* 0x380fffffff057424 */ /* 0x000fe200078e00ff */
[----:B------:R-:W-:Y:S02]  /*8030*/  ULDC.64 UR4, c[0x0][0x3b8] ;  /* 0x0000ee0000047ab9 */ /* 0x000fe40000000a00 */
[----:B------:R-:W0:Y:S03]  /*8040*/  F2F.F32.F64 R0, UR4 ;  /* 0x0000000400007d10 */ /* 0x000e260008301000 */
[----:B------:R-:W-:-:S14]  /*8050*/  DSETP.LEU.AND P0, PT, R4, |UR4|, PT ;  /* 0x4000000404007e2a */ /* 0x000fdc000bf0b000 */
[----:B0-----:R-:W-:-:S05]  /*8060*/  @!P0 FMUL R0, R0, 1.175494350822287508e-38 ;  /* 0x0080000000008820 */ /* 0x001fca0000400000 */
[----:B------:R-:W-:-:S05]  /*8070*/  F2FP.F16.F32.PACK_AB R0, RZ, R0 ;  /* 0x00000000ff00723e */ /* 0x000fca00000000ff */
[----:B------:R-:W-:Y:S01]  /*8080*/  STG.E.U16 desc[UR36][R2.64], R0 ;  /* 0x0000000002007986 */ /* 0x000fe2000c101524 */
[----:B------:R-:W-:Y:S05]  /*8090*/  EXIT ;  /* 0x000000000000794d */ /* 0x000fea0003800000 */
.L_x_5526:
        /* <DEDUP_REMOVED lines=10> */
[----:B------:R-:W-:-:S04]  /*8140*/  MOV R5, RZ ;  /* 0x000000ff00057202 */ /* 0x000fc80000000f00 */
[----:B------:R-:W-:-:S14]  /*8150*/  DSETP.LEU.AND P0, PT, R6, |UR4|, PT ;  /* 0x4000000406007e2a */ /* 0x000fdc000bf0b000 */
[----:B0-----:R-:W-:-:S05]  /*8160*/  @!P0 FMUL R4, R4, 1.175494350822287508e-38 ;  /* 0x0080000004048820 */ /* 0x001fca0000400000 */
[----:B------:R-:W-:Y:S01]  /*8170*/  STG.E.64 desc[UR36][R2.64], R4 ;  /* 0x0000000402007986 */ /* 0x000fe2000c101b24 */
[----:B------:R-:W-:Y:S05]  /*8180*/  EXIT ;  /* 0x000000000000794d */ /* 0x000fea0003800000 */
.L_x_5529:
        /* <DEDUP_REMOVED lines=8> */
[----:B------:R-:W-:Y:S01]  /*8210*/  STG.E desc[UR36][R2.64], R0 ;  /* 0x0000000002007986 */ /* 0x000fe2000c101924 */
[----:B------:R-:W-:Y:S05]  /*8220*/  EXIT ;  /* 0x000000000000794d */ /* 0x000fea0003800000 */
.L_x_5528:
[----:B------:R-:W0:Y:S02]  /*8230*/  LDC.64 R4, c[0x0][0x3b8] ;  /* 0x0000ee00ff047b82 */ /* 0x000e240000000a00 */
[----:B0-----:R-:W-:Y:S01]  /*8240*/  STG.E.64 desc[UR36][R2.64], R4 ;  /* 0x0000000402007986 */ /* 0x001fe2000c101b24 */
[----:B------:R-:W-:Y:S05]  /*8250*/  EXIT ;  /* 0x000000000000794d */ /* 0x000fea0003800000 */
.L_x_5519:
        /* <DEDUP_REMOVED lines=11> */
[----:B------:R-:W-:Y:S01]  /*8310*/  STG.E.U8 desc[UR36][R2.64], R5 ;  /* 0x0000000502007986 */ /* 0x000fe2000c101124 */
[----:B------:R-:W-:Y:S05]  /*8320*/  EXIT ;  /* 0x000000000000794d */ /* 0x000fea0003800000 */
.L_x_5532:
[----:B------:R-:W0:Y:S01]  /*8330*/  LDC.64 R4, c[0x0][0x3b8] ;  /* 0x0000ee00ff047b82 */ /* 0x000e220000000a00 */
[----:B------:R-:W-:-:S05]  /*8340*/  CS2R R6, SRZ ;  /* 0x0000000000067805 */ /* 0x000fca000001ff00 */
[----:B0-----:R-:W-:Y:S01]  /*8350*/  STG.E.128 desc[UR36][R2.64], R4 ;  /* 0x0000000402007986 */ /* 0x001fe2000c101d24 */
[----:B------:R-:W-:Y:S05]  /*8360*/  EXIT ;  /* 0x000000000000794d */ /* 0x000fea0003800000 */
.L_x_5531:
        /* <DEDUP_REMOVED lines=25> */
.L_x_5535:
[----:B------:R-:W-:-:S05]  /*8500*/  LOP3.LUT R5, R0, R9, RZ, 0xfc, !PT ;  /* 0x0000000900057212 */ /* 0x000fca00078efcff */
[----:B------:R-:W-:Y:S01]  /*8510*/  STG.E.U8 desc[UR36][R2.64], R5 ;  /* 0x0000000502007986 */ /* 0x000fe2000c101124 */
[----:B------:R-:W-:Y:S05]  /*8520*/  EXIT ;  /* 0x000000000000794d */ /* 0x000fea0003800000 */
.L_x_5534:
        /* <DEDUP_REMOVED lines=17> */
.L_x_5536:
[----:B------:R-:W-:Y:S01]  /*8640*/  ISETP.GT.U32.AND P0, PT, R0, 0x7f800000, PT ;  /* 0x7f8000000000780c */ /* 0x000fe20003f04070 */
[----:B------:R-:W-:-:S05]  /*8650*/  IMAD.MOV.U32 R0, RZ, RZ, 0x7f ;  /* 0x0000007fff007424 */ /* 0x000fca00078e00ff */
[----:B------:R-:W-:-:S07]  /*8660*/  SEL R0, R0, 0x7c, P0 ;  /* 0x0000007c00007807 */ /* 0x000fce0000000000 */
.L_x_5537:
[----:B------:R-:W-:-:S04]  /*8670*/  LOP3.LUT R4, R4, 0x80000000, RZ, 0xc0, !PT ;  /* 0x8000000004047812 */ /* 0x000fc800078ec0ff */
[----:B------:R-:W-:-:S04]  /*8680*/  SHF.R.U32.HI R5, RZ, 0x18, R4 ;  /* 0x00000018ff057819 */ /* 0x000fc80000011604 */
[----:B------:R-:W-:-:S05]  /*8690*/  LOP3.LUT R5, R0, R5, RZ, 0xfc, !PT ;  /* 0x0000000500057212 */ /* 0x000fca00078efcff */
[----:B------:R-:W-:Y:S01]  /*86a0*/  STG.E.U8 desc[UR36][R2.64], R5 ;  /* 0x0000000502007986 */ /* 0x000fe2000c101124 */
[----:B------:R-:W-:Y:S05]  /*86b0*/  EXIT ;  /* 0x000000000000794d */ /* 0x000fea0003800000 */
.L_x_5533:
        /* <DEDUP_REMOVED lines=9> */
.L_x_5530:
        /* <DEDUP_REMOVED lines=12> */
.L_x_5540:
        /* <DEDUP_REMOVED lines=22> */
.L_x_5542:
[----:B------:R-:W-:-:S04]  /*8970*/  LOP3.LUT R4, R4, 0x80000000, RZ, 0xc0, !PT ;  /* 0x8000000004047812 */ /* 0x000fc800078ec0ff */
[----:B------:R-:W-:-:S04]  /*8980*/  SHF.R.U32.HI R5, RZ, 0x18, R4 ;  /* 0x00000018ff057819 */ /* 0x000fc80000011604 */
[----:B------:R-:W-:-:S07]  /*8990*/  LOP3.LUT R0, R0, R5, RZ, 0xfc, !PT ;  /* 0x0000000500007212 */ /* 0x000fce00078efcff */
.L_x_5541:
[----:B------:R-:W-:Y:S01]  /*89a0*/  STG.E.U8 desc[UR36][R2.64], R0 ;  /* 0x0000000002007986 */ /* 0x000fe2000c101124 */
[----:B------:R-:W-:Y:S05]  /*89b0*/  EXIT ;  /* 0x000000000000794d */ /* 0x000fea0003800000 */
.L_x_5539:
        /* <DEDUP_REMOVED lines=22> */
.L_x_5544:
[----:B------:R-:W-:-:S04]  /*8b20*/  LOP3.LUT R4, R4, 0x80000000, RZ, 0xc0, !PT ;  /* 0x8000000004047812 */ /* 0x000fc800078ec0ff */
[----:B------:R-:W-:-:S04]  /*8b30*/  SHF.R.U32.HI R5, RZ, 0x18, R4 ;  /* 0x00000018ff057819 */ /* 0x000fc80000011604 */
[----:B------:R-:W-:-:S07]  /*8b40*/  LOP3.LUT R0, R0, R5, RZ, 0xfc, !PT ;  /* 0x0000000500007212 */ /* 0x000fce00078efcff */
.L_x_5543:
[----:B------:R-:W-:Y:S01]  /*8b50*/  STG.E.U8 desc[UR36][R2.64], R0 ;  /* 0x0000000002007986 */ /* 0x000fe2000c101124 */
[----:B------:R-:W-:Y:S05]  /*8b60*/  EXIT ;  /* 0x000000000000794d */ /* 0x000fea0003800000 */
.L_x_5538:
        /* <DEDUP_REMOVED lines=23> */
.L_x_5547:
[----:B------:R-:W-:Y:S01]  /*8ce0*/  STG.E.U8 desc[UR36][R2.64], R0 ;  /* 0x0000000002007986 */ /* 0x000fe2000c101124 */
[----:B------:R-:W-:Y:S05]  /*8cf0*/  EXIT ;  /* 0x000000000000794d */ /* 0x000fea0003800000 */
.L_x_5523:
        /* <DEDUP_REMOVED lines=16> */
.L_x_5548:
[----:B------:R-:W-:Y:S05]  /*8e00*/  EXIT ;  /* 0x000000000000794d */ /* 0x000fea0003800000 */
.L_x_5546:
[----:B------:R-:W-:Y:S02]  /*8e10*/  ULDC.64 UR4, c[0x0][0x3b8] ;  /* 0x0000ee0000047ab9 */ /* 0x000fe40000000a00 */
[----:B------:R-:W0:Y:S02]  /*8e20*/  F2I.U64.F64.TRUNC R4, UR4 ;  /* 0x0000000400047d11 */ /* 0x000e24000830d800 */
[----:B0-----:R-:W-:Y:S01]  /*8e30*/  STG.E.64 desc[UR36][R2.64], R4 ;  /* 0x0000000402007986 */ /* 0x001fe2000c101b24 */
[----:B------:R-:W-:Y:S05]  /*8e40*/  EXIT ;  /* 0x000000000000794d */ /* 0x000fea0003800000 */
.L_x_5545:
[----:B------:R-:W-:Y:S02]  /*8e50*/  ULDC.64 UR4, c[0x0][0x3b8] ;  /* 0x0000ee0000047ab9 */ /* 0x000fe40000000a00 */
[----:B------:R-:W0:Y:S02]  /*8e60*/  F2I.U32.F64.TRUNC R5, UR4 ;  /* 0x0000000400057d11 */ /* 0x000e24000830d000 */
[----:B0-----:R-:W-:Y:S01]  /*8e70*/  STG.E desc[UR36][R2.64], R5 ;  /* 0x0000000502007986 */ /* 0x001fe2000c101924 */
[----:B------:R-:W-:Y:S05]  /*8e80*/  EXIT ;  /* 0x000000000000794d */ /* 0x000fea0003800000 */
.L_x_5549:
        /* <DEDUP_REMOVED lines=15> */
.L_x_7367:


//--------------------- .text._ZN2at6native27unrolled_elementwise_kernelINS0_11FillFunctorIdEESt5arrayIPcLm1EELi4E23TrivialOffsetCalculatorILi0EjES7_ILi1EjENS0_6memory12LoadWithCastILi0EEENSA_13StoreWithCastILi1EEEEEviT_T0_T2_T3_T4_T5_ --------------------------
	.section	.text._ZN2at6native27unrolled_elementwise_kernelINS0_11FillFunctorIdEESt5arrayIPcLm1EELi4E23TrivialOffsetCalculatorILi0EjES7_ILi1EjENS0_6memory12LoadWithCastILi0EEENSA_13StoreWithCastILi1EEEEEviT_T0_T2_T3_T4_T5_,"ax",@progbits
	.align	128
        .global         _ZN2at6native27unrolled_elementwise_kernelINS0_11FillFunctorIdEESt5arrayIPcLm1EELi4E23TrivialOffsetCalculatorILi0EjES7_ILi1EjENS0_6memory12LoadWithCastILi0EEENSA_13StoreWithCastILi1EEEEEviT_T0_T2_T3_T4_T5_
        .type           _ZN2at6native27unrolled_elementwise_kernelINS0_11FillFunctorIdEESt5arrayIPcLm1EELi4E23TrivialOffsetCalculatorILi0EjES7_ILi1EjENS0_6memory12LoadWithCastILi0EEENSA_13StoreWithCastILi1EEEEEviT_T0_T2_T3_T4_T5_,@function
        .size           _ZN2at6native27unrolled_elementwise_kernelINS0_11FillFunctorIdEESt5arrayIPcLm1EELi4E23TrivialOffsetCalculatorILi0EjES7_ILi1EjENS0_6memory12LoadWithCastILi0EEENSA_13StoreWithCastILi1EEEEEviT_T0_T2_T3_T4_T5_,(.L_x_7368 - _ZN2at6native27unrolled_elementwise_kernelINS0_11FillFunctorIdEESt5arrayIPcLm1EELi4E23TrivialOffsetCalculatorILi0EjES7_ILi1EjENS0_6memory12LoadWithCastILi0EEENSA_13StoreWithCastILi1EEEEEviT_T0_T2_T3_T4_T5_)
        .other          _ZN2at6native27unrolled_elementwise_kernelINS0_11FillFunctorIdEESt5arrayIPcLm1EELi4E23TrivialOffsetCalculatorILi0EjES7_ILi1EjENS0_6memory12LoadWithCastILi0EEENSA_13StoreWithCastILi1EEEEEviT_T0_T2_T3_T4_T5_,@"STO_CUDA_ENTRY STV_DEFAULT"
_ZN2at6native27unrolled_elementwise_kernelINS0_11FillFunctorIdEESt5arrayIPcLm1EELi4E23TrivialOffsetCalculatorILi0EjES7_ILi1EjENS0_6memory12LoadWithCastILi0EEENSA_13StoreWithCastILi1EEEEEviT_T0_T2_T3_T4_T5_:
.text._ZN2at6native27unrolled_elementwise_kernelINS0_11FillFunctorIdEESt5arrayIPcLm1EELi4E23TrivialOffsetCalculatorILi0EjES7_ILi1EjENS0_6memory12LoadWithCastILi0EEENSA_13StoreWithCastILi1EEEEEviT_T0_T2_T3_T4_T5_:
        /* <DEDUP_REMOVED lines=33> */
.L_x_5555:
[----:B------:R-:W-:Y:S02]  /*0210*/  ULDC.64 UR4, c[0x0][0x218] ;  /* 0x0000860000047ab9 */ /* 0x000fe40000000a00 */
[----:B------:R-:W0:Y:S02]  /*0220*/  F2I.S64.F64.TRUNC R4, UR4 ;  /* 0x0000000400047d11 */ /* 0x000e24000830d900 */
[----:B0-----:R3:W-:Y:S01]  /*0230*/  STG.E.U8 desc[UR36][R2.64], R4 ;  /* 0x0000000402007986 */ /* 0x0017e2000c101124 */
[----:B------:R-:W-:Y:S05]  /*0240*/  BRA `(.L_x_5551) ;  /* 0x00000010001c7947 */ /* 0x000fea0003800000 */
.L_x_5554:
        /* <DEDUP_REMOVED lines=10> */
.L_x_5558:
[----:B------:R-:W-:Y:S02]  /*02f0*/  ULDC.64 UR4, c[0x0][0x218] ;  /* 0x0000860000047ab9 */ /* 0x000fe40000000a00 */
[----:B------:R-:W0:Y:S02]  /*0300*/  F2I.F64.TRUNC R5, UR4 ;  /* 0x0000000400057d11 */ /* 0x000e24000830d100 */
[----:B0-----:R1:W-:Y:S01]  /*0310*/  STG.E desc[UR36][R2.64], R5 ;  /* 0x0000000502007986 */ /* 0x0013e2000c101924 */
[----:B------:R-:W-:Y:S05]  /*0320*/  BRA `(.L_x_5551) ;  /* 0x0000000c00e47947 */ /* 0x000fea0003800000 */
.L_x_5557:
[----:B------:R-:W-:Y:S02]  /*0330*/  ULDC.64 UR4, c[0x0][0x218] ;  /* 0x0000860000047ab9 */ /* 0x000fe40000000a00 */
[----:B------:R-:W0:Y:S02]  /*0340*/  F2I.F64.TRUNC R5, UR4 ;  /* 0x0000000400057d11 */ /* 0x000e24000830d100 */
[----:B0-----:R2:W-:Y:S01]  /*0350*/  STG.E.U16 desc[UR36][R2.64], R5 ;  /* 0x0000000502007986 */ /* 0x0015e2000c101524 */
[----:B------:R-:W-:Y:S05]  /*0360*/  BRA `(.L_x_5551) ;  /* 0x0000000c00d47947 */ /* 0x000fea0003800000 */
.L_x_5553:
        /* <DEDUP_REMOVED lines=14> */
.L_x_5560:
        /* <DEDUP_REMOVED lines=9> */
.L_x_5559:
        /* <DEDUP_REMOVED lines=15> */
.L_x_5562:
        /* <DEDUP_REMOVED lines=10> */
.L_x_5561:
[----:B------:R-:W0:Y:S02]  /*0670*/  LDC.64 R4, c[0x0][0x218] ;  /* 0x00008600ff047b82 */ /* 0x000e240000000a00 */
[----:B0-----:R5:W-:Y:S01]  /*0680*/  STG.E.64 desc[UR36][R2.64], R4 ;  /* 0x0000000402007986 */ /* 0x001be2000c101b24 */
[----:B------:R-:W-:Y:S05]  /*0690*/  BRA `(.L_x_5551) ;  /* 0x0000000c00087947 */ /* 0x000fea0003800000 */
.L_x_5552:
        /* <DEDUP_REMOVED lines=13> */
.L_x_5565:
[----:B------:R-:W0:Y:S01]  /*0770*/  LDC.64 R4, c[0x0][0x218] ;  /* 0x00008600ff047b82 */ /* 0x000e220000000a00 */
[----:B------:R-:W-:-:S05]  /*0780*/  CS2R R6, SRZ ;  /* 0x0000000000067805 */ /* 0x000fca000001ff00 */
[----:B0-----:R0:W-:Y:S01]  /*0790*/  STG.E.128 desc[UR36][R2.64], R4 ;  /* 0x0000000402007986 */ /* 0x0011e2000c101d24 */
[----:B------:R-:W-:Y:S05]  /*07a0*/  BRA `(.L_x_5551) ;  /* 0x0000000800c47947 */ /* 0x000fea0003800000 */
.L_x_5564:
        /* <DEDUP_REMOVED lines=25> */
.L_x_5568:
[----:B------:R-:W-:-:S05]  /*0940*/  LOP3.LUT R5, R4, R5, RZ, 0xfc, !PT ;  /* 0x0000000504057212 */ /* 0x000fca00078efcff */
[----:B------:R0:W-:Y:S01]  /*0950*/  STG.E.U8 desc[UR36][R2.64], R5 ;  /* 0x0000000502007986 */ /* 0x0001e2000c101124 */
[----:B------:R-:W-:Y:S05]  /*0960*/  BRA `(.L_x_5551) ;  /* 0x0000000800547947 */ /* 0x000fea0003800000 */
.L_x_5567:
        /* <DEDUP_REMOVED lines=17> */
.L_x_5569:
[----:B------:R-:W-:Y:S01]  /*0a80*/  IMAD.MOV.U32 R0, RZ, RZ, 0x7f ;  /* 0x0000007fff007424 */ /* 0x000fe200078e00ff */
[----:B------:R-:W-:-:S04]  /*0a90*/  ISETP.GT.U32.AND P0, PT, R4, 0x7f800000, PT ;  /* 0x7f8000000400780c */ /* 0x000fc80003f04070 */
[----:B------:R-:W-:-:S09]  /*0aa0*/  SEL R0, R0, 0x7c, P0 ;  /* 0x0000007c00007807 */ /* 0x000fd20000000000 */
.L_x_5570:
[----:B------:R-:W-:-:S04]  /*0ab0*/  LOP3.LUT R5, R5, 0x80000000, RZ, 0xc0, !PT ;  /* 0x8000000005057812 */ /* 0x000fc800078ec0ff */
[----:B------:R-:W-:-:S04]  /*0ac0*/  SHF.R.U32.HI R5, RZ, 0x18, R5 ;  /* 0x00000018ff057819 */ /* 0x000fc80000011605 */
[----:B------:R-:W-:-:S05]  /*0ad0*/  LOP3.LUT R5, R0, R5, RZ, 0xfc, !PT ;  /* 0x0000000500057212 */ /* 0x000fca00078efcff */
[----:B------:R0:W-:Y:S01]  /*0ae0*/  STG.E.U8 desc[UR36][R2.64], R5 ;  /* 0x0000000502007986 */ /* 0x0001e2000c101124 */
[----:B------:R-:W-:Y:S05]  /*0af0*/  BRA `(.L_x_5551) ;  /* 0x0000000400f07947 */ /* 0x000fea0003800000 */
.L_x_5566:
        /* <DEDUP_REMOVED lines=9> */
.L_x_5563:
        /* <DEDUP_REMOVED lines=12> */
.L_x_5573:
        /* <DEDUP_REMOVED lines=21> */
.L_x_5575:
[----:B------:R-:W-:-:S04]  /*0da0*/  LOP3.LUT R5, R5, 0x80000000, RZ, 0xc0, !PT ;  /* 0x8000000005057812 */ /* 0x000fc800078ec0ff */
[----:B------:R-:W-:-:S04]  /*0db0*/  SHF.R.U32.HI R5, RZ, 0x18, R5 ;  /* 0x00000018ff057819 */ /* 0x000fc80000011605 */
[----:B------:R-:W-:-:S04]  /*0dc0*/  LOP3.LUT R4, R4, R5, RZ, 0xfc, !PT ;  /* 0x0000000504047212 */ /* 0x000fc800078efcff */
[----:B------:R-:W-:-:S07]  /*0dd0*/  PRMT R0, R4, 0x7610, R0 ;  /* 0x0000761004007816 */ /* 0x000fce0000000000 */
.L_x_5574:
[----:B------:R0:W-:Y:S01]  /*0de0*/  STG.E.U8 desc[UR36][R2.64], R0 ;  /* 0x0000000002007986 */ /* 0x0001e2000c101124 */
[----:B------:R-:W-:Y:S05]  /*0df0*/  BRA `(.L_x_5551) ;  /* 0x0000000400307947 */ /* 0x000fea0003800000 */
.L_x_5572:
        /* <DEDUP_REMOVED lines=21> */
.L_x_5577:
[----:B------:R-:W-:-:S04]  /*0f50*/  LOP3.LUT R5, R5, 0x80000000, RZ, 0xc0, !PT ;  /* 0x8000000005057812 */ /* 0x000fc800078ec0ff */
[----:B------:R-:W-:-:S04]  /*0f60*/  SHF.R.U32.HI R5, RZ, 0x18, R5 ;  /* 0x00000018ff057819 */ /* 0x000fc80000011605 */
[----:B------:R-:W-:-:S04]  /*0f70*/  LOP3.LUT R4, R4, R5, RZ, 0xfc, !PT ;  /* 0x0000000504047212 */ /* 0x000fc800078efcff */
[----:B------:R-:W-:-:S07]  /*0f80*/  PRMT R0, R4, 0x7610, R0 ;  /* 0x0000761004007816 */ /* 0x000fce0000000000 */
.L_x_5576:
[----:B------:R0:W-:Y:S01]  /*0f90*/  STG.E.U8 desc[UR36][R2.64], R0 ;  /* 0x0000000002007986 */ /* 0x0001e2000c101124 */
[----:B------:R-:W-:Y:S05]  /*0fa0*/  BRA `(.L_x_5551) ;  /* 0x0000000000c47947 */ /* 0x000fea0003800000 */
.L_x_5571:
        /* <DEDUP_REMOVED lines=23> */
.L_x_5580:
[----:B------:R0:W-:Y:S01]  /*1120*/  STG.E.U8 desc[UR36][R2.64], R4 ;  /* 0x0000000402007986 */ /* 0x0001e2000c101124 */
[----:B------:R-:W-:Y:S05]  /*1130*/  BRA `(.L_x_5551) ;  /* 0x0000000000607947 */ /* 0x000fea0003800000 */
.L_x_5556:
        /* <DEDUP_REMOVED lines=16> */
.L_x_5581:
[----:B------:R-:W-:Y:S05]  /*1240*/  BRA `(.L_x_5551) ;  /* 0x00000000001c7947 */ /* 0x000fea0003800000 */
.L_x_5579:
[----:B------:R-:W-:Y:S02]  /*1250*/  ULDC.64 UR4, c[0x0][0x218] ;  /* 0x0000860000047ab9 */ /* 0x000fe40000000a00 */
[----:B------:R-:W0:Y:S02]  /*1260*/  F2I.U64.F64.TRUNC R4, UR4 ;  /* 0x0000000400047d11 */ /* 0x000e24000830d800 */
[----:B0-----:R0:W-:Y:S01]  /*1270*/  STG.E.64 desc[UR36][R2.64], R4 ;  /* 0x0000000402007986 */ /* 0x0011e2000c101b24 */
[----:B------:R-:W-:Y:S05]  /*1280*/  BRA `(.L_x_5551) ;  /* 0x00000000000c7947 */ /* 0x000fea0003800000 */
.L_x_5578:
[----:B------:R-:W-:Y:S02]  /*1290*/  ULDC.64 UR4, c[0x0][0x218] ;  /* 0x0000860000047ab9 */ /* 0x000fe40000000a00 */
[----:B------:R-:W0:Y:S02]  /*12a0*/  F2I.U32.F64.TRUNC R5, UR4 ;  /* 0x0000000400057d11 */ /* 0x000e24000830d000 */
[----:B0-----:R0:W-:Y:S02]  /*12b0*/  STG.E desc[UR36][R2.64], R5 ;  /* 0x0000000502007986 */ /* 0x0011e4000c101924 */
.L_x_5551:
[----:B------:R-:W-:Y:S05]  /*12c0*/  BSYNC B6 ;  /* 0x0000000000067941 */ /* 0x000fea0003800000 */
.L_x_5550:
        /* <DEDUP_REMOVED lines=25> */
.L_x_5587:
[----:B------:R-:W-:Y:S02]  /*1460*/  ULDC.64 UR4, c[0x0][0x218] ;  /* 0x0000860000047ab9 */ /* 0x000fe40000000a00 */
[----:B------:R-:W0:Y:S02]  /*1470*/  F2I.S64.F64.TRUNC R4, UR4 ;  /* 0x0000000400047d11 */ /* 0x000e24000830d900 */
[----:B0-----:R1:W-:Y:S01]  /*1480*/  STG.E.U8 desc[UR36][R2.64], R4 ;  /* 0x0000000402007986 */ /* 0x0013e2000c101124 */
[----:B------:R-:W-:Y:S05]  /*1490*/  BRA `(.L_x_5589) ;  /* 0x00000010001c7947 */ /* 0x000fea0003800000 */
.L_x_5586:
        /* <DEDUP_REMOVED lines=10> */
.L_x_5591:
[----:B------:R-:W-:Y:S02]  /*1540*/  ULDC.64 UR4, c[0x0][0x218] ;  /* 0x0000860000047ab9 */ /* 0x000fe40000000a00 */
[----:B------:R-:W0:Y:S02]  /*1550*/  F2I.F64.TRUNC R5, UR4 ;  /* 0x0000000400057d11 */ /* 0x000e24000830d100 */
[----:B0-----:R3:W-:Y:S01]  /*1560*/  STG.E desc[UR36][R2.64], R5 ;  /* 0x0000000502007986 */ /* 0x0017e2000c101924 */
[----:B------:R-:W-:Y:S05]  /*1570*/  BRA `(.L_x_5589) ;  /* 0x0000000c00e47947 */ /* 0x000fea0003800000 */
.L_x_5590:
[----:B------:R-:W-:Y:S02]  /*1580*/  ULDC.64 UR4, c[0x0][0x218] ;  /* 0x0000860000047ab9 */ /* 0x000fe40000000a00 */
[----:B------:R-:W0:Y:S02]  /*1590*/  F2I.F64.TRUNC R5, UR4 ;  /* 0x0000000400057d11 */ /* 0x000e24000830d100 */
[----:B0-----:R2:W-:Y:S01]  /*15a0*/  STG.E.U16 desc[UR36][R2.64], R5 ;  /* 0x0000000502007986 */ /* 0x0015e2000c101524 */
[----:B------:R-:W-:Y:S05]  /*15b0*/  BRA `(.L_x_5589) ;  /* 0x0000000c00d47947 */ /* 0x000fea0003800000 */
.L_x_5585:
        /* <DEDUP_REMOVED lines=14> */
.L_x_5593:
        /* <DEDUP_REMOVED lines=9> */
.L_x_5592:
        /* <DEDUP_REMOVED lines=15> */
.L_x_5595:
        /* <DEDUP_REMOVED lines=10> */
.L_x_5594:
[----:B------:R-:W0:Y:S02]  /*18c0*/  LDC.64 R4, c[0x0][0x218] ;  /* 0x00008600ff047b82 */ /* 0x000e240000000a00 */
[----:B0-----:R0:W-:Y:S01]  /*18d0*/  STG.E.64 desc[UR36][R2.64], R4 ;  /* 0x0000000402007986 */ /* 0x0011e2000c101b24 */
[----:B------:R-:W-:Y:S05]  /*18e0*/  BRA `(.L_x_5589) ;  /* 0x0000000c00087947 */ /* 0x000fea0003800000 */
.L_x_5584:
        /* <DEDUP_REMOVED lines=13> */
.L_x_5598:
[----:B------:R-:W0:Y:S01]  /*19c0*/  LDC.64 R4, c[0x0][0x218] ;  /* 0x00008600ff047b82 */ /* 0x000e220000000a00 */
[----:B------:R-:W-:-:S05]  /*19d0*/  CS2R R6, SRZ ;  /* 0x0000000000067805 */ /* 0x000fca000001ff00 */
[----:B0-----:R0:W-:Y:S01]  /*19e0*/  STG.E.128 desc[UR36][R2.64], R4 ;  /* 0x0000000402007986 */ /* 0x0011e2000c101d24 */
[----:B------:R-:W-:Y:S05]  /*19f0*/  BRA `(.L_x_5589) ;  /* 0x0000000800c47947 */ /* 0x000fea0003800000 */
.L_x_5597:
        /* <DEDUP_REMOVED lines=25> */
.L_x_5601:
[----:B------:R-:W-:-:S05]  /*1b90*/  LOP3.LUT R5, R0, R9, RZ, 0xfc, !PT ;  /* 0x0000000900057212 */ /* 0x000fca00078efcff */
[----:B------:R0:W-:Y:S01]  /*1ba0*/  STG.E.U8 desc[UR36][R2.64], R5 ;  /* 0x0000000502007986 */ /* 0x0001e2000c101124 */
[----:B------:R-:W-:Y:S05]  /*1bb0*/  BRA `(.L_x_5589) ;  /* 0x0000000800547947 */ /* 0x000fea0003800000 */
.L_x_5600:
        /* <DEDUP_REMOVED lines=17> */
.L_x_5602:
[----:B------:R-:W-:Y:S01]  /*1cd0*/  ISETP.GT.U32.AND P0, PT, R0, 0x7f800000, PT ;  /* 0x7f8000000000780c */ /* 0x000fe20003f04070 */
[----:B------:R-:W-:-:S05]  /*1ce0*/  IMAD.MOV.U32 R0, RZ, RZ, 0x7f ;  /* 0x0000007fff007424 */ /* 0x000fca00078e00ff */
[----:B------:R-:W-:-:S07]  /*1cf0*/  SEL R0, R0, 0x7c, P0 ;  /* 0x0000007c00007807 */ /* 0x000fce0000000000 */
.L_x_5603:
[----:B------:R-:W-:-:S04]  /*1d00*/  LOP3.LUT R4, R4, 0x80000000, RZ, 0xc0, !PT ;  /* 0x8000000004047812 */ /* 0x000fc800078ec0ff */
[----:B------:R-:W-:-:S04]  /*1d10*/  SHF.R.U32.HI R5, RZ, 0x18, R4 ;  /* 0x00000018ff057819 */ /* 0x000fc80000011604 */
[----:B------:R-:W-:-:S05]  /*1d20*/  LOP3.LUT R5, R0, R5, RZ, 0xfc, !PT ;  /* 0x0000000500057212 */ /* 0x000fca00078efcff */
[----:B------:R0:W-:Y:S01]  /*1d30*/  STG.E.U8 desc[UR36][R2.64], R5 ;  /* 0x0000000502007986 */ /* 0x0001e2000c101124 */
[----:B------:R-:W-:Y:S05]  /*1d40*/  BRA `(.L_x_5589) ;  /* 0x0000000400f07947 */ /* 0x000fea0003800000 */
.L_x_5599:
        /* <DEDUP_REMOVED lines=9> */
.L_x_5596:
        /* <DEDUP_REMOVED lines=12> */
.L_x_5606:
        /* <DEDUP_REMOVED lines=22> */
.L_x_5608:
[----:B------:R-:W-:-:S04]  /*2000*/  LOP3.LUT R4, R4, 0x80000000, RZ, 0xc0, !PT ;  /* 0x8000000004047812 */ /* 0x000fc800078ec0ff */
[----:B------:R-:W-:-:S04]  /*2010*/  SHF.R.U32.HI R5, RZ, 0x18, R4 ;  /* 0x00000018ff057819 */ /* 0x000fc80000011604 */
[----:B------:R-:W-:-:S07]  /*2020*/  LOP3.LUT R0, R0, R5, RZ, 0xfc, !PT ;  /* 0x0000000500007212 */ /* 0x000fce00078efcff */
.L_x_5607:
[----:B------:R0:W-:Y:S01]  /*2030*/  STG.E.U8 desc[UR36][R2.64], R0 ;  /* 0x0000000002007986 */ /* 0x0001e2000c101124 */
[----:B------:R-:W-:Y:S05]  /*2040*/  BRA `(.L_x_5589) ;  /* 0x0000000400307947 */ /* 0x000fea0003800000 */
.L_x_5605:
        /* <DEDUP_REMOVED lines=22> */
.L_x_5610:
[----:B------:R-:W-:-:S04]  /*21b0*/  LOP3.LUT R4, R4, 0x80000000, RZ, 0xc0, !PT ;  /* 0x8000000004047812 */ /* 0x000fc800078ec0ff */
[----:B------:R-:W-:-:S04]  /*21c0*/  SHF.R.U32.HI R5, RZ, 0x18, R4 ;  /* 0x00000018ff057819 */ /* 0x000fc80000011604 */
[----:B------:R-:W-:-:S07]  /*21d0*/  LOP3.LUT R0, R0, R5, RZ, 0xfc, !PT ;  /* 0x0000000500007212 */ /* 0x000fce00078efcff */
.L_x_5609:
[----:B------:R0:W-:Y:S01]  /*21e0*/  STG.E.U8 desc[UR36][R2.64], R0 ;  /* 0x0000000002007986 */ /* 0x0001e2000c101124 */
[----:B------:R-:W-:Y:S05]  /*21f0*/  BRA `(.L_x_5589) ;  /* 0x0000000000c47947 */ /* 0x000fea0003800000 */
.L_x_5604:
        /* <DEDUP_REMOVED lines=23> */
.L_x_5613:
[----:B------:R0:W-:Y:S01]  /*2370*/  STG.E.U8 desc[UR36][R2.64], R0 ;  /* 0x0000000002007986 */ /* 0x0001e2000c101124 */
[----:B------:R-:W-:Y:S05]  /*2380*/  BRA `(.L_x_5589) ;  /* 0x0000000000607947 */ /* 0x000fea0003800000 */
.L_x_5588:
        /* <DEDUP_REMOVED lines=16> */
.L_x_5614:
[----:B------:R-:W-:Y:S05]  /*2490*/  BRA `(.L_x_5589) ;  /* 0x00000000001c7947 */ /* 0x000fea0003800000 */
.L_x_5612:
[----:B------:R-:W-:Y:S02]  /*24a0*/  ULDC.64 UR4, c[0x0][0x218] ;  /* 0x0000860000047ab9 */ /* 0x000fe40000000a00 */
[----:B------:R-:W0:Y:S02]  /*24b0*/  F2I.U64.F64.TRUNC R4, UR4 ;  /* 0x0000000400047d11 */ /* 0x000e24000830d800 */
[----:B0-----:R0:W-:Y:S01]  /*24c0*/  STG.E.64 desc[UR36][R2.64], R4 ;  /* 0x0000000402007986 */ /* 0x0011e2000c101b24 */
[----:B------:R-:W-:Y:S05]  /*24d0*/  BRA `(.L_x_5589) ;  /* 0x00000000000c7947 */ /* 0x000fea0003800000 */
.L_x_5611:
[----:B------:R-:W-:Y:S02]  /*24e0*/  ULDC.64 UR4, c[0x0][0x218] ;  /* 0x0000860000047ab9 */ /* 0x000fe40000000a00 */
[----:B------:R-:W0:Y:S02]  /*24f0*/  F2I.U32.F64.TRUNC R5, UR4 ;  /* 0x0000000400057d11 */ /* 0x000e24000830d000 */
[----:B0-----:R0:W-:Y:S02]  /*2500*/  STG.E desc[UR36][R2.64], R5 ;  /* 0x0000000502007986 */ /* 0x0011e4000c101924 */
.L_x_5589:
        /* <DEDUP_REMOVED lines=25> */
.L_x_5618:
[----:B------:R-:W-:Y:S02]  /*26a0*/  ULDC.64 UR4, c[0x0][0x218] ;  /* 0x0000860000047ab9 */ /* 0x000fe40000000a00 */
[----:B------:R-:W0:Y:S02]  /*26b0*/  F2I.S64.F64.TRUNC R4, UR4 ;  /* 0x0000000400047d11 */ /* 0x000e24000830d900 */
[----:B0-----:R0:W-:Y:S01]  /*26c0*/  STG.E.U8 desc[UR36][R2.64], R4 ;  /* 0x0000000402007986 */ /* 0x0011e2000c101124 */
[----:B------:R-:W-:Y:S05]  /*26d0*/  BRA `(.L_x_5620) ;  /* 0x00000010001c7947 */ /* 0x000fea0003800000 */
.L_x_5617:
        /* <DEDUP_REMOVED lines=10> */
.L_x_5622:
[----:B------:R-:W-:Y:S02]  /*2780*/  ULDC.64 UR4, c[0x0][0x218] ;  /* 0x0000860000047ab9 */ /* 0x000fe40000000a00 */
[----:B------:R-:W0:Y:S02]  /*2790*/  F2I.F64.TRUNC R5, UR4 ;  /* 0x0000000400057d11 */ /* 0x000e24000830d100 */
[----:B0-----:R0:W-:Y:S01]  /*27a0*/  STG.E desc[UR36][R2.64], R5 ;  /* 0x0000000502007986 */ /* 0x0011e2000c101924 */
[----:B------:R-:W-:Y:S05]  /*27b0*/  BRA `(.L_x_5620) ;  /* 0x0000000c00e47947 */ /* 0x000fea0003800000 */
.L_x_5621:
[----:B------:R-:W-:Y:S02]  /*27c0*/  ULDC.64 UR4, c[0x0][0x218] ;  /* 0x0000860000047ab9 */ /* 0x000fe40000000a00 */
[----:B------:R-:W0:Y:S02]  /*27d0*/  F2I.F64.TRUNC R5, UR4 ;  /* 0x0000000400057d11 */ /* 0x000e24000830d100 */
[----:B0-----:R0:W-:Y:S01]  /*27e0*/  STG.E.U16 desc[UR36][R2.64], R5 ;  /* 0x0000000502007986 */ /* 0x0011e2000c101524 */
[----:B------:R-:W-:Y:S05]  /*27f0*/  BRA `(.L_x_5620) ;  /* 0x0000000c00d47947 */ /* 0x000fea0003800000 */
.L_x_5616:
        /* <DEDUP_REMOVED lines=14> */
.L_x_5624:
        /* <DEDUP_REMOVED lines=9> */
.L_x_5623:
        /* <DEDUP_REMOVED lines=15> */
.L_x_5626:
        /* <DEDUP_REMOVED lines=10> */
.L_x_5625:
[----:B------:R-:W0:Y:S02]  /*2b00*/  LDC.64 R4, c[0x0][0x218] ;  /* 0x00008600ff047b82 */ /* 0x000e240000000a00 */
[----:B0-----:R0:W-:Y:S01]  /*2b10*/  STG.E.64 desc[UR36][R2.64], R4 ;  /* 0x0000000402007986 */ /* 0x0011e2000c101b24 */
[----:B------:R-:W-:Y:S05]  /*2b20*/  BRA `(.L_x_5620) ;  /* 0x0000000c00087947 */ /* 0x000fea0003800000 */
.L_x_5615:
        /* <DEDUP_REMOVED lines=13> */
.L_x_5629:
[----:B------:R-:W0:Y:S01]  /*2c00*/  LDC.64 R4, c[0x0][0x218] ;  /* 0x00008600ff047b82 */ /* 0x000e220000000a00 */
[----:B------:R-:W-:-:S05]  /*2c10*/  CS2R R6, SRZ ;  /* 0x0000000000067805 */ /* 0x000fca000001ff00 */
[----:B0-----:R0:W-:Y:S01]  /*2c20*/  STG.E.128 desc[UR36][R2.64], R4 ;  /* 0x0000000402007986 */ /* 0x0011e2000c101d24 */
[----:B------:R-:W-:Y:S05]  /*2c30*/  BRA `(.L_x_5620) ;  /* 0x0000000800c47947 */ /* 0x000fea0003800000 */
.L_x_5628:
        /* <DEDUP_REMOVED lines=25> */
.L_x_5632:
[----:B------:R-:W-:-:S05]  /*2dd0*/  LOP3.LUT R5, R0, R9, RZ, 0xfc, !PT ;  /* 0x0000000900057212 */ /* 0x000fca00078efcff */
[----:B------:R0:W-:Y:S01]  /*2de0*/  STG.E.U8 desc[UR36][R2.64], R5 ;  /* 0x0000000502007986 */ /* 0x0001e2000c101124 */
[----:B------:R-:W-:Y:S05]  /*2df0*/  BRA `(.L_x_5620) ;  /* 0x0000000800547947 */ /* 0x000fea0003800000 */
.L_x_5631:
        /* <DEDUP_REMOVED lines=17> */
.L_x_5633:
[----:B------:R-:W-:Y:S01]  /*2f10*/  ISETP.GT.U32.AND P0, PT, R0, 0x7f800000, PT ;  /* 0x7f8000000000780c */ /* 0x000fe20003f04070 */
[----:B------:R-:W-:-:S05]  /*2f20*/  IMAD.MOV.U32 R0, RZ, RZ, 0x7f ;  /* 0x0000007fff007424 */ /* 0x000fca00078e00ff */
[----:B------:R-:W-:-:S07]  /*2f30*/  SEL R0, R0, 0x7c, P0 ;  /* 0x0000007c00007807 */ /* 0x000fce0000000000 */
.L_x_5634:
[----:B------:R-:W-:-:S04]  /*2f40*/  LOP3.LUT R4, R4, 0x80000000, RZ, 0xc0, !PT ;  /* 0x8000000004047812 */ /* 0x000fc800078ec0ff */
[----:B------:R-:W-:-:S04]  /*2f50*/  SHF.R.U32.HI R5, RZ, 0x18, R4 ;  /* 0x00000018ff057819 */ /* 0x000fc80000011604 */
[----:B------:R-:W-:-:S05]  /*2f60*/  LOP3.LUT R5, R0, R5, RZ, 0xfc, !PT ;  /* 0x0000000500057212 */ /* 0x000fca00078efcff */
[----:B------:R0:W-:Y:S01]  /*2f70*/  STG.E.U8 desc[UR36][R2.64], R5 ;  /* 0x0000000502007986 */ /* 0x0001e2000c101124 */
[----:B------:R-:W-:Y:S05]  /*2f80*/  BRA `(.L_x_5620) ;  /* 0x0000000400f07947 */ /* 0x000fea0003800000 */
.L_x_5630:
        /* <DEDUP_REMOVED lines=9> */
.L_x_5627:
        /* <DEDUP_REMOVED lines=12> */
.L_x_5637:
        /* <DEDUP_REMOVED lines=22> */
.L_x_5639:
[----:B------:R-:W-:-:S04]  /*3240*/  LOP3.LUT R4, R4, 0x80000000, RZ, 0xc0, !PT ;  /* 0x8000000004047812 */ /* 0x000fc800078ec0ff */
[----:B------:R-:W-:-:S04]  /*3250*/  SHF.R.U32.HI R5, RZ, 0x18, R4 ;  /* 0x00000018ff057819 */ /* 0x000fc80000011604 */
[----:B------:R-:W-:-:S07]  /*3260*/  LOP3.LUT R0, R0, R5, RZ, 0xfc, !PT ;  /* 0x0000000500007212 */ /* 0x000fce00078efcff */
.L_x_5638:
[----:B------:R5:W-:Y:S01]  /*3270*/  STG.E.U8 desc[UR36][R2.64], R0 ;  /* 0x0000000002007986 */ /* 0x000be2000c101124 */
[----:B------:R-:W-:Y:S05]  /*3280*/  BRA `(.L_x_5620) ;  /* 0x0000000400307947 */ /* 0x000fea0003800000 */
.L_x_5636:
        /* <DEDUP_REMOVED lines=22> */
.L_x_5641:
[----:B------:R-:W-:-:S04]  /*33f0*/  LOP3.LUT R4, R4, 0x80000000, RZ, 0xc0, !PT ;  /* 0x8000000004047812 */ /* 0x000fc800078ec0ff */
[----:B------:R-:W-:-:S04]  /*3400*/  SHF.R.U32.HI R5, RZ, 0x18, R4 ;  /* 0x00000018ff057819 */ /* 0x000fc80000011604 */
[----:B------:R-:W-:-:S07]  /*3410*/  LOP3.LUT R0, R0, R5, RZ, 0xfc, !PT ;  /* 0x0000000500007212 */ /* 0x000fce00078efcff */
.L_x_5640:
[----:B------:R3:W-:Y:S01]  /*3420*/  STG.E.U8 desc[UR36][R2.64], R0 ;  /* 0x0000000002007986 */ /* 0x0007e2000c101124 */
[----:B------:R-:W-:Y:S05]  /*3430*/  BRA `(.L_x_5620) ;  /* 0x0000000000c47947 */ /* 0x000fea0003800000 */
.L_x_5635:
        /* <DEDUP_REMOVED lines=23> */
.L_x_5644:
[----:B------:R2:W-:Y:S01]  /*35b0*/  STG.E.U8 desc[UR36][R2.64], R0 ;  /* 0x0000000002007986 */ /* 0x0005e2000c101124 */
[----:B------:R-:W-:Y:S05]  /*35c0*/  BRA `(.L_x_5620) ;  /* 0x0000000000607947 */ /* 0x000fea0003800000 */
.L_x_5619:
        /* <DEDUP_REMOVED lines=16> */
.L_x_5645:
[----:B------:R-:W-:Y:S05]  /*36d0*/  BRA `(.L_x_5620) ;  /* 0x00000000001c7947 */ /* 0x000fea0003800000 */
.L_x_5643:
[----:B------:R-:W-:Y:S02]  /*36e0*/  ULDC.64 UR4, c[0x0][0x218] ;  /* 0x0000860000047ab9 */ /* 0x000fe40000000a00 */
[----:B------:R-:W0:Y:S02]  /*36f0*/  F2I.U64.F64.TRUNC R4, UR4 ;  /* 0x0000000400047d11 */ /* 0x000e24000830d800 */
[----:B0-----:R1:W-:Y:S01]  /*3700*/  STG.E.64 desc[UR36][R2.64], R4 ;  /* 0x0000000402007986 */ /* 0x0013e2000c101b24 */
[----:B------:R-:W-:Y:S05]  /*3710*/  BRA `(.L_x_5620) ;  /* 0x00000000000c7947 */ /* 0x000fea0003800000 */
.L_x_5642:
[----:B------:R-:W-:Y:S02]  /*3720*/  ULDC.64 UR4, c[0x0][0x218] ;  /* 0x0000860000047ab9 */ /* 0x000fe40000000a00 */
[----:B------:R-:W0:Y:S02]  /*3730*/  F2I.U32.F64.TRUNC R5, UR4 ;  /* 0x0000000400057d11 */ /* 0x000e24000830d000 */
[----:B0-----:R0:W-:Y:S02]  /*3740*/  STG.E desc[UR36][R2.64], R5 ;  /* 0x0000000502007986 */ /* 0x0011e4000c101924 */
.L_x_5620:
[----:B------:R-:W-:-:S07]  /*3750*/  VIADD R19, R19, 0x80 ;  /* 0x0000008013137836 */ /* 0x000fce0000000000 */
.L_x_5583:
[----:B------:R-:W-:Y:S05]  /*3760*/  BSYNC B6 ;  /* 0x0000000000067941 */ /* 0x000fea0003800000 */
.L_x_5582:
        /* <DEDUP_REMOVED lines=23> */
.L_x_5649:
[----:B------:R-:W-:Y:S02]  /*38e0*/  ULDC.64 UR4, c[0x0][0x218] ;  /* 0x0000860000047ab9 */ /* 0x000fe40000000a00 */
[----:B------:R-:W0:Y:S02]  /*38f0*/  F2I.S64.F64.TRUNC R4, UR4 ;  /* 0x0000000400047d11 */ /* 0x000e24000830d900 */
[----:B0-----:R-:W-:Y:S01]  /*3900*/  STG.E.U8 desc[UR36][R2.64], R4 ;  /* 0x0000000402007986 */ /* 0x001fe2000c101124 */
[----:B------:R-:W-:Y:S05]  /*3910*/  EXIT ;  /* 0x000000000000794d */ /* 0x000fea0003800000 */
.L_x_5648:
        /* <DEDUP_REMOVED lines=10> */
.L_x_5652:
[----:B------:R-:W-:Y:S02]  /*39c0*/  ULDC.64 UR4, c[0x0][0x218] ;  /* 0x0000860000047ab9 */ /* 0x000fe40000000a00 */
[----:B------:R-:W0:Y:S02]  /*39d0*/  F2I.F64.TRUNC R5, UR4 ;  /* 0x0000000400057d11 */ /* 0x000e24000830d100 */
[----:B0-----:R-:W-:Y:S01]  /*39e0*/  STG.E desc[UR36][R2.64], R5 ;  /* 0x0000000502007986 */ /* 0x001fe2000c101924 */
[----:B------:R-:W-:Y:S05]  /*39f0*/  EXIT ;  /* 0x000000000000794d */ /* 0x000fea0003800000 */
.L_x_5651:
[----:B------:R-:W-:Y:S02]  /*3a00*/  ULDC.64 UR4, c[0x0][0x218] ;  /* 0x0000860000047ab9 */ /* 0x000fe40000000a00 */
[----:B------:R-:W0:Y:S02]  /*3a10*/  F2I.F64.TRUNC R5, UR4 ;  /* 0x0000000400057d11 */ /* 0x000e24000830d100 */
[----:B0-----:R-:W-:Y:S01]  /*3a20*/  STG.E.U16 desc[UR36][R2.64], R5 ;  /* 0x0000000502007986 */ /* 0x001fe2000c101524 */
[----:B------:R-:W-:Y:S05]  /*3a30*/  EXIT ;  /* 0x000000000000794d */ /* 0x000fea0003800000 */
.L_x_5647:
        /* <DEDUP_REMOVED lines=14> */
.L_x_5654:
        /* <DEDUP_REMOVED lines=9> */
.L_x_5653:
        /* <DEDUP_REMOVED lines=13> */
[----:B------:R-:W-:Y:S01]  /*3c80*/  STG.E.64 desc[UR36][R2.64], R4 ;  /* 0x0000000402007986 */ /* 0x000fe2000c101b24 */
[----:B------:R-:W-:Y:S05]  /*3c90*/  EXIT ;  /* 0x000000000000794d */ /* 0x000fea0003800000 */
.L_x_5656:
        /* <DEDUP_REMOVED lines=10> */
.L_x_5655:
[----:B------:R-:W0:Y:S02]  /*3d40*/  LDC.64 R4, c[0x0][0x218] ;  /* 0x00008600ff047b82 */ /* 0x000e240000000a00 */
[----:B0-----:R-:W-:Y:S01]  /*3d50*/  STG.E.64 desc[UR36][R2.64], R4 ;  /* 0x0000000402007986 */ /* 0x001fe2000c101b24 */
[----:B------:R-:W-:Y:S05]  /*3d60*/  EXIT ;  /* 0x000000000000794d */ /* 0x000fea0003800000 */
.L_x_5646:
        /* <DEDUP_REMOVED lines=13> */
.L_x_5659:
[----:B------:R-:W0:Y:S01]  /*3e40*/  LDC.64 R4, c[0x0][0x218] ;  /* 0x00008600ff047b82 */ /* 0x000e220000000a00 */
[----:B------:R-:W-:-:S05]  /*3e50*/  CS2R R6, SRZ ;  /* 0x0000000000067805 */ /* 0x000fca000001ff00 */
[----:B0-----:R-:W-:Y:S01]  /*3e60*/  STG.E.128 desc[UR36][R2.64], R4 ;  /* 0x0000000402007986 */ /* 0x001fe2000c101d24 */
[----:B------:R-:W-:Y:S05]  /*3e70*/  EXIT ;  /* 0x000000000000794d */ /* 0x000fea0003800000 */
.L_x_5658:
        /* <DEDUP_REMOVED lines=25> */
.L_x_5662:
[----:B------:R-:W-:-:S05]  /*4010*/  LOP3.LUT R5, R0, R9, RZ, 0xfc, !PT ;  /* 0x0000000900057212 */ /* 0x000fca00078efcff */
[----:B------:R-:W-:Y:S01]  /*4020*/  STG.E.U8 desc[UR36][R2.64], R5 ;  /* 0x0000000502007986 */ /* 0x000fe2000c101124 */
[----:B------:R-:W-:Y:S05]  /*4030*/  EXIT ;  /* 0x000000000000794d */ /* 0x000fea0003800000 */
.L_x_5661:
        /* <DEDUP_REMOVED lines=17> */
.L_x_5663:
[----:B------:R-:W-:Y:S01]  /*4150*/  ISETP.GT.U32.AND P0, PT, R0, 0x7f800000, PT ;  /* 0x7f8000000000780c */ /* 0x000fe20003f04070 */
[----:B------:R-:W-:-:S05]  /*4160*/  IMAD.MOV.U32 R0, RZ, RZ, 0x7f ;  /* 0x0000007fff007424 */ /* 0x000fca00078e00ff */
[----:B------:R-:W-:-:S07]  /*4170*/  SEL R0, R0, 0x7c, P0 ;  /* 0x0000007c00007807 */ /* 0x000fce0000000000 */
.L_x_5664:
[----:B------:R-:W-:-:S04]  /*4180*/  LOP3.LUT R4, R4, 0x80000000, RZ, 0xc0, !PT ;  /* 0x8000000004047812 */ /* 0x000fc800078ec0ff */
[----:B------:R-:W-:-:S04]  /*4190*/  SHF.R.U32.HI R5, RZ, 0x18, R4 ;  /* 0x00000018ff057819 */ /* 0x000fc80000011604 */
[----:B------:R-:W-:-:S05]  /*41a0*/  LOP3.LUT R5, R0, R5, RZ, 0xfc, !PT ;  /* 0x0000000500057212 */ /* 0x000fca00078efcff */
[----:B------:R-:W-:Y:S01]  /*41b0*/  STG.E.U8 desc[UR36][R2.64], R5 ;  /* 0x0000000502007986 */ /* 0x000fe2000c101124 */
[----:B------:R-:W-:Y:S05]  /*41c0*/  EXIT ;  /* 0x000000000000794d */ /* 0x000fea0003800000 */
.L_x_5660:
[----:B------:R-:W-:Y:S01]  /*41d0*/  IMAD.MOV.U32 R4, RZ, RZ, -0x10000000 ;  /* 0xf0000000ff047424 */ /* 0x000fe200078e00ff */
[----:B------:R-:W-:Y:S01]  /*41e0*/  ULDC.64 UR4, c[0x0][0x218] ;  /* 0x0000860000047ab9 */ /* 0x000fe20000000a00 */
[----:B------:R-:W-:Y:S01]  /*41f0*/  IMAD.MOV.U32 R5, RZ, RZ, 0x380fffff ;  /* 0x380fffffff057424 */ /* 0x000fe200078e00ff */
[----:B------:R-:W0:Y:S05]  /*4200*/  F2F.F32.F64 R0, UR4 ;  /* 0x0000000400007d10 */ /* 0x000e2a0008301000 */
[----:B------:R-:W-:-:S14]  /*4210*/  DSETP.LEU.AND P0, PT, R4, |UR4|, PT ;  /* 0x4000000404007e2a */ /* 0x000fdc000bf0b000 */
[----:B0-----:R-:W-:-:S05]  /*4220*/  @!P0 FMUL R0, R0, 1.175494350822287508e-38 ;  /* 0x0080000000008820 */ /* 0x001fca0000400000 */
[----:B------:R-:W-:-:S05]  /*4230*/  F2FP.BF16.F32.PACK_AB R0, RZ, R0 ;  /* 0x00000000ff00723e */ /* 0x000fca00000010ff */
[----:B------:R-:W-:Y:S01]  /*4240*/  STG.E.U16 desc[UR36][R2.64], R0 ;  /* 0x0000000002007986 */ /* 0x000fe2000c101524 */
[----:B------:R-:W-:Y:S05]  /*4250*/  EXIT ;  /* 0x000000000000794d */ /* 0x000fea0003800000 */
.L_x_5657:
        /* <DEDUP_REMOVED lines=12> */
.L_x_5667:
        /* <DEDUP_REMOVED lines=22> */
.L_x_5669:
[----:B------:R-:W-:-:S04]  /*4480*/  LOP3.LUT R4, R4, 0x80000000, RZ, 0xc0, !PT ;  /* 0x8000000004047812 */ /* 0x000fc800078ec0ff */
[----:B------:R-:W-:-:S04]  /*4490*/  SHF.R.U32.HI R5, RZ, 0x18, R4 ;  /* 0x00000018ff057819 */ /* 0x000fc80000011604 */
[----:B------:R-:W-:-:S07]  /*44a0*/  LOP3.LUT R0, R0, R5, RZ, 0xfc, !PT ;  /* 0x0000000500007212 */ /* 0x000fce00078efcff */
.L_x_5668:
[----:B------:R-:W-:Y:S01]  /*44b0*/  STG.E.U8 desc[UR36][R2.64], R0 ;  /* 0x0000000002007986 */ /* 0x000fe2000c101124 */
[----:B------:R-:W-:Y:S05]  /*44c0*/  EXIT ;  /* 0x000000000000794d */ /* 0x000fea0003800000 */
.L_x_5666:
        /* <DEDUP_REMOVED lines=22> */
.L_x_5671:
[----:B------:R-:W-:-:S04]  /*4630*/  LOP3.LUT R4, R4, 0x80000000, RZ, 0xc0, !PT ;  /* 0x8000000004047812 */ /* 0x000fc800078ec0ff */
[----:B------:R-:W-:-:S04]  /*4640*/  SHF.R.U32.HI R5, RZ, 0x18, R4 ;  /* 0x00000018ff057819 */ /* 0x000fc80000011604 */
[----:B------:R-:W-:-:S07]  /*4650*/  LOP3.LUT R0, R0, R5, RZ, 0xfc, !PT ;  /* 0x0000000500007212 */ /* 0x000fce00078efcff */
.L_x_5670:
[----:B------:R-:W-:Y:S01]  /*4660*/  STG.E.U8 desc[UR36][R2.64], R0 ;  /* 0x0000000002007986 */ /* 0x000fe2000c101124 */
[----:B------:R-:W-:Y:S05]  /*4670*/  EXIT ;  /* 0x000000000000794d */ /* 0x000fea0003800000 */
.L_x_5665:
        /* <DEDUP_REMOVED lines=23> */
.L_x_5674:
[----:B------:R-:W-:Y:S01]  /*47f0*/  STG.E.U8 desc[UR36][R2.64], R0 ;  /* 0x0000000002007986 */ /* 0x000fe2000c101124 */
[----:B------:R-:W-:Y:S05]  /*4800*/  EXIT ;  /* 0x000000000000794d */ /* 0x000fea0003800000 */
.L_x_5650:
        /* <DEDUP_REMOVED lines=16> */
.L_x_5675:
[----:B------:R-:W-:Y:S05]  /*4910*/  EXIT ;  /* 0x000000000000794d */ /* 0x000fea0003800000 */
.L_x_5673:
[----:B------:R-:W-:Y:S02]  /*4920*/  ULDC.64 UR4, c[0x0][0x218] ;  /* 0x0000860000047ab9 */ /* 0x000fe40000000a00 */
[----:B------:R-:W0:Y:S02]  /*4930*/  F2I.U64.F64.TRUNC R4, UR4 ;  /* 0x0000000400047d11 */ /* 0x000e24000830d800 */
[----:B0-----:R-:W-:Y:S01]  /*4940*/  STG.E.64 desc[UR36][R2.64], R4 ;  /* 0x0000000402007986 */ /* 0x001fe2000c101b24 */
[----:B------:R-:W-:Y:S05]  /*4950*/  EXIT ;  /* 0x000000000000794d */ /* 0x000fea0003800000 */
.L_x_5672:
[----:B------:R-:W-:Y:S02]  /*4960*/  ULDC.64 UR4, c[0x0][0x218] ;  /* 0x0000860000047ab9 */ /* 0x000fe40000000a00 */
[----:B------:R-:W0:Y:S02]  /*4970*/  F2I.U32.F64.TRUNC R5, UR4 ;  /* 0x0000000400057d11 */ /* 0x000e24000830d000 */
[----:B0-----:R-:W-:Y:S01]  /*4980*/  STG.E desc[UR36][R2.64], R5 ;  /* 0x0000000502007986 */ /* 0x001fe2000c101924 */
[----:B------:R-:W-:Y:S05]  /*4990*/  EXIT ;  /* 0x000000000000794d */ /* 0x000fea0003800000 */
.L_x_5676:
        /* <DEDUP_REMOVED lines=14> */
.L_x_7368:


//--------------------- .text._ZN2at6native18elementwise_kernelILi128ELi2EZNS0_22gpu_kernel_impl_nocastINS0_11FillFunctorIdEEEEvRNS_18TensorIteratorBaseERKT_EUliE_EEviT1_ --------------------------
	.section	.text._ZN2at6native18elementwise_kernelILi128ELi2EZNS0_22gpu_kernel_impl_nocastINS0_11FillFunctorIdEEEEvRNS_18TensorIteratorBaseERKT_EUliE_EEviT1_,"ax",@progbits
	.align	128
        .global         _ZN2at6native18elementwise_kernelILi128ELi2EZNS0_22gpu_kernel_impl_nocastINS0_11FillFunctorIdEEEEvRNS_18TensorIteratorBaseERKT_EUliE_EEviT1_
        .type           _ZN2at6native18elementwise_kernelILi128ELi2EZNS0_22gpu_kernel_impl_nocastINS0_11FillFunctorIdEEEEvRNS_18TensorIteratorBaseERKT_EUliE_EEviT1_,@function
        .size           _ZN2at6native18elementwise_kernelILi128ELi2EZNS0_22gpu_kernel_impl_nocastINS0_11FillFunctorIdEEEEvRNS_18TensorIteratorBaseERKT_EUliE_EEviT1_,(.L_x_7369 - _ZN2at6native18elementwise_kernelILi128ELi2EZNS0_22gpu_kernel_impl_nocastINS0_11FillFunctorIdEEEEvRNS_18TensorIteratorBaseERKT_EUliE_EEviT1_)
        .other          _ZN2at6native18elementwise_kernelILi128ELi2EZNS0_22gpu_kernel_impl_nocastINS0_11FillFunctorIdEEEEvRNS_18TensorIteratorBaseERKT_EUliE_EEviT1_,@"STO_CUDA_ENTRY STV_DEFAULT"
_ZN2at6native18elementwise_kernelILi128ELi2EZNS0_22gpu_kernel_impl_nocastINS0_11FillFunctorIdEEEEvRNS_18TensorIteratorBaseERKT_EUliE_EEviT1_:
.text._ZN2at6native18elementwise_kernelILi128ELi2EZNS0_22gpu_kernel_impl_nocastINS0_11FillFunctorIdEEEEvRNS_18TensorIteratorBaseERKT_EUliE_EEviT1_:
        /* <DEDUP_REMOVED lines=285> */
.L_x_5680:
[----:B------:R-:W0:Y:S01]  /*11d0*/  LDC.64 R6, c[0x0][0x3b8] ;  /* 0x0000ee00ff067b82 */ /* 0x000e220000000a00 */
[----:B------:R-:W-:Y:S01]  /*11e0*/  ULDC.64 UR8, c[0x0][0x3b0] ;  /* 0x0000ec0000087ab9 */ /* 0x000fe20000000a00 */
[----:B------:R-:W-:Y:S02]  /*11f0*/  IADD3 R3, R3, 0x80, RZ ;  /* 0x0000008003037810 */ /* 0x000fe40007ffe0ff */
[----:B------:R-:W-:-:S04]  /*1200*/  IADD3 R4, P0, R0, UR8, RZ ;  /* 0x0000000800047c10 */ /* 0x000fc8000ff1e0ff */
[----:B------:R-:W-:-:S05]  /*1210*/  IADD3.X R5, RZ, UR9, RZ, P0, !PT ;  /* 0x00000009ff057c10 */ /* 0x000fca00087fe4ff */
[----:B0-----:R0:W-:Y:S04]  /*1220*/  STG.E.64 desc[UR4][R4.64], R6 ;  /* 0x0000000604007986 */ /* 0x0011e8000c101b04 */
.L_x_5679:
[----:B------:R-:W-:Y:S05]  /*1230*/  BSYNC B0 ;  /* 0x0000000000007941 */ /* 0x000fea0003800000 */
.L_x_5678:
        /* <DEDUP_REMOVED lines=275> */
.L_x_5681:
[----:B------:R-:W0:Y:S01]  /*2370*/  LDC.64 R4, c[0x0][0x3b8] ;  /* 0x0000ee00ff047b82 */ /* 0x000e220000000a00 */
[----:B------:R-:W-:Y:S02]  /*2380*/  ULDC.64 UR6, c[0x0][0x3b0] ;  /* 0x0000ec0000067ab9 */ /* 0x000fe40000000a00 */
[----:B------:R-:W-:-:S04]  /*2390*/  IADD3 R2, P0, R0, UR6, RZ ;  /* 0x0000000600027c10 */ /* 0x000fc8000ff1e0ff */
[----:B------:R-:W-:-:S05]  /*23a0*/  IADD3.X R3, RZ, UR7, RZ, P0, !PT ;  /* 0x00000007ff037c10 */ /* 0x000fca00087fe4ff */
[----:B0-----:R-:W-:Y:S01]  /*23b0*/  STG.E.64 desc[UR4][R2.64], R4 ;  /* 0x0000000402007986 */ /* 0x001fe2000c101b04 */
[----:B------:R-:W-:Y:S05]  /*23c0*/  EXIT ;  /* 0x000000000000794d */ /* 0x000fea0003800000 */
.L_x_5677:
        /* <DEDUP_REMOVED lines=12> */
.L_x_5682:
        /* <DEDUP_REMOVED lines=15> */
.L_x_7369:


//--------------------- .text._ZN2at6native27unrolled_elementwise_kernelINS0_11FillFunctorIdEESt5arrayIPcLm1EELi4E23TrivialOffsetCalculatorILi0EjES7_ILi1EjENS0_6memory15LoadWithoutCastENSA_16StoreWithoutCastEEEviT_T0_T2_T3_T4_T5_ --------------------------
	.section	.text._ZN2at6native27unrolled_elementwise_kernelINS0_11FillFunctorIdEESt5arrayIPcLm1EELi4E23TrivialOffsetCalculatorILi0EjES7_ILi1EjENS0_6memory15LoadWithoutCastENSA_16StoreWithoutCastEEEviT_T0_T2_T3_T4_T5_,"ax",@progbits
	.align	128
        .global         _ZN2at6native27unrolled_elementwise_kernelINS0_11FillFunctorIdEESt5arrayIPcLm1EELi4E23TrivialOffsetCalculatorILi0EjES7_ILi1EjENS0_6memory15LoadWithoutCastENSA_16StoreWithoutCastEEEviT_T0_T2_T3_T4_T5_
        .type           _ZN2at6native27unrolled_elementwise_kernelINS0_11FillFunctorIdEESt5arrayIPcLm1EELi4E23TrivialOffsetCalculatorILi0EjES7_ILi1EjENS0_6memory15LoadWithoutCastENSA_16StoreWithoutCastEEEviT_T0_T2_T3_T4_T5_,@function
        .size           _ZN2at6native27unrolled_elementwise_kernelINS0_11FillFunctorIdEESt5arrayIPcLm1EELi4E23TrivialOffsetCalculatorILi0EjES7_ILi1EjENS0_6memory15LoadWithoutCastENSA_16StoreWithoutCastEEEviT_T0_T2_T3_T4_T5_,(.L_x_7370 - _ZN2at6native27unrolled_elementwise_kernelINS0_11FillFunctorIdEESt5arrayIPcLm1EELi4E23TrivialOffsetCalculatorILi0EjES7_ILi1EjENS0_6memory15LoadWithoutCastENSA_16StoreWithoutCastEEEviT_T0_T2_T3_T4_T5_)
        .other          _ZN2at6native27unrolled_elementwise_kernelINS0_11FillFunctorIdEESt5arrayIPcLm1EELi4E23TrivialOffsetCalculatorILi0EjES7_ILi1EjENS0_6memory15LoadWithoutCastENSA_16StoreWithoutCastEEEviT_T0_T2_T3_T4_T5_,@"STO_CUDA_ENTRY STV_DEFAULT"
_ZN2at6native27unrolled_elementwise_kernelINS0_11FillFunctorIdEESt5arrayIPcLm1EELi4E23TrivialOffsetCalculatorILi0EjES7_ILi1EjENS0_6memory15LoadWithoutCastENSA_16StoreWithoutCastEEEviT_T0_T2_T3_T4_T5_:
.text._ZN2at6native27unrolled_elementwise_kernelINS0_11FillFunctorIdEESt5arrayIPcLm1EELi4E23TrivialOffsetCalculatorILi0EjES7_ILi1EjENS0_6memory15LoadWithoutCastENSA_16StoreWithoutCastEEEviT_T0_T2_T3_T4_T5_:
        /* <DEDUP_REMOVED lines=28> */
.L_x_5684:
[----:B------:R-:W-:Y:S05]  /*01c0*/  BSYNC B0 ;  /* 0x0000000000007941 */ /* 0x000fea0003800000 */
.L_x_5683:
        /* <DEDUP_REMOVED lines=8> */
.L_x_5685:
        /* <DEDUP_REMOVED lines=11> */
.L_x_7370:


//--------------------- .text._ZN2at6native29vectorized_elementwise_kernelILi2ENS0_11FillFunctorIdEESt5arrayIPcLm1EEEEviT0_T1_ --------------------------
	.section	.text._ZN2at6native29vectorized_elementwise_kernelILi2ENS0_11FillFunctorIdEESt5arrayIPcLm1EEEEviT0_T1_,"ax",@progbits
	.align	128
        .global         _ZN2at6native29vectorized_elementwise_kernelILi2ENS0_11FillFunctorIdEESt5arrayIPcLm1EEEEviT0_T1_
        .type           _ZN2at6native29vectorized_elementwise_kernelILi2ENS0_11FillFunctorIdEESt5arrayIPcLm1EEEEviT0_T1_,@function
        .size           _ZN2at6native29vectorized_elementwise_kernelILi2ENS0_11FillFunctorIdEESt5arrayIPcLm1EEEEviT0_T1_,(.L_x_7371 - _ZN2at6native29vectorized_elementwise_kernelILi2ENS0_11FillFunctorIdEESt5arrayIPcLm1EEEEviT0_T1_)
        .other          _ZN2at6native29vectorized_elementwise_kernelILi2ENS0_11FillFunctorIdEESt5arrayIPcLm1EEEEviT0_T1_,@"STO_CUDA_ENTRY STV_DEFAULT"
_ZN2at6native29vectorized_elementwise_kernelILi2ENS0_11FillFunctorIdEESt5arrayIPcLm1EEEEviT0_T1_:
.text._ZN2at6native29vectorized_elementwise_kernelILi2ENS0_11FillFunctorIdEESt5arrayIPcLm1EEEEviT0_T1_:
        /* <DEDUP_REMOVED lines=32> */
.L_x_5686:
        /* <DEDUP_REMOVED lines=27> */
.L_x_5689:
        /* <DEDUP_REMOVED lines=8> */
.L_x_5690:
        /* <DEDUP_REMOVED lines=8> */
.L_x_5691:
        /* <DEDUP_REMOVED lines=9> */
.L_x_5692:
[----:B------:R-:W-:Y:S05]  /*0540*/  BSYNC B1 ;  /* 0x0000000000017941 */ /* 0x000fea0003800000 */
.L_x_5688:
[----:B------:R-:W-:-:S13]  /*0550*/  ISETP.GE.AND P0, PT, R3, R2, PT ;  /* 0x000000020300720c */ /* 0x000fda0003f06270 */
[----:B012---:R-:W0:Y:S01]  /*0560*/  @!P0 LDC.64 R4, c[0x0][0x220] ;  /* 0x00008800ff048b82 */ /* 0x007e220000000a00 */
[----:B------:R-:W-:Y:S01]  /*0570*/  @!P0 IMAD.IADD R9, R0, 0x1, R3 ;  /* 0x0000000100098824 */ /* 0x000fe200078e0203 */
[----:B------:R-:W-:-:S06]  /*0580*/  @!P0 IADD3 R3, R3, 0x80, RZ ;  /* 0x0000008003038810 */ /* 0x000fcc0007ffe0ff */
[----:B------:R-:W1:Y:S01]  /*0590*/  @!P0 LDC.64 R6, c[0x0][0x218] ;  /* 0x00008600ff068b82 */ /* 0x000e620000000a00 */
[----:B0-----:R-:W-:-:S05]  /*05a0*/  @!P0 IMAD.WIDE.U32 R4, R9, 0x8, R4 ;  /* 0x0000000809048825 */ /* 0x001fca00078e0004 */
[----:B-1----:R2:W-:Y:S02]  /*05b0*/  @!P0 STG.E.64 desc[UR4][R4.64], R6 ;  /* 0x0000000604008986 */ /* 0x0025e4000c101b04 */
.L_x_5693:
[----:B------:R-:W-:Y:S05]  /*05c0*/  BSYNC B0 ;  /* 0x0000000000007941 */ /* 0x000fea0003800000 */
.L_x_5687:
        /* <DEDUP_REMOVED lines=9> */
.L_x_5694:
        /* <DEDUP_REMOVED lines=10> */
.L_x_7371:


//--------------------- .text._ZN2at6native29vectorized_elementwise_kernelILi4ENS0_11FillFunctorIdEESt5arrayIPcLm1EEEEviT0_T1_ --------------------------
	.section	.text._ZN2at6native29vectorized_elementwise_kernelILi4ENS0_11FillFunctorIdEESt5arrayIPcLm1EEEEviT0_T1_,"ax",@progbits
	.align	128
        .global         _ZN2at6native29vectorized_elementwise_kernelILi4ENS0_11FillFunctorIdEESt5arrayIPcLm1EEEEviT0_T1_
        .type           _ZN2at6native29vectorized_elementwise_kernelILi4ENS0_11FillFunctorIdEESt5arrayIPcLm1EEEEviT0_T1_,@function
        .size           _ZN2at6native29vectorized_elementwise_kernelILi4ENS0_11FillFunctorIdEESt5arrayIPcLm1EEEEviT0_T1_,(.L_x_7372 - _ZN2at6native29vectorized_elementwise_kernelILi4ENS0_11FillFunctorIdEESt5arrayIPcLm1EEEEviT0_T1_)
        .other          _ZN2at6native29vectorized_elementwise_kernelILi4ENS0_11FillFunctorIdEESt5arrayIPcLm1EEEEviT0_T1_,@"STO_CUDA_ENTRY STV_DEFAULT"
_ZN2at6native29vectorized_elementwise_kernelILi4ENS0_11FillFunctorIdEESt5arrayIPcLm1EEEEviT0_T1_:
.text._ZN2at6native29vectorized_elementwise_kernelILi4ENS0_11FillFunctorIdEESt5arrayIPcLm1EEEEviT0_T1_:
        /* <DEDUP_REMOVED lines=32> */
.L_x_5695:
        /* <DEDUP_REMOVED lines=27> */
.L_x_5698:
        /* <DEDUP_REMOVED lines=8> */
.L_x_5699:
        /* <DEDUP_REMOVED lines=8> */
.L_x_5700:
        /* <DEDUP_REMOVED lines=9> */
.L_x_5701:
[----:B------:R-:W-:Y:S05]  /*0540*/  BSYNC B1 ;  /* 0x0000000000017941 */ /* 0x000fea0003800000 */
.L_x_5697:
[----:B------:R-:W-:-:S13]  /*0550*/  ISETP.GE.AND P0, PT, R3, R2, PT ;  /* 0x000000020300720c */ /* 0x000fda0003f06270 */
[----:B012---:R-:W0:Y:S01]  /*0560*/  @!P0 LDC.64 R4, c[0x0][0x220] ;  /* 0x00008800ff048b82 */ /* 0x007e220000000a00 */
[----:B------:R-:W-:Y:S01]  /*0570*/  @!P0 IMAD.IADD R9, R0, 0x1, R3 ;  /* 0x0000000100098824 */ /* 0x000fe200078e0203 */
[----:B------:R-:W-:-:S06]  /*0580*/  @!P0 IADD3 R3, R3, 0x80, RZ ;  /* 0x0000008003038810 */ /* 0x000fcc0007ffe0ff */
[----:B------:R-:W1:Y:S01]  /*0590*/  @!P0 LDC.64 R6, c[0x0][0x218] ;  /* 0x00008600ff068b82 */ /* 0x000e620000000a00 */
[----:B0-----:R-:W-:-:S05]  /*05a0*/  @!P0 IMAD.WIDE.U32 R4, R9, 0x8, R4 ;  /* 0x0000000809048825 */ /* 0x001fca00078e0004 */
[----:B-1----:R2:W-:Y:S02]  /*05b0*/  @!P0 STG.E.64 desc[UR4][R4.64], R6 ;  /* 0x0000000604008986 */ /* 0x0025e4000c101b04 */
.L_x_5702:
[----:B------:R-:W-:Y:S05]  /*05c0*/  BSYNC B0 ;  /* 0x0000000000007941 */ /* 0x000fea0003800000 */
.L_x_5696:
        /* <DEDUP_REMOVED lines=9> */
.L_x_5703:
        /* <DEDUP_REMOVED lines=10> */
.L_x_7372:


//--------------------- .text._ZN2at6native29vectorized_elementwise_kernelILi8ENS0_11FillFunctorIdEESt5arrayIPcLm1EEEEviT0_T1_ --------------------------
	.section	.text._ZN2at6native29vectorized_elementwise_kernelILi8ENS0_11FillFunctorIdEESt5arrayIPcLm1EEEEviT0_T1_,"ax",@progbits
	.align	128
        .global         _ZN2at6native29vectorized_elementwise_kernelILi8ENS0_11FillFunctorIdEESt5arrayIPcLm1EEEEviT0_T1_
        .type           _ZN2at6native29vectorized_elementwise_kernelILi8ENS0_11FillFunctorIdEESt5arrayIPcLm1EEEEviT0_T1_,@function
        .size           _ZN2at6native29vectorized_elementwise_kernelILi8ENS0_11FillFunctorIdEESt5arrayIPcLm1EEEEviT0_T1_,(.L_x_7373 - _ZN2at6native29vectorized_elementwise_kernelILi8ENS0_11FillFunctorIdEESt5arrayIPcLm1EEEEviT0_T1_)
        .other          _ZN2at6native29vectorized_elementwise_kernelILi8ENS0_11FillFunctorIdEESt5arrayIPcLm1EEEEviT0_T1_,@"STO_CUDA_ENTRY STV_DEFAULT"
_ZN2at6native29vectorized_elementwise_kernelILi8ENS0_11FillFunctorIdEESt5arrayIPcLm1EEEEviT0_T1_:
.text._ZN2at6native29vectorized_elementwise_kernelILi8ENS0_11FillFunctorIdEESt5arrayIPcLm1EEEEviT0_T1_:
        /* <DEDUP_REMOVED lines=32> */
.L_x_5704:
        /* <DEDUP_REMOVED lines=27> */
.L_x_5707:
        /* <DEDUP_REMOVED lines=8> */
.L_x_5708:
        /* <DEDUP_REMOVED lines=8> */
.L_x_5709:
        /* <DEDUP_REMOVED lines=9> */
.L_x_5710:
[----:B------:R-:W-:Y:S05]  /*0540*/  BSYNC B1 ;  /* 0x0000000000017941 */ /* 0x000fea0003800000 */
.L_x_5706:
[----:B------:R-:W-:-:S13]  /*0550*/  ISETP.GE.AND P0, PT, R3, R2, PT ;  /* 0x000000020300720c */ /* 0x000fda0003f06270 */
[----:B012---:R-:W0:Y:S01]  /*0560*/  @!P0 LDC.64 R4, c[0x0][0x220] ;  /* 0x00008800ff048b82 */ /* 0x007e220000000a00 */
[----:B------:R-:W-:Y:S01]  /*0570*/  @!P0 IMAD.IADD R9, R0, 0x1, R3 ;  /* 0x0000000100098824 */ /* 0x000fe200078e0203 */
[----:B------:R-:W-:-:S06]  /*0580*/  @!P0 IADD3 R3, R3, 0x80, RZ ;  /* 0x0000008003038810 */ /* 0x000fcc0007ffe0ff */
[----:B------:R-:W1:Y:S01]  /*0590*/  @!P0 LDC.64 R6, c[0x0][0x218] ;  /* 0x00008600ff068b82 */ /* 0x000e620000000a00 */
[----:B0-----:R-:W-:-:S05]  /*05a0*/  @!P0 IMAD.WIDE.U32 R4, R9, 0x8, R4 ;  /* 0x0000000809048825 */ /* 0x001fca00078e0004 */
[----:B-1----:R2:W-:Y:S02]  /*05b0*/  @!P0 STG.E.64 desc[UR4][R4.64], R6 ;  /* 0x0000000604008986 */ /* 0x0025e4000c101b04 */
.L_x_5711:
[----:B------:R-:W-:Y:S05]  /*05c0*/  BSYNC B0 ;  /* 0x0000000000007941 */ /* 0x000fea0003800000 */
.L_x_5705:
        /* <DEDUP_REMOVED lines=9> */
.L_x_5712:
        /* <DEDUP_REMOVED lines=10> */
.L_x_7373:


//--------------------- .text._ZN2at6native18elementwise_kernelILi128ELi4EZNS0_15gpu_kernel_implINS0_11FillFunctorIsEEEEvRNS_18TensorIteratorBaseERKT_EUliE_EEviT1_ --------------------------
	.section	.text._ZN2at6native18elementwise_kernelILi128ELi4EZNS0_15gpu_kernel_implINS0_11FillFunctorIsEEEEvRNS_18TensorIteratorBaseERKT_EUliE_EEviT1_,"ax",@progbits
	.align	128
        .global         _ZN2at6native18elementwise_kernelILi128ELi4EZNS0_15gpu_kernel_implINS0_11FillFunctorIsEEEEvRNS_18TensorIteratorBaseERKT_EUliE_EEviT1_
        .type           _ZN2at6native18elementwise_kernelILi128ELi4EZNS0_15gpu_kernel_implINS0_11FillFunctorIsEEEEvRNS_18TensorIteratorBaseERKT_EUliE_EEviT1_,@function
        .size           _ZN2at6native18elementwise_kernelILi128ELi4EZNS0_15gpu_kernel_implINS0_11FillFunctorIsEEEEvRNS_18TensorIteratorBaseERKT_EUliE_EEviT1_,(.L_x_7374 - _ZN2at6native18elementwise_kernelILi128ELi4EZNS0_15gpu_kernel_implINS0_11FillFunctorIsEEEEvRNS_18TensorIteratorBaseERKT_EUliE_EEviT1_)
        .other          _ZN2at6native18elementwise_kernelILi128ELi4EZNS0_15gpu_kernel_implINS0_11FillFunctorIsEEEEvRNS_18TensorIteratorBaseERKT_EUliE_EEviT1_,@"STO_CUDA_ENTRY STV_DEFAULT"
_ZN2at6native18elementwise_kernelILi128ELi4EZNS0_15gpu_kernel_implINS0_11FillFunctorIsEEEEvRNS_18TensorIteratorBaseERKT_EUliE_EEviT1_:
.text._ZN2at6native18elementwise_kernelILi128ELi4EZNS0_15gpu_kernel_implINS0_11FillFunctorIsEEEEvRNS_18TensorIteratorBaseERKT_EUliE_EEviT1_:
        /* <DEDUP_REMOVED lines=287> */
.L_x_5715:
        /* <DEDUP_REMOVED lines=18> */
.L_x_5719:
[----:B------:R-:W0:Y:S02]  /*1310*/  LDC.U8 R5, c[0x0][0x3b8] ;  /* 0x0000ee00ff057b82 */ /* 0x000e240000000000 */
[----:B0-----:R0:W-:Y:S01]  /*1320*/  STG.E.U8 desc[UR36][R2.64], R5 ;  /* 0x0000000502007986 */ /* 0x0011e2000c101124 */
[----:B------:R-:W-:Y:S05]  /*1330*/  BRA `(.L_x_5721) ;  /* 0x0000000c00987947 */ /* 0x000fea0003800000 */
.L_x_5718:
[----:B------:R-:W-:-:S13]  /*1340*/  ISETP.NE.AND P0, PT, R4, 0x2, PT ;  /* 0x000000020400780c */ /* 0x000fda0003f05270 */
[----:B------:R-:W-:Y:S05]  /*1350*/  @!P0 BRA `(.L_x_5722) ;  /* 0x00000000003c8947 */ /* 0x000fea0003800000 */
[----:B------:R-:W-:-:S13]  /*1360*/  ISETP.NE.AND P0, PT, R4, 0x3, PT ;  /* 0x000000030400780c */ /* 0x000fda0003f05270 */
[----:B------:R-:W-:Y:S05]  /*1370*/  @!P0 BRA `(.L_x_5723) ;  /* 0x0000000000248947 */ /* 0x000fea0003800000 */
[----:B------:R-:W-:-:S13]  /*1380*/  ISETP.NE.AND P0, PT, R4, 0x4, PT ;  /* 0x000000040400780c */ /* 0x000fda0003f05270 */
[----:B------:R-:W-:Y:S05]  /*1390*/  @P0 BRA `(.L_x_5720) ;  /* 0x0000000c00140947 */ /* 0x000fea0003800000 */
[----:B------:R-:W-:Y:S02]  /*13a0*/  ULDC.U16 UR4, c[0x0][0x3b8] ;  /* 0x0000ee0000047ab9 */ /* 0x000fe40000000400 */
[----:B------:R-:W-:-:S04]  /*13b0*/  UPRMT UR4, UR4, 0x9910, URZ ;  /* 0x0000991004047896 */ /* 0x000fc8000800003f */
[----:B------:R-:W-:Y:S02]  /*13c0*/  USHF.R.S32.HI UR5, URZ, 0x1f, UR4 ;  /* 0x0000001f3f057899 */ /* 0x000fe40008011404 */
[----:B------:R-:W-:-:S04]  /*13d0*/  IMAD.U32 R4, RZ, RZ, UR4 ;  /* 0x00000004ff047e24 */ /* 0x000fc8000f8e00ff */
[----:B------:R-:W-:-:S05]  /*13e0*/  IMAD.U32 R5, RZ, RZ, UR5 ;  /* 0x00000005ff057e24 */ /* 0x000fca000f8e00ff */
[----:B------:R0:W-:Y:S01]  /*13f0*/  STG.E.64 desc[UR36][R2.64], R4 ;  /* 0x0000000402007986 */ /* 0x0001e2000c101b24 */
[----:B------:R-:W-:Y:S05]  /*1400*/  BRA `(.L_x_5721) ;  /* 0x0000000c00647947 */ /* 0x000fea0003800000 */
.L_x_5723:
[----:B------:R-:W0:Y:S02]  /*1410*/  LDC.U16 R0, c[0x0][0x3b8] ;  /* 0x0000ee00ff007b82 */ /* 0x000e240000000400 */
[----:B0-----:R-:W-:-:S05]  /*1420*/  PRMT R5, R0, 0x9910, RZ ;  /* 0x0000991000057816 */ /* 0x001fca00000000ff */
[----:B------:R0:W-:Y:S01]  /*1430*/  STG.E desc[UR36][R2.64], R5 ;  /* 0x0000000502007986 */ /* 0x0001e2000c101924 */
[----:B------:R-:W-:Y:S05]  /*1440*/  BRA `(.L_x_5721) ;  /* 0x0000000c00547947 */ /* 0x000fea0003800000 */
.L_x_5722:
[----:B------:R-:W0:Y:S02]  /*1450*/  LDC.U16 R5, c[0x0][0x3b8] ;  /* 0x0000ee00ff057b82 */ /* 0x000e240000000400 */
[----:B0-----:R0:W-:Y:S01]  /*1460*/  STG.E.U16 desc[UR36][R2.64], R5 ;  /* 0x0000000502007986 */ /* 0x0011e2000c101524 */
[----:B------:R-:W-:Y:S05]  /*1470*/  BRA `(.L_x_5721) ;  /* 0x0000000c00487947 */ /* 0x000fea0003800000 */
.L_x_5717:
[----:B------:R-:W-:-:S13]  /*1480*/  ISETP.GT.AND P0, PT, R4, 0x6, PT ;  /* 0x000000060400780c */ /* 0x000fda0003f04270 */
[----:B------:R-:W-:Y:S05]  /*1490*/  @P0 BRA `(.L_x_5724) ;  /* 0x0000000000340947 */ /* 0x000fea0003800000 */
[----:B------:R-:W-:-:S13]  /*14a0*/  ISETP.NE.AND P0, PT, R4, 0x5, PT ;  /* 0x000000050400780c */ /* 0x000fda0003f05270 */
[----:B------:R-:W-:Y:S05]  /*14b0*/  @!P0 BRA `(.L_x_5725) ;  /* 0x0000000000188947 */ /* 0x000fea0003800000 */
[----:B------:R-:W-:-:S13]  /*14c0*/  ISETP.NE.AND P0, PT, R4, 0x6, PT ;  /* 0x000000060400780c */ /* 0x000fda0003f05270 */
[----:B------:R-:W-:Y:S05]  /*14d0*/  @P0 BRA `(.L_x_5720) ;  /* 0x0000000800c40947 */ /* 0x000fea0003800000 */
[----:B------:R-:W-:Y:S02]  /*14e0*/  ULDC.U16 UR4, c[0x0][0x3b8] ;  /* 0x0000ee0000047ab9 */ /* 0x000fe40000000400 */
[----:B------:R-:W0:Y:S02]  /*14f0*/  I2F.S16 R5, UR4 ;  /* 0x0000000400057d06 */ /* 0x000e240008101400 */
[----:B0-----:R0:W-:Y:S01]  /*1500*/  STG.E desc[UR36][R2.64], R5 ;  /* 0x0000000502007986 */ /* 0x0011e2000c101924 */
[----:B------:R-:W-:Y:S05]  /*1510*/  BRA `(.L_x_5721) ;  /* 0x0000000c00207947 */ /* 0x000fea0003800000 */
.L_x_5725:
[----:B------:R-:W-:Y:S02]  /*1520*/  ULDC.U16 UR4, c[0x0][0x3b8] ;  /* 0x0000ee0000047ab9 */ /* 0x000fe40000000400 */
[----:B------:R-:W0:Y:S02]  /*1530*/  I2F.S16 R0, UR4 ;  /* 0x0000000400007d06 */ /* 0x000e240008101400 */
[----:B0-----:R-:W-:-:S05]  /*1540*/  F2FP.F16.F32.PACK_AB R0, RZ, R0 ;  /* 0x00000000ff00723e */ /* 0x001fca00000000ff */
[----:B------:R0:W-:Y:S01]  /*1550*/  STG.E.U16 desc[UR36][R2.64], R0 ;  /* 0x0000000002007986 */ /* 0x0001e2000c101524 */
[----:B------:R-:W-:Y:S05]  /*1560*/  BRA `(.L_x_5721) ;  /* 0x0000000c000c7947 */ /* 0x000fea0003800000 */
.L_x_5724:
        /* <DEDUP_REMOVED lines=8> */
[----:B------:R-:W0:Y:S04]  /*15f0*/  I2F.S16 R4, UR4 ;  /* 0x0000000400047d06 */ /* 0x000e280008101400 */
[----:B0-----:R0:W-:Y:S01]  /*1600*/  STG.E.64 desc[UR36][R2.64], R4 ;  /* 0x0000000402007986 */ /* 0x0011e2000c101b24 */
[----:B------:R-:W-:Y:S05]  /*1610*/  BRA `(.L_x_5721) ;  /* 0x0000000800e07947 */ /* 0x000fea0003800000 */
.L_x_5727:
[----:B------:R-:W-:Y:S02]  /*1620*/  ULDC.U16 UR4, c[0x0][0x3b8] ;  /* 0x0000ee0000047ab9 */ /* 0x000fe40000000400 */
[----:B------:R-:W0:Y:S02]  /*1630*/  I2F.S16 R0, UR4 ;  /* 0x0000000400007d06 */ /* 0x000e240008101400 */
[----:B0-----:R-:W-:-:S04]  /*1640*/  F2FP.F16.F32.PACK_AB R5, RZ, R0 ;  /* 0x00000000ff05723e */ /* 0x001fc800000000ff */
[----:B------:R-:W-:-:S05]  /*1650*/  PRMT R5, R5, 0x5410, RZ ;  /* 0x0000541005057816 */ /* 0x000fca00000000ff */
[----:B------:R0:W-:Y:S01]  /*1660*/  STG.E desc[UR36][R2.64], R5 ;  /* 0x0000000502007986 */ /* 0x0001e2000c101924 */
[----:B------:R-:W-:Y:S05]  /*1670*/  BRA `(.L_x_5721) ;  /* 0x0000000800c87947 */ /* 0x000fea0003800000 */
.L_x_5726:
[----:B------:R-:W-:Y:S02]  /*1680*/  ULDC.U16 UR4, c[0x0][0x3b8] ;  /* 0x0000ee0000047ab9 */ /* 0x000fe40000000400 */
[----:B------:R-:W0:Y:S02]  /*1690*/  I2F.F64.S16 R4, UR4 ;  /* 0x0000000400047d12 */ /* 0x000e240008101c00 */
[----:B0-----:R0:W-:Y:S01]  /*16a0*/  STG.E.64 desc[UR36][R2.64], R4 ;  /* 0x0000000402007986 */ /* 0x0011e2000c101b24 */
[----:B------:R-:W-:Y:S05]  /*16b0*/  BRA `(.L_x_5721) ;  /* 0x0000000800b87947 */ /* 0x000fea0003800000 */
.L_x_5716:
        /* <DEDUP_REMOVED lines=14> */
.L_x_5730:
[----:B------:R-:W-:Y:S01]  /*17a0*/  ULDC.U16 UR4, c[0x0][0x3b8] ;  /* 0x0000ee0000047ab9 */ /* 0x000fe20000000400 */
[----:B------:R-:W-:Y:S01]  /*17b0*/  CS2R R6, SRZ ;  /* 0x0000000000067805 */ /* 0x000fe2000001ff00 */
[----:B------:R-:W0:Y:S04]  /*17c0*/  I2F.F64.S16 R4, UR4 ;  /* 0x0000000400047d12 */ /* 0x000e280008101c00 */
[----:B0-----:R0:W-:Y:S01]  /*17d0*/  STG.E.128 desc[UR36][R2.64], R4 ;  /* 0x0000000402007986 */ /* 0x0011e2000c101d24 */
[----:B------:R-:W-:Y:S05]  /*17e0*/  BRA `(.L_x_5721) ;  /* 0x00000008006c7947 */ /* 0x000fea0003800000 */
.L_x_5729:
[----:B------:R-:W-:-:S13]  /*17f0*/  ISETP.NE.AND P0, PT, R4, 0xf, PT ;  /* 0x0000000f0400780c */ /* 0x000fda0003f05270 */
[----:B------:R-:W-:Y:S05]  /*1800*/  @!P0 BRA `(.L_x_5731) ;  /* 0x0000000000ac8947 */ /* 0x000fea0003800000 */
[----:B------:R-:W-:-:S13]  /*1810*/  ISETP.NE.AND P0, PT, R4, 0x17, PT ;  /* 0x000000170400780c */ /* 0x000fda0003f05270 */
[----:B------:R-:W-:Y:S05]  /*1820*/  @!P0 BRA `(.L_x_5732) ;  /* 0x0000000000508947 */ /* 0x000fea0003800000 */
[----:B------:R-:W-:-:S13]  /*1830*/  ISETP.NE.AND P0, PT, R4, 0x18, PT ;  /* 0x000000180400780c */ /* 0x000fda0003f05270 */
[----:B------:R-:W-:Y:S05]  /*1840*/  @P0 BRA `(.L_x_5720) ;  /* 0x0000000400e80947 */ /* 0x000fea0003800000 */
[----:B------:R-:W-:Y:S02]  /*1850*/  ULDC.U16 UR4, c[0x0][0x3b8] ;  /* 0x0000ee0000047ab9 */ /* 0x000fe40000000400 */
[----:B------:R-:W0:Y:S02]  /*1860*/  I2F.S16 R7, UR4 ;  /* 0x0000000400077d06 */ /* 0x000e240008101400 */
        /* <DEDUP_REMOVED lines=13> */
.L_x_5733:
[----:B------:R-:W-:-:S05]  /*1940*/  LOP3.LUT R5, R4, R5, RZ, 0xfc, !PT ;  /* 0x0000000504057212 */ /* 0x000fca00078efcff */
[----:B------:R0:W-:Y:S01]  /*1950*/  STG.E.U8 desc[UR36][R2.64], R5 ;  /* 0x0000000502007986 */ /* 0x0001e2000c101124 */
[----:B------:R-:W-:Y:S05]  /*1960*/  BRA `(.L_x_5721) ;  /* 0x00000008000c7947 */ /* 0x000fea0003800000 */
.L_x_5732:
[----:B------:R-:W-:Y:S02]  /*1970*/  ULDC.U16 UR4, c[0x0][0x3b8] ;  /* 0x0000ee0000047ab9 */ /* 0x000fe40000000400 */
[----:B------:R-:W0:Y:S02]  /*1980*/  I2F.S16 R5, UR4 ;  /* 0x0000000400057d06 */ /* 0x000e240008101400 */
        /* <DEDUP_REMOVED lines=11> */
.L_x_5734:
[----:B------:R-:W-:Y:S01]  /*1a40*/  HFMA2.MMA R0, -RZ, RZ, 0, 7.569789886474609375e-06 ;  /* 0x0000007fff007435 */ /* 0x000fe200000001ff */
[----:B------:R-:W-:-:S09]  /*1a50*/  ISETP.GT.U32.AND P0, PT, R4, 0x7f800000, PT ;  /* 0x7f8000000400780c */ /* 0x000fd20003f04070 */
[----:B------:R-:W-:-:S07]  /*1a60*/  SEL R0, R0, 0x7c, P0 ;  /* 0x0000007c00007807 */ /* 0x000fce0000000000 */
.L_x_5735:
[----:B------:R-:W-:-:S04]  /*1a70*/  LOP3.LUT R5, R5, 0x80000000, RZ, 0xc0, !PT ;  /* 0x8000000005057812 */ /* 0x000fc800078ec0ff */
[----:B------:R-:W-:-:S04]  /*1a80*/  SHF.R.U32.HI R5, RZ, 0x18, R5 ;  /* 0x00000018ff057819 */ /* 0x000fc80000011605 */
[----:B------:R-:W-:-:S05]  /*1a90*/  LOP3.LUT R5, R0, R5, RZ, 0xfc, !PT ;  /* 0x0000000500057212 */ /* 0x000fca00078efcff */
[----:B------:R0:W-:Y:S01]  /*1aa0*/  STG.E.U8 desc[UR36][R2.64], R5 ;  /* 0x0000000502007986 */ /* 0x0001e2000c101124 */
[----:B------:R-:W-:Y:S05]  /*1ab0*/  BRA `(.L_x_5721) ;  /* 0x0000000400b87947 */ /* 0x000fea0003800000 */
.L_x_5731:
[----:B------:R-:W-:Y:S02]  /*1ac0*/  ULDC.U16 UR4, c[0x0][0x3b8] ;  /* 0x0000ee0000047ab9 */ /* 0x000fe40000000400 */
[----:B------:R-:W0:Y:S02]  /*1ad0*/  I2F.S16 R0, UR4 ;  /* 0x0000000400007d06 */ /* 0x000e240008101400 */
[----:B0-----:R-:W-:-:S05]  /*1ae0*/  F2FP.BF16.F32.PACK_AB R0, RZ, R0 ;  /* 0x00000000ff00723e */ /* 0x001fca00000010ff */
[----:B------:R0:W-:Y:S01]  /*1af0*/  STG.E.U16 desc[UR36][R2.64], R0 ;  /* 0x0000000002007986 */ /* 0x0001e2000c101524 */
[----:B------:R-:W-:Y:S05]  /*1b00*/  BRA `(.L_x_5721) ;  /* 0x0000000400a47947 */ /* 0x000fea0003800000 */
.L_x_5728:
        /* <DEDUP_REMOVED lines=11> */
.L_x_5738:
[----:B------:R-:W-:Y:S01]  /*1bc0*/  ULDC.U16 UR4, c[0x0][0x3b8] ;  /* 0x0000ee0000047ab9 */ /* 0x000fe20000000400 */
[----:B------:R-:W-:Y:S01]  /*1bd0*/  IMAD.MOV.U32 R0, RZ, RZ, 0x80 ;  /* 0x00000080ff007424 */ /* 0x000fe200078e00ff */
[----:B------:R-:W0:Y:S02]  /*1be0*/  I2F.S16 R5, UR4 ;  /* 0x0000000400057d06 */ /* 0x000e240008101400 */
        /* <DEDUP_REMOVED lines=14> */
.L_x_5740:
[----:B------:R-:W-:-:S04]  /*1cd0*/  LOP3.LUT R5, R5, 0x80000000, RZ, 0xc0, !PT ;  /* 0x8000000005057812 */ /* 0x000fc800078ec0ff */
[----:B------:R-:W-:-:S04]  /*1ce0*/  SHF.R.U32.HI R5, RZ, 0x18, R5 ;  /* 0x00000018ff057819 */ /* 0x000fc80000011605 */
[----:B------:R-:W-:-:S04]  /*1cf0*/  LOP3.LUT R4, R4, R5, RZ, 0xfc, !PT ;  /* 0x0000000504047212 */ /* 0x000fc800078efcff */
[----:B------:R-:W-:-:S07]  /*1d00*/  PRMT R0, R4, 0x7610, R0 ;  /* 0x0000761004007816 */ /* 0x000fce0000000000 */
.L_x_5739:
[----:B------:R4:W-:Y:S01]  /*1d10*/  STG.E.U8 desc[UR36][R2.64], R0 ;  /* 0x0000000002007986 */ /* 0x0009e2000c101124 */
[----:B------:R-:W-:Y:S05]  /*1d20*/  BRA `(.L_x_5721) ;  /* 0x00000004001c7947 */ /* 0x000fea0003800000 */
.L_x_5737:
        /* <DEDUP_REMOVED lines=17> */
.L_x_5742:
[----:B------:R-:W-:-:S04]  /*1e40*/  LOP3.LUT R5, R5, 0x80000000, RZ, 0xc0, !PT ;  /* 0x8000000005057812 */ /* 0x000fc800078ec0ff */
[----:B------:R-:W-:-:S04]  /*1e50*/  SHF.R.U32.HI R5, RZ, 0x18, R5 ;  /* 0x00000018ff057819 */ /* 0x000fc80000011605 */
[----:B------:R-:W-:-:S04]  /*1e60*/  LOP3.LUT R4, R4, R5, RZ, 0xfc, !PT ;  /* 0x0000000504047212 */ /* 0x000fc800078efcff */
[----:B------:R-:W-:-:S07]  /*1e70*/  PRMT R0, R4, 0x7610, R0 ;  /* 0x0000761004007816 */ /* 0x000fce0000000000 */
.L_x_5741:
[----:B------:R3:W-:Y:S01]  /*1e80*/  STG.E.U8 desc[UR36][R2.64], R0 ;  /* 0x0000000002007986 */ /* 0x0007e2000c101124 */
[----:B------:R-:W-:Y:S05]  /*1e90*/  BRA `(.L_x_5721) ;  /* 0x0000000000c07947 */ /* 0x000fea0003800000 */
.L_x_5736:
        /* <DEDUP_REMOVED lines=8> */
[----:B------:R-:W0:Y:S02]  /*1f20*/  I2F.S16 R5, UR4 ;  /* 0x0000000400057d06 */ /* 0x000e240008101400 */
        /* <DEDUP_REMOVED lines=10> */
.L_x_5745:
[----:B------:R2:W-:Y:S01]  /*1fd0*/  STG.E.U8 desc[UR36][R2.64], R4 ;  /* 0x0000000402007986 */ /* 0x0005e2000c101124 */
[----:B------:R-:W-:Y:S05]  /*1fe0*/  BRA `(.L_x_5721) ;  /* 0x00000000006c7947 */ /* 0x000fea0003800000 */
.L_x_5720:
        /* <DEDUP_REMOVED lines=16> */
.L_x_5746:
[----:B------:R-:W-:Y:S05]  /*20f0*/  BRA `(.L_x_5721) ;  /* 0x0000000000287947 */ /* 0x000fea0003800000 */
.L_x_5744:
[----:B------:R-:W-:Y:S02]  /*2100*/  ULDC.U16 UR4, c[0x0][0x3b8] ;  /* 0x0000ee0000047ab9 */ /* 0x000fe40000000400 */
[----:B------:R-:W-:-:S04]  /*2110*/  UPRMT UR4, UR4, 0x9910, URZ ;  /* 0x0000991004047896 */ /* 0x000fc8000800003f */
[----:B------:R-:W-:Y:S02]  /*2120*/  USHF.R.S32.HI UR5, URZ, 0x1f, UR4 ;  /* 0x0000001f3f057899 */ /* 0x000fe40008011404 */
[----:B------:R-:W-:-:S04]  /*2130*/  MOV R4, UR4 ;  /* 0x0000000400047c02 */ /* 0x000fc80008000f00 */
[----:B------:R-:W-:-:S05]  /*2140*/  IMAD.U32 R5, RZ, RZ, UR5 ;  /* 0x00000005ff057e24 */ /* 0x000fca000f8e00ff */
[----:B------:R1:W-:Y:S01]  /*2150*/  STG.E.64 desc[UR36][R2.64], R4 ;  /* 0x0000000402007986 */ /* 0x0003e2000c101b24 */
[----:B------:R-:W-:Y:S05]  /*2160*/  BRA `(.L_x_5721) ;  /* 0x00000000000c7947 */ /* 0x000fea0003800000 */
.L_x_5743:
[----:B------:R-:W0:Y:S02]  /*2170*/  LDC.U16 R0, c[0x0][0x3b8] ;  /* 0x0000ee00ff007b82 */ /* 0x000e240000000400 */
[----:B0-----:R-:W-:-:S05]  /*2180*/  PRMT R5, R0, 0x9910, RZ ;  /* 0x0000991000057816 */ /* 0x001fca00000000ff */
[----:B------:R0:W-:Y:S02]  /*2190*/  STG.E desc[UR36][R2.64], R5 ;  /* 0x0000000502007986 */ /* 0x0001e4000c101924 */
.L_x_5721:
[----:B------:R-:W-:-:S04]  /*21a0*/  IMAD R16, R16, 0x200, R19 ;  /* 0x0000020010107824 */ /* 0x000fc800078e0213 */
[----:B------:R-:W-:-:S07]  /*21b0*/  VIADD R17, R16, 0x80 ;  /* 0x0000008010117836 */ /* 0x000fce0000000000 */
.L_x_5714:
[----:B------:R-:W-:Y:S05]  /*21c0*/  BSYNC B6 ;  /* 0x0000000000067941 */ /* 0x000fea0003800000 */
.L_x_5713:
        /* <DEDUP_REMOVED lines=281> */
.L_x_5749:
        /* <DEDUP_REMOVED lines=18> */
.L_x_5753:
[----:B------:R-:W0:Y:S02]  /*3480*/  LDC.U8 R5, c[0x0][0x3b8] ;  /* 0x0000ee00ff057b82 */ /* 0x000e240000000000 */
[----:B0-----:R0:W-:Y:S01]  /*3490*/  STG.E.U8 desc[UR36][R2.64], R5 ;  /* 0x0000000502007986 */ /* 0x0011e2000c101124 */
[----:B------:R-:W-:Y:S05]  /*34a0*/  BRA `(.L_x_5755) ;  /* 0x0000000c00987947 */ /* 0x000fea0003800000 */
.L_x_5752:
        /* <DEDUP_REMOVED lines=13> */
.L_x_5757:
[----:B------:R-:W0:Y:S02]  /*3580*/  LDC.U16 R0, c[0x0][0x3b8] ;  /* 0x0000ee00ff007b82 */ /* 0x000e240000000400 */
[----:B0-----:R-:W-:-:S05]  /*3590*/  PRMT R5, R0, 0x9910, RZ ;  /* 0x0000991000057816 */ /* 0x001fca00000000ff */
[----:B------:R0:W-:Y:S01]  /*35a0*/  STG.E desc[UR36][R2.64], R5 ;  /* 0x0000000502007986 */ /* 0x0001e2000c101924 */
[----:B------:R-:W-:Y:S05]  /*35b0*/  BRA `(.L_x_5755) ;  /* 0x0000000c00547947 */ /* 0x000fea0003800000 */
.L_x_5756:
[----:B------:R-:W0:Y:S02]  /*35c0*/  LDC.U16 R5, c[0x0][0x3b8] ;  /* 0x0000ee00ff057b82 */ /* 0x000e240000000400 */
[----:B0-----:R0:W-:Y:S01]  /*35d0*/  STG.E.U16 desc[UR36][R2.64], R5 ;  /* 0x0000000502007986 */ /* 0x0011e2000c101524 */
[----:B------:R-:W-:Y:S05]  /*35e0*/  BRA `(.L_x_5755) ;  /* 0x0000000c00487947 */ /* 0x000fea0003800000 */
.L_x_5751:
        /* <DEDUP_REMOVED lines=10> */
.L_x_5759:
[----:B------:R-:W-:Y:S02]  /*3690*/  ULDC.U16 UR4, c[0x0][0x3b8] ;  /* 0x0000ee0000047ab9 */ /* 0x000fe40000000400 */
[----:B------:R-:W0:Y:S02]  /*36a0*/  I2F.S16 R0, UR4 ;  /* 0x0000000400007d06 */ /* 0x000e240008101400 */
[----:B0-----:R-:W-:-:S05]  /*36b0*/  F2FP.F16.F32.PACK_AB R0, RZ, R0 ;  /* 0x00000000ff00723e */ /* 0x001fca00000000ff */
[----:B------:R0:W-:Y:S01]  /*36c0*/  STG.E.U16 desc[UR36][R2.64], R0 ;  /* 0x0000000002007986 */ /* 0x0001e2000c101524 */
[----:B------:R-:W-:Y:S05]  /*36d0*/  BRA `(.L_x_5755) ;  /* 0x0000000c000c7947 */ /* 0x000fea0003800000 */
.L_x_5758:
        /* <DEDUP_REMOVED lines=11> */
.L_x_5761:
[----:B------:R-:W-:Y:S02]  /*3790*/  ULDC.U16 UR4, c[0x0][0x3b8] ;  /* 0x0000ee0000047ab9 */ /* 0x000fe40000000400 */
[----:B------:R-:W0:Y:S02]  /*37a0*/  I2F.S16 R0, UR4 ;  /* 0x0000000400007d06 */ /* 0x000e240008101400 */
[----:B0-----:R-:W-:-:S04]  /*37b0*/  F2FP.F16.F32.PACK_AB R0, RZ, R0 ;  /* 0x00000000ff00723e */ /* 0x001fc800000000ff */
[----:B------:R-:W-:-:S05]  /*37c0*/  PRMT R0, R0, 0x5410, RZ ;  /* 0x0000541000007816 */ /* 0x000fca00000000ff */
[----:B------:R0:W-:Y:S01]  /*37d0*/  STG.E desc[UR36][R2.64], R0 ;  /* 0x0000000002007986 */ /* 0x0001e2000c101924 */
[----:B------:R-:W-:Y:S05]  /*37e0*/  BRA `(.L_x_5755) ;  /* 0x0000000800c87947 */ /* 0x000fea0003800000 */
.L_x_5760:
[----:B------:R-:W-:Y:S02]  /*37f0*/  ULDC.U16 UR4, c[0x0][0x3b8] ;  /* 0x0000ee0000047ab9 */ /* 0x000fe40000000400 */
[----:B------:R-:W0:Y:S02]  /*3800*/  I2F.F64.S16 R4, UR4 ;  /* 0x0000000400047d12 */ /* 0x000e240008101c00 */
[----:B0-----:R0:W-:Y:S01]  /*3810*/  STG.E.64 desc[UR36][R2.64], R4 ;  /* 0x0000000402007986 */ /* 0x0011e2000c101b24 */
[----:B------:R-:W-:Y:S05]  /*3820*/  BRA `(.L_x_5755) ;  /* 0x0000000800b87947 */ /* 0x000fea0003800000 */
.L_x_5750:
        /* <DEDUP_REMOVED lines=14> */
.L_x_5764:
[----:B------:R-:W-:Y:S01]  /*3910*/  ULDC.U16 UR4, c[0x0][0x3b8] ;  /* 0x0000ee0000047ab9 */ /* 0x000fe20000000400 */
[----:B------:R-:W-:Y:S01]  /*3920*/  CS2R R6, SRZ ;  /* 0x0000000000067805 */ /* 0x000fe2000001ff00 */
[----:B------:R-:W0:Y:S04]  /*3930*/  I2F.F64.S16 R4, UR4 ;  /* 0x0000000400047d12 */ /* 0x000e280008101c00 */
[----:B0-----:R0:W-:Y:S01]  /*3940*/  STG.E.128 desc[UR36][R2.64], R4 ;  /* 0x0000000402007986 */ /* 0x0011e2000c101d24 */
[----:B------:R-:W-:Y:S05]  /*3950*/  BRA `(.L_x_5755) ;  /* 0x00000008006c7947 */ /* 0x000fea0003800000 */
.L_x_5763:
        /* <DEDUP_REMOVED lines=21> */
.L_x_5767:
[----:B------:R-:W-:-:S05]  /*3ab0*/  LOP3.LUT R5, R0, R9, RZ, 0xfc, !PT ;  /* 0x0000000900057212 */ /* 0x000fca00078efcff */
[----:B------:R0:W-:Y:S01]  /*3ac0*/  STG.E.U8 desc[UR36][R2.64], R5 ;  /* 0x0000000502007986 */ /* 0x0001e2000c101124 */
[----:B------:R-:W-:Y:S05]  /*3ad0*/  BRA `(.L_x_5755) ;  /* 0x00000008000c7947 */ /* 0x000fea0003800000 */
.L_x_5766:
        /* <DEDUP_REMOVED lines=13> */
.L_x_5768:
[----:B------:R-:W-:Y:S01]  /*3bb0*/  ISETP.GT.U32.AND P0, PT, R0, 0x7f800000, PT ;  /* 0x7f8000000000780c */ /* 0x000fe20003f04070 */
[----:B------:R-:W-:-:S05]  /*3bc0*/  IMAD.MOV.U32 R0, RZ, RZ, 0x7f ;  /* 0x0000007fff007424 */ /* 0x000fca00078e00ff */
[----:B------:R-:W-:-:S07]  /*3bd0*/  SEL R0, R0, 0x7c, P0 ;  /* 0x0000007c00007807 */ /* 0x000fce0000000000 */
.L_x_5769:
[----:B------:R-:W-:-:S04]  /*3be0*/  LOP3.LUT R4, R4, 0x80000000, RZ, 0xc0, !PT ;  /* 0x8000000004047812 */ /* 0x000fc800078ec0ff */
[----:B------:R-:W-:-:S04]  /*3bf0*/  SHF.R.U32.HI R5, RZ, 0x18, R4 ;  /* 0x00000018ff057819 */ /* 0x000fc80000011604 */
[----:B------:R-:W-:-:S05]  /*3c00*/  LOP3.LUT R5, R0, R5, RZ, 0xfc, !PT ;  /* 0x0000000500057212 */ /* 0x000fca00078efcff */
[----:B------:R0:W-:Y:S01]  /*3c10*/  STG.E.U8 desc[UR36][R2.64], R5 ;  /* 0x0000000502007986 */ /* 0x0001e2000c101124 */
[----:B------:R-:W-:Y:S05]  /*3c20*/  BRA `(.L_x_5755) ;  /* 0x0000000400b87947 */ /* 0x000fea0003800000 */
.L_x_5765:
[----:B------:R-:W-:Y:S02]  /*3c30*/  ULDC.U16 UR4, c[0x0][0x3b8] ;  /* 0x0000ee0000047ab9 */ /* 0x000fe40000000400 */
[----:B------:R-:W0:Y:S02]  /*3c40*/  I2F.S16 R0, UR4 ;  /* 0x0000000400007d06 */ /* 0x000e240008101400 */
[----:B0-----:R-:W-:-:S05]  /*3c50*/  F2FP.BF16.F32.PACK_AB R0, RZ, R0 ;  /* 0x00000000ff00723e */ /* 0x001fca00000010ff */
[----:B------:R0:W-:Y:S01]  /*3c60*/  STG.E.U16 desc[UR36][R2.64], R0 ;  /* 0x0000000002007986 */ /* 0x0001e2000c101524 */
[----:B------:R-:W-:Y:S05]  /*3c70*/  BRA `(.L_x_5755) ;  /* 0x0000000400a47947 */ /* 0x000fea0003800000 */
.L_x_5762:
        /* <DEDUP_REMOVED lines=11> */
.L_x_5772:
        /* <DEDUP_REMOVED lines=18> */
.L_x_5774:
[----:B------:R-:W-:-:S04]  /*3e50*/  LOP3.LUT R4, R4, 0x80000000, RZ, 0xc0, !PT ;  /* 0x8000000004047812 */ /* 0x000fc800078ec0ff */
[----:B------:R-:W-:-:S04]  /*3e60*/  SHF.R.U32.HI R5, RZ, 0x18, R4 ;  /* 0x00000018ff057819 */ /* 0x000fc80000011604 */
[----:B------:R-:W-:-:S07]  /*3e70*/  LOP3.LUT R0, R0, R5, RZ, 0xfc, !PT ;  /* 0x0000000500007212 */ /* 0x000fce00078efcff */
.L_x_5773:
[----:B------:R4:W-:Y:S01]  /*3e80*/  STG.E.U8 desc[UR36][R2.64], R0 ;  /* 0x0000000002007986 */ /* 0x0009e2000c101124 */
[----:B------:R-:W-:Y:S05]  /*3e90*/  BRA `(.L_x_5755) ;  /* 0x00000004001c7947 */ /* 0x000fea0003800000 */
.L_x_5771:
        /* <DEDUP_REMOVED lines=18> */
.L_x_5776:
[----:B------:R-:W-:-:S04]  /*3fc0*/  LOP3.LUT R4, R4, 0x80000000, RZ, 0xc0, !PT ;  /* 0x8000000004047812 */ /* 0x000fc800078ec0ff */
[----:B------:R-:W-:-:S04]  /*3fd0*/  SHF.R.U32.HI R5, RZ, 0x18, R4 ;  /* 0x00000018ff057819 */ /* 0x000fc80000011604 */
[----:B------:R-:W-:-:S07]  /*3fe0*/  LOP3.LUT R0, R0, R5, RZ, 0xfc, !PT ;  /* 0x0000000500007212 */ /* 0x000fce00078efcff */
.L_x_5775:
[----:B------:R3:W-:Y:S01]  /*3ff0*/  STG.E.U8 desc[UR36][R2.64], R0 ;  /* 0x0000000002007986 */ /* 0x0007e2000c101124 */
[----:B------:R-:W-:Y:S05]  /*4000*/  BRA `(.L_x_5755) ;  /* 0x0000000000c07947 */ /* 0x000fea0003800000 */
.L_x_5770:
        /* <DEDUP_REMOVED lines=19> */
.L_x_5779:
[----:B------:R2:W-:Y:S01]  /*4140*/  STG.E.U8 desc[UR36][R2.64], R0 ;  /* 0x0000000002007986 */ /* 0x0005e2000c101124 */
[----:B------:R-:W-:Y:S05]  /*4150*/  BRA `(.L_x_5755) ;  /* 0x00000000006c7947 */ /* 0x000fea0003800000 */
.L_x_5754:
        /* <DEDUP_REMOVED lines=16> */
.L_x_5780:
[----:B------:R-:W-:Y:S05]  /*4260*/  BRA `(.L_x_5755) ;  /* 0x0000000000287947 */ /* 0x000fea0003800000 */
.L_x_5778:
[----:B------:R-:W-:Y:S02]  /*4270*/  ULDC.U16 UR4, c[0x0][0x3b8] ;  /* 0x0000ee0000047ab9 */ /* 0x000fe40000000400 */
[----:B------:R-:W-:-:S04]  /*4280*/  UPRMT UR4, UR4, 0x9910, URZ ;  /* 0x0000991004047896 */ /* 0x000fc8000800003f */
[----:B------:R-:W-:Y:S02]  /*4290*/  USHF.R.S32.HI UR5, URZ, 0x1f, UR4 ;  /* 0x0000001f3f057899 */ /* 0x000fe40008011404 */
[----:B------:R-:W-:-:S04]  /*42a0*/  IMAD.U32 R4, RZ, RZ, UR4 ;  /* 0x00000004ff047e24 */ /* 0x000fc8000f8e00ff */
[----:B------:R-:W-:-:S05]  /*42b0*/  IMAD.U32 R5, RZ, RZ, UR5 ;  /* 0x00000005ff057e24 */ /* 0x000fca000f8e00ff */
[----:B------:R1:W-:Y:S01]  /*42c0*/  STG.E.64 desc[UR36][R2.64], R4 ;  /* 0x0000000402007986 */ /* 0x0003e2000c101b24 */
[----:B------:R-:W-:Y:S05]  /*42d0*/  BRA `(.L_x_5755) ;  /* 0x00000000000c7947 */ /* 0x000fea0003800000 */
.L_x_5777:
[----:B------:R-:W0:Y:S02]  /*42e0*/  LDC.U16 R0, c[0x0][0x3b8] ;  /* 0x0000ee00ff007b82 */ /* 0x000e240000000400 */
[----:B0-----:R-:W-:-:S05]  /*42f0*/  PRMT R5, R0, 0x9910, RZ ;  /* 0x0000991000057816 */ /* 0x001fca00000000ff */
[----:B------:R0:W-:Y:S02]  /*4300*/  STG.E desc[UR36][R2.64], R5 ;  /* 0x0000000502007986 */ /* 0x0001e4000c101924 */
.L_x_5755:
[----:B------:R-:W-:-:S07]  /*4310*/  VIADD R17, R17, 0x80 ;  /* 0x0000008011117836 */ /* 0x000fce0000000000 */
.L_x_5748:
[----:B------:R-:W-:Y:S05]  /*4320*/  BSYNC B6 ;  /* 0x0000000000067941 */ /* 0x000fea0003800000 */
.L_x_5747:
        /* <DEDUP_REMOVED lines=281> */
.L_x_5783:
        /* <DEDUP_REMOVED lines=18> */
.L_x_5787:
[----:B------:R-:W0:Y:S02]  /*55e0*/  LDC.U8 R5, c[0x0][0x3b8] ;  /* 0x0000ee00ff057b82 */ /* 0x000e240000000000 */
[----:B0-----:R1:W-:Y:S01]  /*55f0*/  STG.E.U8 desc[UR36][R2.64], R5 ;  /* 0x0000000502007986 */ /* 0x0013e2000c101124 */
[----:B------:R-:W-:Y:S05]  /*5600*/  BRA `(.L_x_5789) ;  /* 0x0000000c00987947 */ /* 0x000fea0003800000 */
.L_x_5786:
        /* <DEDUP_REMOVED lines=10> */
[----:B------:R-:W-:-:S05]  /*56b0*/  MOV R5, UR5 ;  /* 0x0000000500057c02 */ /* 0x000fca0008000f00 */
[----:B------:R4:W-:Y:S01]  /*56c0*/  STG.E.64 desc[UR36][R2.64], R4 ;  /* 0x0000000402007986 */ /* 0x0009e2000c101b24 */
[----:B------:R-:W-:Y:S05]  /*56d0*/  BRA `(.L_x_5789) ;  /* 0x0000000c00647947 */ /* 0x000fea0003800000 */
.L_x_5791:
[----:B------:R-:W0:Y:S02]  /*56e0*/  LDC.U16 R0, c[0x0][0x3b8] ;  /* 0x0000ee00ff007b82 */ /* 0x000e240000000400 */
[----:B0-----:R-:W-:-:S05]  /*56f0*/  PRMT R5, R0, 0x9910, RZ ;  /* 0x0000991000057816 */ /* 0x001fca00000000ff */
[----:B------:R3:W-:Y:S01]  /*5700*/  STG.E desc[UR36][R2.64], R5 ;  /* 0x0000000502007986 */ /* 0x0007e2000c101924 */
[----:B------:R-:W-:Y:S05]  /*5710*/  BRA `(.L_x_5789) ;  /* 0x0000000c00547947 */ /* 0x000fea0003800000 */
.L_x_5790:
[----:B------:R-:W0:Y:S02]  /*5720*/  LDC.U16 R5, c[0x0][0x3b8] ;  /* 0x0000ee00ff057b82 */ /* 0x000e240000000400 */
[----:B0-----:R2:W-:Y:S01]  /*5730*/  STG.E.U16 desc[UR36][R2.64], R5 ;  /* 0x0000000502007986 */ /* 0x0015e2000c101524 */
[----:B------:R-:W-:Y:S05]  /*5740*/  BRA `(.L_x_5789) ;  /* 0x0000000c00487947 */ /* 0x000fea0003800000 */
.L_x_5785:
        /* <DEDUP_REMOVED lines=10> */
.L_x_5793:
[----:B------:R-:W-:Y:S02]  /*57f0*/  ULDC.U16 UR4, c[0x0][0x3b8] ;  /* 0x0000ee0000047ab9 */ /* 0x000fe40000000400 */
[----:B------:R-:W0:Y:S02]  /*5800*/  I2F.S16 R0, UR4 ;  /* 0x0000000400007d06 */ /* 0x000e240008101400 */
[----:B0-----:R-:W-:-:S05]  /*5810*/  F2FP.F16.F32.PACK_AB R0, RZ, R0 ;  /* 0x00000000ff00723e */ /* 0x001fca00000000ff */
[----:B------:R0:W-:Y:S01]  /*5820*/  STG.E.U16 desc[UR36][R2.64], R0 ;  /* 0x0000000002007986 */ /* 0x0001e2000c101524 */
[----:B------:R-:W-:Y:S05]  /*5830*/  BRA `(.L_x_5789) ;  /* 0x0000000c000c7947 */ /* 0x000fea0003800000 */
.L_x_5792:
        /* <DEDUP_REMOVED lines=11> */
.L_x_5795:
[----:B------:R-:W-:Y:S02]  /*58f0*/  ULDC.U16 UR4, c[0x0][0x3b8] ;  /* 0x0000ee0000047ab9 */ /* 0x000fe40000000400 */
[----:B------:R-:W0:Y:S02]  /*5900*/  I2F.S16 R0, UR4 ;  /* 0x0000000400007d06 */ /* 0x000e240008101400 */
[----:B0-----:R-:W-:-:S04]  /*5910*/  F2FP.F16.F32.PACK_AB R0, RZ, R0 ;  /* 0x00000000ff00723e */ /* 0x001fc800000000ff */
[----:B------:R-:W-:-:S05]  /*5920*/  PRMT R0, R0, 0x5410, RZ ;  /* 0x0000541000007816 */ /* 0x000fca00000000ff */
[----:B------:R0:W-:Y:S01]  /*5930*/  STG.E desc[UR36][R2.64], R0 ;  /* 0x0000000002007986 */ /* 0x0001e2000c101924 */
[----:B------:R-:W-:Y:S05]  /*5940*/  BRA `(.L_x_5789) ;  /* 0x0000000800c87947 */ /* 0x000fea0003800000 */
.L_x_5794:
[----:B------:R-:W-:Y:S02]  /*5950*/  ULDC.U16 UR4, c[0x0][0x3b8] ;  /* 0x0000ee0000047ab9 */ /* 0x000fe40000000400 */
[----:B------:R-:W0:Y:S02]  /*5960*/  I2F.F64.S16 R4, UR4 ;  /* 0x0000000400047d12 */ /* 0x000e240008101c00 */
[----:B0-----:R0:W-:Y:S01]  /*5970*/  STG.E.64 desc[UR36][R2.64], R4 ;  /* 0x0000000402007986 */ /* 0x0011e2000c101b24 */
[----:B------:R-:W-:Y:S05]  /*5980*/  BRA `(.L_x_5789) ;  /* 0x0000000800b87947 */ /* 0x000fea0003800000 */
.L_x_5784:
        /* <DEDUP_REMOVED lines=14> */
.L_x_5798:
[----:B------:R-:W-:Y:S01]  /*5a70*/  ULDC.U16 UR4, c[0x0][0x3b8] ;  /* 0x0000ee0000047ab9 */ /* 0x000fe20000000400 */
[----:B------:R-:W-:Y:S01]  /*5a80*/  CS2R R6, SRZ ;  /* 0x0000000000067805 */ /* 0x000fe2000001ff00 */
[----:B------:R-:W0:Y:S04]  /*5a90*/  I2F.F64.S16 R4, UR4 ;  /* 0x0000000400047d12 */ /* 0x000e280008101c00 */
[----:B0-----:R0:W-:Y:S01]  /*5aa0*/  STG.E.128 desc[UR36][R2.64], R4 ;  /* 0x0000000402007986 */ /* 0x0011e2000c101d24 */
[----:B------:R-:W-:Y:S05]  /*5ab0*/  BRA `(.L_x_5789) ;  /* 0x00000008006c7947 */ /* 0x000fea0003800000 */
.L_x_5797:
        /* <DEDUP_REMOVED lines=21> */
.L_x_5801:
[----:B------:R-:W-:-:S05]  /*5c10*/  LOP3.LUT R5, R0, R9, RZ, 0xfc, !PT ;  /* 0x0000000900057212 */ /* 0x000fca00078efcff */
[----:B------:R0:W-:Y:S01]  /*5c20*/  STG.E.U8 desc[UR36][R2.64], R5 ;  /* 0x0000000502007986 */ /* 0x0001e2000c101124 */
[----:B------:R-:W-:Y:S05]  /*5c30*/  BRA `(.L_x_5789) ;  /* 0x00000008000c7947 */ /* 0x000fea0003800000 */
.L_x_5800:
        /* <DEDUP_REMOVED lines=13> */
.L_x_5802:
[----:B------:R-:W-:Y:S01]  /*5d10*/  ISETP.GT.U32.AND P0, PT, R0, 0x7f800000, PT ;  /* 0x7f8000000000780c */ /* 0x000fe20003f04070 */
[----:B------:R-:W-:-:S05]  /*5d20*/  IMAD.MOV.U32 R0, RZ, RZ, 0x7f ;  /* 0x0000007fff007424 */ /* 0x000fca00078e00ff */
[----:B------:R-:W-:-:S07]  /*5d30*/  SEL R0, R0, 0x7c, P0 ;  /* 0x0000007c00007807 */ /* 0x000fce0000000000 */
.L_x_5803:
[----:B------:R-:W-:-:S04]  /*5d40*/  LOP3.LUT R4, R4, 0x80000000, RZ, 0xc0, !PT ;  /* 0x8000000004047812 */ /* 0x000fc800078ec0ff */
[----:B------:R-:W-:-:S04]  /*5d50*/  SHF.R.U32.HI R5, RZ, 0x18, R4 ;  /* 0x00000018ff057819 */ /* 0x000fc80000011604 */
[----:B------:R-:W-:-:S05]  /*5d60*/  LOP3.LUT R5, R0, R5, RZ, 0xfc, !PT ;  /* 0x0000000500057212 */ /* 0x000fca00078efcff */
[----:B------:R0:W-:Y:S01]  /*5d70*/  STG.E.U8 desc[UR36][R2.64], R5 ;  /* 0x0000000502007986 */ /* 0x0001e2000c101124 */
[----:B------:R-:W-:Y:S05]  /*5d80*/  BRA `(.L_x_5789) ;  /* 0x0000000400b87947 */ /* 0x000fea0003800000 */
.L_x_5799:
[----:B------:R-:W-:Y:S02]  /*5d90*/  ULDC.U16 UR4, c[0x0][0x3b8] ;  /* 0x0000ee0000047ab9 */ /* 0x000fe40000000400 */
[----:B------:R-:W0:Y:S02]  /*5da0*/  I2F.S16 R0, UR4 ;  /* 0x0000000400007d06 */ /* 0x000e240008101400 */
[----:B0-----:R-:W-:-:S05]  /*5db0*/  F2FP.BF16.F32.PACK_AB R0, RZ, R0 ;  /* 0x00000000ff00723e */ /* 0x001fca00000010ff */
[----:B------:R0:W-:Y:S01]  /*5dc0*/  STG.E.U16 desc[UR36][R2.64], R0 ;  /* 0x0000000002007986 */ /* 0x0001e2000c101524 */
[----:B------:R-:W-:Y:S05]  /*5dd0*/  BRA `(.L_x_5789) ;  /* 0x0000000400a47947 */ /* 0x000fea0003800000 */
.L_x_5796:
        /* <DEDUP_REMOVED lines=11> */
.L_x_5806:
        /* <DEDUP_REMOVED lines=18> */
.L_x_5808:
[----:B------:R-:W-:-:S04]  /*5fb0*/  LOP3.LUT R4, R4, 0x80000000, RZ, 0xc0, !PT ;  /* 0x8000000004047812 */ /* 0x000fc800078ec0ff */
[----:B------:R-:W-:-:S04]  /*5fc0*/  SHF.R.U32.HI R5, RZ, 0x18, R4 ;  /* 0x00000018ff057819 */ /* 0x000fc80000011604 */
[----:B------:R-:W-:-:S07]  /*5fd0*/  LOP3.LUT R0, R0, R5, RZ, 0xfc, !PT ;  /* 0x0000000500007212 */ /* 0x000fce00078efcff */
.L_x_5807:
[----:B------:R0:W-:Y:S01]  /*5fe0*/  STG.E.U8 desc[UR36][R2.64], R0 ;  /* 0x0000000002007986 */ /* 0x0001e2000c101124 */
[----:B------:R-:W-:Y:S05]  /*5ff0*/  BRA `(.L_x_5789) ;  /* 0x00000004001c7947 */ /* 0x000fea0003800000 */
.L_x_5805:
        /* <DEDUP_REMOVED lines=18> */
.L_x_5810:
[----:B------:R-:W-:-:S04]  /*6120*/  LOP3.LUT R4, R4, 0x80000000, RZ, 0xc0, !PT ;  /* 0x8000000004047812 */ /* 0x000fc800078ec0ff */
[----:B------:R-:W-:-:S04]  /*6130*/  SHF.R.U32.HI R5, RZ, 0x18, R4 ;  /* 0x00000018ff057819 */ /* 0x000fc80000011604 */
[----:B------:R-:W-:-:S07]  /*6140*/  LOP3.LUT R0, R0, R5, RZ, 0xfc, !PT ;  /* 0x0000000500007212 */ /* 0x000fce00078efcff */
.L_x_5809:
[----:B------:R0:W-:Y:S01]  /*6150*/  STG.E.U8 desc[UR36][R2.64], R0 ;  /* 0x0000000002007986 */ /* 0x0001e2000c101124 */
[----:B------:R-:W-:Y:S05]  /*6160*/  BRA `(.L_x_5789) ;  /* 0x0000000000c07947 */ /* 0x000fea0003800000 */
.L_x_5804:
        /* <DEDUP_REMOVED lines=19> */
.L_x_5813:
[----:B------:R0:W-:Y:S01]  /*62a0*/  STG.E.U8 desc[UR36][R2.64], R0 ;  /* 0x0000000002007986 */ /* 0x0001e2000c101124 */
[----:B------:R-:W-:Y:S05]  /*62b0*/  BRA `(.L_x_5789) ;  /* 0x00000000006c7947 */ /* 0x000fea0003800000 */
.L_x_5788:
        /* <DEDUP_REMOVED lines=16> */
.L_x_5814:
[----:B------:R-:W-:Y:S05]  /*63c0*/  BRA `(.L_x_5789) ;  /* 0x0000000000287947 */ /* 0x000fea0003800000 */
.L_x_5812:
[----:B------:R-:W-:Y:S02]  /*63d0*/  ULDC.U16 UR4, c[0x0][0x3b8] ;  /* 0x0000ee0000047ab9 */ /* 0x000fe40000000400 */
[----:B------:R-:W-:-:S04]  /*63e0*/  UPRMT UR4, UR4, 0x9910, URZ ;  /* 0x0000991004047896 */ /* 0x000fc8000800003f */
[----:B------:R-:W-:Y:S02]  /*63f0*/  USHF.R.S32.HI UR5, URZ, 0x1f, UR4 ;  /* 0x0000001f3f057899 */ /* 0x000fe40008011404 */
[----:B------:R-:W-:-:S04]  /*6400*/  IMAD.U32 R4, RZ, RZ, UR4 ;  /* 0x00000004ff047e24 */ /* 0x000fc8000f8e00ff */
[----:B------:R-:W-:-:S05]  /*6410*/  IMAD.U32 R5, RZ, RZ, UR5 ;  /* 0x00000005ff057e24 */ /* 0x000fca000f8e00ff */
[----:B------:R0:W-:Y:S01]  /*6420*/  STG.E.64 desc[UR36][R2.64], R4 ;  /* 0x0000000402007986 */ /* 0x0001e2000c101b24 */
[----:B------:R-:W-:Y:S05]  /*6430*/  BRA `(.L_x_5789) ;  /* 0x00000000000c7947 */ /* 0x000fea0003800000 */
.L_x_5811:
[----:B------:R-:W0:Y:S02]  /*6440*/  LDC.U16 R0, c[0x0][0x3b8] ;  /* 0x0000ee00ff007b82 */ /* 0x000e240000000400 */
[----:B0-----:R-:W-:-:S05]  /*6450*/  PRMT R5, R0, 0x9910, RZ ;  /* 0x0000991000057816 */ /* 0x001fca00000000ff */
[----:B------:R0:W-:Y:S02]  /*6460*/  STG.E desc[UR36][R2.64], R5 ;  /* 0x0000000502007986 */ /* 0x0001e4000c101924 */
.L_x_5789:
[----:B------:R-:W-:-:S07]  /*6470*/  VIADD R17, R17, 0x80 ;  /* 0x0000008011117836 */ /* 0x000fce0000000000 */
.L_x_5782:
[----:B------:R-:W-:Y:S05]  /*6480*/  BSYNC B6 ;  /* 0x0000000000067941 */ /* 0x000fea0003800000 */
.L_x_5781:
        /* <DEDUP_REMOVED lines=280> */
.L_x_5815:
        /* <DEDUP_REMOVED lines=18> */
.L_x_5819:
[----:B------:R-:W0:Y:S02]  /*7730*/  LDC.U8 R5, c[0x0][0x3b8] ;  /* 0x0000ee00ff057b82 */ /* 0x000e240000000000 */
[----:B0-----:R-:W-:Y:S01]  /*7740*/  STG.E.U8 desc[UR36][R2.64], R5 ;  /* 0x0000000502007986 */ /* 0x001fe2000c101124 */
[----:B------:R-:W-:Y:S05]  /*7750*/  EXIT ;  /* 0x000000000000794d */ /* 0x000fea0003800000 */
.L_x_5818:
        /* <DEDUP_REMOVED lines=11> */
[----:B------:R-:W-:Y:S01]  /*7810*/  STG.E.64 desc[UR36][R2.64], R4 ;  /* 0x0000000402007986 */ /* 0x000fe2000c101b24 */
[----:B------:R-:W-:Y:S05]  /*7820*/  EXIT ;  /* 0x000000000000794d */ /* 0x000fea0003800000 */
.L_x_5822:
[----:B------:R-:W0:Y:S02]  /*7830*/  LDC.U16 R0, c[0x0][0x3b8] ;  /* 0x0000ee00ff007b82 */ /* 0x000e240000000400 */
[----:B0-----:R-:W-:-:S05]  /*7840*/  PRMT R5, R0, 0x9910, RZ ;  /* 0x0000991000057816 */ /* 0x001fca00000000ff */
[----:B------:R-:W-:Y:S01]  /*7850*/  STG.E desc[UR36][R2.64], R5 ;  /* 0x0000000502007986 */ /* 0x000fe2000c101924 */
[----:B------:R-:W-:Y:S05]  /*7860*/  EXIT ;  /* 0x000000000000794d */ /* 0x000fea0003800000 */
.L_x_5821:
[----:B------:R-:W0:Y:S02]  /*7870*/  LDC.U16 R5, c[0x0][0x3b8] ;  /* 0x0000ee00ff057b82 */ /* 0x000e240000000400 */
[----:B0-----:R-:W-:Y:S01]  /*7880*/  STG.E.U16 desc[UR36][R2.64], R5 ;  /* 0x0000000502007986 */ /* 0x001fe2000c101524 */
[----:B------:R-:W-:Y:S05]  /*7890*/  EXIT ;  /* 0x000000000000794d */ /* 0x000fea0003800000 */
.L_x_5817:
        /* <DEDUP_REMOVED lines=8> */
[----:B0-----:R-:W-:Y:S01]  /*7920*/  STG.E desc[UR36][R2.64], R5 ;  /* 0x0000000502007986 */ /* 0x001fe2000c101924 */
[----:B------:R-:W-:Y:S05]  /*7930*/  EXIT ;  /* 0x000000000000794d */ /* 0x000fea0003800000 */
.L_x_5824:
[----:B------:R-:W-:Y:S02]  /*7940*/  ULDC.U16 UR4, c[0x0][0x3b8] ;  /* 0x0000ee0000047ab9 */ /* 0x000fe40000000400 */
[----:B------:R-:W0:Y:S02]  /*7950*/  I2F.S16 R0, UR4 ;  /* 0x0000000400007d06 */ /* 0x000e240008101400 */
[----:B0-----:R-:W-:-:S05]  /*7960*/  F2FP.F16.F32.PACK_AB R0, RZ, R0 ;  /* 0x00000000ff00723e */ /* 0x001fca00000000ff */
[----:B------:R-:W-:Y:S01]  /*7970*/  STG.E.U16 desc[UR36][R2.64], R0 ;  /* 0x0000000002007986 */ /* 0x000fe2000c101524 */
[----:B------:R-:W-:Y:S05]  /*7980*/  EXIT ;  /* 0x000000000000794d */ /* 0x000fea0003800000 */
.L_x_5823:
        /* <DEDUP_REMOVED lines=9> */
[----:B0-----:R-:W-:Y:S01]  /*7a20*/  STG.E.64 desc[UR36][R2.64], R4 ;  /* 0x0000000402007986 */ /* 0x001fe2000c101b24 */
[----:B------:R-:W-:Y:S05]  /*7a30*/  EXIT ;  /* 0x000000000000794d */ /* 0x000fea0003800000 */
.L_x_5826:
[----:B------:R-:W-:Y:S02]  /*7a40*/  ULDC.U16 UR4, c[0x0][0x3b8] ;  /* 0x0000ee0000047ab9 */ /* 0x000fe40000000400 */
[----:B------:R-:W0:Y:S02]  /*7a50*/  I2F.S16 R0, UR4 ;  /* 0x0000000400007d06 */ /* 0x000e240008101400 */
[----:B0-----:R-:W-:-:S04]  /*7a60*/  F2FP.F16.F32.PACK_AB R0, RZ, R0 ;  /* 0x00000000ff00723e */ /* 0x001fc800000000ff */
[----:B------:R-:W-:-:S05]  /*7a70*/  PRMT R0, R0, 0x5410, RZ ;  /* 0x0000541000007816 */ /* 0x000fca00000000ff */
[----:B------:R-:W-:Y:S01]  /*7a80*/  STG.E desc[UR36][R2.64], R0 ;  /* 0x0000000002007986 */ /* 0x000fe2000c101924 */
[----:B------:R-:W-:Y:S05]  /*7a90*/  EXIT ;  /* 0x000000000000794d */ /* 0x000fea0003800000 */
.L_x_5825:
[----:B------:R-:W-:Y:S02]  /*7aa0*/  ULDC.U16 UR4, c[0x0][0x3b8] ;  /* 0x0000ee0000047ab9 */ /* 0x000fe40000000400 */
[----:B------:R-:W0:Y:S02]  /*7ab0*/  I2F.F64.S16 R4, UR4 ;  /* 0x0000000400047d12 */ /* 0x000e240008101c00 */
[----:B0-----:R-:W-:Y:S01]  /*7ac0*/  STG.E.64 desc[UR36][R2.64], R4 ;  /* 0x0000000402007986 */ /* 0x001fe2000c101b24 */
[----:B------:R-:W-:Y:S05]  /*7ad0*/  EXIT ;  /* 0x000000000000794d */ /* 0x000fea0003800000 */
.L_x_5816:
        /* <DEDUP_REMOVED lines=14> */
.L_x_5829:
[----:B------:R-:W-:Y:S01]  /*7bc0*/  ULDC.U16 UR4, c[0x0][0x3b8] ;  /* 0x0000ee0000047ab9 */ /* 0x000fe20000000400 */
[----:B------:R-:W-:Y:S01]  /*7bd0*/  CS2R R6, SRZ ;  /* 0x0000000000067805 */ /* 0x000fe2000001ff00 */
[----:B------:R-:W0:Y:S04]  /*7be0*/  I2F.F64.S16 R4, UR4 ;  /* 0x0000000400047d12 */ /* 0x000e280008101c00 */
[----:B0-----:R-:W-:Y:S01]  /*7bf0*/  STG.E.128 desc[UR36][R2.64], R4 ;  /* 0x0000000402007986 */ /* 0x001fe2000c101d24 */
[----:B------:R-:W-:Y:S05]  /*7c00*/  EXIT ;  /* 0x000000000000794d */ /* 0x000fea0003800000 */
.L_x_5828:
        /* <DEDUP_REMOVED lines=21> */
.L_x_5832:
[----:B------:R-:W-:-:S05]  /*7d60*/  LOP3.LUT R5, R0, R9, RZ, 0xfc, !PT ;  /* 0x0000000900057212 */ /* 0x000fca00078efcff */
[----:B------:R-:W-:Y:S01]  /*7d70*/  STG.E.U8 desc[UR36][R2.64], R5 ;  /* 0x0000000502007986 */ /* 0x000fe2000c101124 */
[----:B------:R-:W-:Y:S05]  /*7d80*/  EXIT ;  /* 0x000000000000794d */ /* 0x000fea0003800000 */
.L_x_5831:
        /* <DEDUP_REMOVED lines=13> */
.L_x_5833:
[----:B------:R-:W-:Y:S01]  /*7e60*/  ISETP.GT.U32.AND P0, PT, R0, 0x7f800000, PT ;  /* 0x7f8000000000780c */ /* 0x000fe20003f04070 */
[----:B------:R-:W-:-:S05]  /*7e70*/  IMAD.MOV.U32 R0, RZ, RZ, 0x7f ;  /* 0x0000007fff007424 */ /* 0x000fca00078e00ff */
[----:B------:R-:W-:-:S07]  /*7e80*/  SEL R0, R0, 0x7c, P0 ;  /* 0x0000007c00007807 */ /* 0x000fce0000000000 */
.L_x_5834:
[----:B------:R-:W-:-:S04]  /*7e90*/  LOP3.LUT R4, R4, 0x80000000, RZ, 0xc0, !PT ;  /* 0x8000000004047812 */ /* 0x000fc800078ec0ff */
[----:B------:R-:W-:-:S04]  /*7ea0*/  SHF.R.U32.HI R5, RZ, 0x18, R4 ;  /* 0x00000018ff057819 */ /* 0x000fc80000011604 */
[----:B------:R-:W-:-:S05]  /*7eb0*/  LOP3.LUT R5, R0, R5, RZ, 0xfc, !PT ;  /* 0x0000000500057212 */ /* 0x000fca00078efcff */
[----:B------:R-:W-:Y:S01]  /*7ec0*/  STG.E.U8 desc[UR36][R2.64], R5 ;  /* 0x0000000502007986 */ /* 0x000fe2000c101124 */
[----:B------:R-:W-:Y:S05]  /*7ed0*/  EXIT ;  /* 0x000000000000794d */ /* 0x000fea0003800000 */
.L_x_5830:
[----:B------:R-:W-:Y:S02]  /*7ee0*/  ULDC.U16 UR4, c[0x0][0x3b8] ;  /* 0x0000ee0000047ab9 */ /* 0x000fe40000000400 */
[----:B------:R-:W0:Y:S02]  /*7ef0*/  I2F.S16 R0, UR4 ;  /* 0x0000000400007d06 */ /* 0x000e240008101400 */
[----:B0-----:R-:W-:-:S05]  /*7f00*/  F2FP.BF16.F32.PACK_AB R0, RZ, R0 ;  /* 0x00000000ff00723e */ /* 0x001fca00000010ff */
[----:B------:R-:W-:Y:S01]  /*7f10*/  STG.E.U16 desc[UR36][R2.64], R0 ;  /* 0x0000000002007986 */ /* 0x000fe2000c101524 */
[----:B------:R-:W-:Y:S05]  /*7f20*/  EXIT ;  /* 0x000000000000794d */ /* 0x000fea0003800000 */
.L_x_5827:
        /* <DEDUP_REMOVED lines=11> */
.L_x_5837:
        /* <DEDUP_REMOVED lines=18> */
.L_x_5839:
[----:B------:R-:W-:-:S04]  /*8100*/  LOP3.LUT R4, R4, 0x80000000, RZ, 0xc0, !PT ;  /* 0x8000000004047812 */ /* 0x000fc800078ec0ff */
[----:B------:R-:W-:-:S04]  /*8110*/  SHF.R.U32.HI R5, RZ, 0x18, R4 ;  /* 0x00000018ff057819 */ /* 0x000fc80000011604 */
[----:B------:R-:W-:-:S07]  /*8120*/  LOP3.LUT R0, R0, R5, RZ, 0xfc, !PT ;  /* 0x0000000500007212 */ /* 0x000fce00078efcff */
.L_x_5838:
[----:B------:R-:W-:Y:S01]  /*8130*/  STG.E.U8 desc[UR36][R2.64], R0 ;  /* 0x0000000002007986 */ /* 0x000fe2000c101124 */
[----:B------:R-:W-:Y:S05]  /*8140*/  EXIT ;  /* 0x000000000000794d */ /* 0x000fea0003800000 */
.L_x_5836:
        /* <DEDUP_REMOVED lines=18> */
.L_x_5841:
[----:B------:R-:W-:-:S04]  /*8270*/  LOP3.LUT R4, R4, 0x80000000, RZ, 0xc0, !PT ;  /* 0x8000000004047812 */ /* 0x000fc800078ec0ff */
[----:B------:R-:W-:-:S04]  /*8280*/  SHF.R.U32.HI R5, RZ, 0x18, R4 ;  /* 0x00000018ff057819 */ /* 0x000fc80000011604 */
[----:B------:R-:W-:-:S07]  /*8290*/  LOP3.LUT R0, R0, R5, RZ, 0xfc, !PT ;  /* 0x0000000500007212 */ /* 0x000fce00078efcff */
.L_x_5840:
[----:B------:R-:W-:Y:S01]  /*82a0*/  STG.E.U8 desc[UR36][R2.64], R0 ;  /* 0x0000000002007986 */ /* 0x000fe2000c101124 */
[----:B------:R-:W-:Y:S05]  /*82b0*/  EXIT ;  /* 0x000000000000794d */ /* 0x000fea0003800000 */
.L_x_5835:
        /* <DEDUP_REMOVED lines=19> */
.L_x_5844:
[----:B------:R-:W-:Y:S01]  /*83f0*/  STG.E.U8 desc[UR36][R2.64], R0 ;  /* 0x0000000002007986 */ /* 0x000fe2000c101124 */
[----:B------:R-:W-:Y:S05]  /*8400*/  EXIT ;  /* 0x000000000000794d */ /* 0x000fea0003800000 */
.L_x_5820:
        /* <DEDUP_REMOVED lines=16> */
.L_x_5845:
[----:B------:R-:W-:Y:S05]  /*8510*/  EXIT ;  /* 0x000000000000794d */ /* 0x000fea0003800000 */
.L_x_5843:
[----:B------:R-:W-:Y:S02]  /*8520*/  ULDC.U16 UR4, c[0x0][0x3b8] ;  /* 0x0000ee0000047ab9 */ /* 0x000fe40000000400 */
[----:B------:R-:W-:-:S04]  /*8530*/  UPRMT UR4, UR4, 0x9910, URZ ;  /* 0x0000991004047896 */ /* 0x000fc8000800003f */
[----:B------:R-:W-:Y:S02]  /*8540*/  USHF.R.S32.HI UR5, URZ, 0x1f, UR4 ;  /* 0x0000001f3f057899 */ /* 0x000fe40008011404 */
[----:B------:R-:W-:-:S04]  /*8550*/  IMAD.U32 R4, RZ, RZ, UR4 ;  /* 0x00000004ff047e24 */ /* 0x000fc8000f8e00ff */
[----:B------:R-:W-:-:S05]  /*8560*/  IMAD.U32 R5, RZ, RZ, UR5 ;  /* 0x00000005ff057e24 */ /* 0x000fca000f8e00ff */
[----:B------:R-:W-:Y:S01]  /*8570*/  STG.E.64 desc[UR36][R2.64], R4 ;  /* 0x0000000402007986 */ /* 0x000fe2000c101b24 */
[----:B------:R-:W-:Y:S05]  /*8580*/  EXIT ;  /* 0x000000000000794d */ /* 0x000fea0003800000 */
.L_x_5842:
[----:B------:R-:W0:Y:S02]  /*8590*/  LDC.U16 R0, c[0x0][0x3b8] ;  /* 0x0000ee00ff007b82 */ /* 0x000e240000000400 */
[----:B0-----:R-:W-:-:S05]  /*85a0*/  PRMT R5, R0, 0x9910, RZ ;  /* 0x0000991000057816 */ /* 0x001fca00000000ff */
[----:B------:R-:W-:Y:S01]  /*85b0*/  STG.E desc[UR36][R2.64], R5 ;  /* 0x0000000502007986 */ /* 0x000fe2000c101924 */
[----:B------:R-:W-:Y:S05]  /*85c0*/  EXIT ;  /* 0x000000000000794d */ /* 0x000fea0003800000 */
.L_x_5846:
        /* <DEDUP_REMOVED lines=11> */
.L_x_7374:


//--------------------- .text._ZN2at6native27unrolled_elementwise_kernelINS0_11FillFunctorIsEESt5arrayIPcLm1EELi4E23TrivialOffsetCalculatorILi0EjES7_ILi1EjENS0_6memory12LoadWithCastILi0EEENSA_13StoreWithCastILi1EEEEEviT_T0_T2_T3_T4_T5_ --------------------------
	.section	.text._ZN2at6native27unrolled_elementwise_kernelINS0_11FillFunctorIsEESt5arrayIPcLm1EELi4E23TrivialOffsetCalculatorILi0EjES7_ILi1EjENS0_6memory12LoadWithCastILi0EEENSA_13StoreWithCastILi1EEEEEviT_T0_T2_T3_T4_T5_,"ax",@progbits
	.align	128
        .global         _ZN2at6native27unrolled_elementwise_kernelINS0_11FillFunctorIsEESt5arrayIPcLm1EELi4E23TrivialOffsetCalculatorILi0EjES7_ILi1EjENS0_6memory12LoadWithCastILi0EEENSA_13StoreWithCastILi1EEEEEviT_T0_T2_T3_T4_T5_
        .type           _ZN2at6native27unrolled_elementwise_kernelINS0_11FillFunctorIsEESt5arrayIPcLm1EELi4E23TrivialOffsetCalculatorILi0EjES7_ILi1EjENS0_6memory12LoadWithCastILi0EEENSA_13StoreWithCastILi1EEEEEviT_T0_T2_T3_T4_T5_,@function
        .size           _ZN2at6native27unrolled_elementwise_kernelINS0_11FillFunctorIsEESt5arrayIPcLm1EELi4E23TrivialOffsetCalculatorILi0EjES7_ILi1EjENS0_6memory12LoadWithCastILi0EEENSA_13StoreWithCastILi1EEEEEviT_T0_T2_T3_T4_T5_,(.L_x_7375 - _ZN2at6native27unrolled_elementwise_kernelINS0_11FillFunctorIsEESt5arrayIPcLm1EELi4E23TrivialOffsetCalculatorILi0EjES7_ILi1EjENS0_6memory12LoadWithCastILi0EEENSA_13StoreWithCastILi1EEEEEviT_T0_T2_T3_T4_T5_)
        .other          _ZN2at6native27unrolled_elementwise_kernelINS0_11FillFunctorIsEESt5arrayIPcLm1EELi4E23TrivialOffsetCalculatorILi0EjES7_ILi1EjENS0_6memory12LoadWithCastILi0EEENSA_13StoreWithCastILi1EEEEEviT_T0_T2_T3_T4_T5_,@"STO_CUDA_ENTRY STV_DEFAULT"
_ZN2at6native27unrolled_elementwise_kernelINS0_11FillFunctorIsEESt5arrayIPcLm1EELi4E23TrivialOffsetCalculatorILi0EjES7_ILi1EjENS0_6memory12LoadWithCastILi0EEENSA_13StoreWithCastILi1EEEEEviT_T0_T2_T3_T4_T5_:
.text._ZN2at6native27unrolled_elementwise_kernelINS0_11FillFunctorIsEESt5arrayIPcLm1EELi4E23TrivialOffsetCalculatorILi0EjES7_ILi1EjENS0_6memory12LoadWithCastILi0EEENSA_13StoreWithCastILi1EEEEEviT_T0_T2_T3_T4_T5_:
        /* <DEDUP_REMOVED lines=32> */
.L_x_5852:
[----:B------:R-:W0:Y:S02]  /*0200*/  LDC.U8 R5, c[0x0][0x214] ;  /* 0x00008500ff057b82 */ /* 0x000e240000000000 */
[----:B0-----:R3:W-:Y:S01]  /*0210*/  STG.E.U8 desc[UR36][R2.64], R5 ;  /* 0x0000000502007986 */ /* 0x0017e2000c101124 */
[----:B------:R-:W-:Y:S05]  /*0220*/  BRA `(.L_x_5848) ;  /* 0x0000000c00987947 */ /* 0x000fea0003800000 */
.L_x_5851:
        /* <DEDUP_REMOVED lines=13> */
.L_x_5855:
[----:B------:R-:W0:Y:S02]  /*0300*/  LDC.U16 R0, c[0x0][0x214] ;  /* 0x00008500ff007b82 */ /* 0x000e240000000400 */
[----:B0-----:R-:W-:-:S05]  /*0310*/  PRMT R5, R0, 0x9910, RZ ;  /* 0x0000991000057816 */ /* 0x001fca00000000ff */
[----:B------:R1:W-:Y:S01]  /*0320*/  STG.E desc[UR36][R2.64], R5 ;  /* 0x0000000502007986 */ /* 0x0003e2000c101924 */
[----:B------:R-:W-:Y:S05]  /*0330*/  BRA `(.L_x_5848) ;  /* 0x0000000c00547947 */ /* 0x000fea0003800000 */
.L_x_5854:
[----:B------:R-:W0:Y:S02]  /*0340*/  LDC.U16 R5, c[0x0][0x214] ;  /* 0x00008500ff057b82 */ /* 0x000e240000000400 */
[----:B0-----:R2:W-:Y:S01]  /*0350*/  STG.E.U16 desc[UR36][R2.64], R5 ;  /* 0x0000000502007986 */ /* 0x0015e2000c101524 */
[----:B------:R-:W-:Y:S05]  /*0360*/  BRA `(.L_x_5848) ;  /* 0x0000000c00487947 */ /* 0x000fea0003800000 */
.L_x_5850:
        /* <DEDUP_REMOVED lines=10> */
.L_x_5857:
[----:B------:R-:W-:Y:S02]  /*0410*/  ULDC.U16 UR4, c[0x0][0x214] ;  /* 0x0000850000047ab9 */ /* 0x000fe40000000400 */
[----:B------:R-:W0:Y:S02]  /*0420*/  I2F.S16 R0, UR4 ;  /* 0x0000000400007d06 */ /* 0x000e240008101400 */
[----:B0-----:R-:W-:-:S05]  /*0430*/  F2FP.F16.F32.PACK_AB R0, RZ, R0 ;  /* 0x00000000ff00723e */ /* 0x001fca00000000ff */
[----:B------:R0:W-:Y:S01]  /*0440*/  STG.E.U16 desc[UR36][R2.64], R0 ;  /* 0x0000000002007986 */ /* 0x0001e2000c101524 */
[----:B------:R-:W-:Y:S05]  /*0450*/  BRA `(.L_x_5848) ;  /* 0x0000000c000c7947 */ /* 0x000fea0003800000 */
.L_x_5856:
        /* <DEDUP_REMOVED lines=11> */
.L_x_5859:
[----:B------:R-:W-:Y:S02]  /*0510*/  ULDC.U16 UR4, c[0x0][0x214] ;  /* 0x0000850000047ab9 */ /* 0x000fe40000000400 */
[----:B------:R-:W0:Y:S02]  /*0520*/  I2F.S16 R0, UR4 ;  /* 0x0000000400007d06 */ /* 0x000e240008101400 */
[----:B0-----:R-:W-:-:S04]  /*0530*/  F2FP.F16.F32.PACK_AB R5, RZ, R0 ;  /* 0x00000000ff05723e */ /* 0x001fc800000000ff */
[----:B------:R-:W-:-:S05]  /*0540*/  PRMT R5, R5, 0x5410, RZ ;  /* 0x0000541005057816 */ /* 0x000fca00000000ff */
[----:B------:R0:W-:Y:S01]  /*0550*/  STG.E desc[UR36][R2.64], R5 ;  /* 0x0000000502007986 */ /* 0x0001e2000c101924 */
[----:B------:R-:W-:Y:S05]  /*0560*/  BRA `(.L_x_5848) ;  /* 0x0000000800c87947 */ /* 0x000fea0003800000 */
.L_x_5858:
[----:B------:R-:W-:Y:S02]  /*0570*/  ULDC.U16 UR4, c[0x0][0x214] ;  /* 0x0000850000047ab9 */ /* 0x000fe40000000400 */
[----:B------:R-:W0:Y:S02]  /*0580*/  I2F.F64.S16 R4, UR4 ;  /* 0x0000000400047d12 */ /* 0x000e240008101c00 */
[----:B0-----:R5:W-:Y:S01]  /*0590*/  STG.E.64 desc[UR36][R2.64], R4 ;  /* 0x0000000402007986 */ /* 0x001be2000c101b24 */
[----:B------:R-:W-:Y:S05]  /*05a0*/  BRA `(.L_x_5848) ;  /* 0x0000000800b87947 */ /* 0x000fea0003800000 */
.L_x_5849:
        /* <DEDUP_REMOVED lines=14> */
.L_x_5862:
[----:B------:R-:W-:Y:S01]  /*0690*/  ULDC.U16 UR4, c[0x0][0x214] ;  /* 0x0000850000047ab9 */ /* 0x000fe20000000400 */
[----:B------:R-:W-:Y:S01]  /*06a0*/  CS2R R6, SRZ ;  /* 0x0000000000067805 */ /* 0x000fe2000001ff00 */
[----:B------:R-:W0:Y:S04]  /*06b0*/  I2F.F64.S16 R4, UR4 ;  /* 0x0000000400047d12 */ /* 0x000e280008101c00 */
[----:B0-----:R0:W-:Y:S01]  /*06c0*/  STG.E.128 desc[UR36][R2.64], R4 ;  /* 0x0000000402007986 */ /* 0x0011e2000c101d24 */
[----:B------:R-:W-:Y:S05]  /*06d0*/  BRA `(.L_x_5848) ;  /* 0x00000008006c7947 */ /* 0x000fea0003800000 */
.L_x_5861:
        /* <DEDUP_REMOVED lines=21> */
.L_x_5865:
[----:B------:R-:W-:-:S05]  /*0830*/  LOP3.LUT R5, R4, R5, RZ, 0xfc, !PT ;  /* 0x0000000504057212 */ /* 0x000fca00078efcff */
[----:B------:R0:W-:Y:S01]  /*0840*/  STG.E.U8 desc[UR36][R2.64], R5 ;  /* 0x0000000502007986 */ /* 0x0001e2000c101124 */
[----:B------:R-:W-:Y:S05]  /*0850*/  BRA `(.L_x_5848) ;  /* 0x00000008000c7947 */ /* 0x000fea0003800000 */
.L_x_5864:
        /* <DEDUP_REMOVED lines=13> */
.L_x_5866:
[----:B------:R-:W-:Y:S01]  /*0930*/  IMAD.MOV.U32 R0, RZ, RZ, 0x7f ;  /* 0x0000007fff007424 */ /* 0x000fe200078e00ff */
[----:B------:R-:W-:-:S04]  /*0940*/  ISETP.GT.U32.AND P0, PT, R4, 0x7f800000, PT ;  /* 0x7f8000000400780c */ /* 0x000fc80003f04070 */
[----:B------:R-:W-:-:S09]  /*0950*/  SEL R0, R0, 0x7c, P0 ;  /* 0x0000007c00007807 */ /* 0x000fd20000000000 */
.L_x_5867:
[----:B------:R-:W-:-:S04]  /*0960*/  LOP3.LUT R5, R5, 0x80000000, RZ, 0xc0, !PT ;  /* 0x8000000005057812 */ /* 0x000fc800078ec0ff */
[----:B------:R-:W-:-:S04]  /*0970*/  SHF.R.U32.HI R5, RZ, 0x18, R5 ;  /* 0x00000018ff057819 */ /* 0x000fc80000011605 */
[----:B------:R-:W-:-:S05]  /*0980*/  LOP3.LUT R5, R0, R5, RZ, 0xfc, !PT ;  /* 0x0000000500057212 */ /* 0x000fca00078efcff */
[----:B------:R0:W-:Y:S01]  /*0990*/  STG.E.U8 desc[UR36][R2.64], R5 ;  /* 0x0000000502007986 */ /* 0x0001e2000c101124 */
[----:B------:R-:W-:Y:S05]  /*09a0*/  BRA `(.L_x_5848) ;  /* 0x0000000400b87947 */ /* 0x000fea0003800000 */
.L_x_5863:
[----:B------:R-:W-:Y:S02]  /*09b0*/  ULDC.U16 UR4, c[0x0][0x214] ;  /* 0x0000850000047ab9 */ /* 0x000fe40000000400 */
[----:B------:R-:W0:Y:S02]  /*09c0*/  I2F.S16 R0, UR4 ;  /* 0x0000000400007d06 */ /* 0x000e240008101400 */
[----:B0-----:R-:W-:-:S05]  /*09d0*/  F2FP.BF16.F32.PACK_AB R0, RZ, R0 ;  /* 0x00000000ff00723e */ /* 0x001fca00000010ff */
[----:B------:R0:W-:Y:S01]  /*09e0*/  STG.E.U16 desc[UR36][R2.64], R0 ;  /* 0x0000000002007986 */ /* 0x0001e2000c101524 */
[----:B------:R-:W-:Y:S05]  /*09f0*/  BRA `(.L_x_5848) ;  /* 0x0000000400a47947 */ /* 0x000fea0003800000 */
.L_x_5860:
        /* <DEDUP_REMOVED lines=11> */
.L_x_5870:
        /* <DEDUP_REMOVED lines=17> */
.L_x_5872:
[----:B------:R-:W-:-:S04]  /*0bc0*/  LOP3.LUT R5, R5, 0x80000000, RZ, 0xc0, !PT ;  /* 0x8000000005057812 */ /* 0x000fc800078ec0ff */
[----:B------:R-:W-:-:S04]  /*0bd0*/  SHF.R.U32.HI R5, RZ, 0x18, R5 ;  /* 0x00000018ff057819 */ /* 0x000fc80000011605 */
[----:B------:R-:W-:-:S04]  /*0be0*/  LOP3.LUT R4, R4, R5, RZ, 0xfc, !PT ;  /* 0x0000000504047212 */ /* 0x000fc800078efcff */
[----:B------:R-:W-:-:S07]  /*0bf0*/  PRMT R0, R4, 0x7610, R0 ;  /* 0x0000761004007816 */ /* 0x000fce0000000000 */
.L_x_5871:
[----:B------:R0:W-:Y:S01]  /*0c00*/  STG.E.U8 desc[UR36][R2.64], R0 ;  /* 0x0000000002007986 */ /* 0x0001e2000c101124 */
[----:B------:R-:W-:Y:S05]  /*0c10*/  BRA `(.L_x_5848) ;  /* 0x00000004001c7947 */ /* 0x000fea0003800000 */
.L_x_5869:
        /* <DEDUP_REMOVED lines=17> */
.L_x_5874:
[----:B------:R-:W-:-:S04]  /*0d30*/  LOP3.LUT R5, R5, 0x80000000, RZ, 0xc0, !PT ;  /* 0x8000000005057812 */ /* 0x000fc800078ec0ff */
[----:B------:R-:W-:-:S04]  /*0d40*/  SHF.R.U32.HI R5, RZ, 0x18, R5 ;  /* 0x00000018ff057819 */ /* 0x000fc80000011605 */
[----:B------:R-:W-:-:S04]  /*0d50*/  LOP3.LUT R4, R4, R5, RZ, 0xfc, !PT ;  /* 0x0000000504047212 */ /* 0x000fc800078efcff */
[----:B------:R-:W-:-:S07]  /*0d60*/  PRMT R0, R4, 0x7610, R0 ;  /* 0x0000761004007816 */ /* 0x000fce0000000000 */
.L_x_5873:
[----:B------:R0:W-:Y:S01]  /*0d70*/  STG.E.U8 desc[UR36][R2.64], R0 ;  /* 0x0000000002007986 */ /* 0x0001e2000c101124 */
[----:B------:R-:W-:Y:S05]  /*0d80*/  BRA `(.L_x_5848) ;  /* 0x0000000000c07947 */ /* 0x000fea0003800000 */
.L_x_5868:
        /* <DEDUP_REMOVED lines=19> */
.L_x_5877:
[----:B------:R0:W-:Y:S01]  /*0ec0*/  STG.E.U8 desc[UR36][R2.64], R4 ;  /* 0x0000000402007986 */ /* 0x0001e2000c101124 */
[----:B------:R-:W-:Y:S05]  /*0ed0*/  BRA `(.L_x_5848) ;  /* 0x00000000006c7947 */ /* 0x000fea0003800000 */
.L_x_5853:
        /* <DEDUP_REMOVED lines=16> */
.L_x_5878:
[----:B------:R-:W-:Y:S05]  /*0fe0*/  BRA `(.L_x_5848) ;  /* 0x0000000000287947 */ /* 0x000fea0003800000 */
.L_x_5876:
[----:B------:R-:W-:Y:S02]  /*0ff0*/  ULDC.U16 UR4, c[0x0][0x214] ;  /* 0x0000850000047ab9 */ /* 0x000fe40000000400 */
[----:B------:R-:W-:-:S04]  /*1000*/  UPRMT UR4, UR4, 0x9910, URZ ;  /* 0x0000991004047896 */ /* 0x000fc8000800003f */
[----:B------:R-:W-:Y:S02]  /*1010*/  USHF.R.S32.HI UR5, URZ, 0x1f, UR4 ;  /* 0x0000001f3f057899 */ /* 0x000fe40008011404 */
[----:B------:R-:W-:-:S04]  /*1020*/  IMAD.U32 R4, RZ, RZ, UR4 ;  /* 0x00000004ff047e24 */ /* 0x000fc8000f8e00ff */
[----:B------:R-:W-:-:S05]  /*1030*/  IMAD.U32 R5, RZ, RZ, UR5 ;  /* 0x00000005ff057e24 */ /* 0x000fca000f8e00ff */
[----:B------:R0:W-:Y:S01]  /*1040*/  STG.E.64 desc[UR36][R2.64], R4 ;  /* 0x0000000402007986 */ /* 0x0001e2000c101b24 */
[----:B------:R-:W-:Y:S05]  /*1050*/  BRA `(.L_x_5848) ;  /* 0x00000000000c7947 */ /* 0x000fea0003800000 */
.L_x_5875:
[----:B------:R-:W0:Y:S02]  /*1060*/  LDC.U16 R0, c[0x0][0x214] ;  /* 0x00008500ff007b82 */ /* 0x000e240000000400 */
[----:B0-----:R-:W-:-:S05]  /*1070*/  PRMT R5, R0, 0x9910, RZ ;  /* 0x0000991000057816 */ /* 0x001fca00000000ff */
[----:B------:R0:W-:Y:S02]  /*1080*/  STG.E desc[UR36][R2.64], R5 ;  /* 0x0000000502007986 */ /* 0x0001e4000c101924 */
.L_x_5848:
[----:B------:R-:W-:Y:S05]  /*1090*/  BSYNC B6 ;  /* 0x0000000000067941 */ /* 0x000fea0003800000 */
.L_x_5847:
        /* <DEDUP_REMOVED lines=24> */
.L_x_5884:
[----:B------:R-:W0:Y:S02]  /*1220*/  LDC.U8 R5, c[0x0][0x214] ;  /* 0x00008500ff057b82 */ /* 0x000e240000000000 */
[----:B0-----:R1:W-:Y:S01]  /*1230*/  STG.E.U8 desc[UR36][R2.64], R5 ;  /* 0x0000000502007986 */ /* 0x0013e2000c101124 */
[----:B------:R-:W-:Y:S05]  /*1240*/  BRA `(.L_x_5886) ;  /* 0x0000000c00987947 */ /* 0x000fea0003800000 */
.L_x_5883:
        /* <DEDUP_REMOVED lines=13> */
.L_x_5888:
[----:B------:R-:W0:Y:S02]  /*1320*/  LDC.U16 R0, c[0x0][0x214] ;  /* 0x00008500ff007b82 */ /* 0x000e240000000400 */
[----:B0-----:R-:W-:-:S05]  /*1330*/  PRMT R5, R0, 0x9910, RZ ;  /* 0x0000991000057816 */ /* 0x001fca00000000ff */
[----:B------:R3:W-:Y:S01]  /*1340*/  STG.E desc[UR36][R2.64], R5 ;  /* 0x0000000502007986 */ /* 0x0007e2000c101924 */
[----:B------:R-:W-:Y:S05]  /*1350*/  BRA `(.L_x_5886) ;  /* 0x0000000c00547947 */ /* 0x000fea0003800000 */
.L_x_5887:
[----:B------:R-:W0:Y:S02]  /*1360*/  LDC.U16 R5, c[0x0][0x214] ;  /* 0x00008500ff057b82 */ /* 0x000e240000000400 */
[----:B0-----:R2:W-:Y:S01]  /*1370*/  STG.E.U16 desc[UR36][R2.64], R5 ;  /* 0x0000000502007986 */ /* 0x0015e2000c101524 */
[----:B------:R-:W-:Y:S05]  /*1380*/  BRA `(.L_x_5886) ;  /* 0x0000000c00487947 */ /* 0x000fea0003800000 */
.L_x_5882:
        /* <DEDUP_REMOVED lines=10> */
.L_x_5890:
[----:B------:R-:W-:Y:S02]  /*1430*/  ULDC.U16 UR4, c[0x0][0x214] ;  /* 0x0000850000047ab9 */ /* 0x000fe40000000400 */
[----:B------:R-:W0:Y:S02]  /*1440*/  I2F.S16 R0, UR4 ;  /* 0x0000000400007d06 */ /* 0x000e240008101400 */
[----:B0-----:R-:W-:-:S05]  /*1450*/  F2FP.F16.F32.PACK_AB R0, RZ, R0 ;  /* 0x00000000ff00723e */ /* 0x001fca00000000ff */
[----:B------:R0:W-:Y:S01]  /*1460*/  STG.E.U16 desc[UR36][R2.64], R0 ;  /* 0x0000000002007986 */ /* 0x0001e2000c101524 */
[----:B------:R-:W-:Y:S05]  /*1470*/  BRA `(.L_x_5886) ;  /* 0x0000000c000c7947 */ /* 0x000fea0003800000 */
.L_x_5889:
        /* <DEDUP_REMOVED lines=11> */
.L_x_5892:
[----:B------:R-:W-:Y:S02]  /*1530*/  ULDC.U16 UR4, c[0x0][0x214] ;  /* 0x0000850000047ab9 */ /* 0x000fe40000000400 */
[----:B------:R-:W0:Y:S02]  /*1540*/  I2F.S16 R0, UR4 ;  /* 0x0000000400007d06 */ /* 0x000e240008101400 */
[----:B0-----:R-:W-:-:S04]  /*1550*/  F2FP.F16.F32.PACK_AB R0, RZ, R0 ;  /* 0x00000000ff00723e */ /* 0x001fc800000000ff */
[----:B------:R-:W-:-:S05]  /*1560*/  PRMT R0, R0, 0x5410, RZ ;  /* 0x0000541000007816 */ /* 0x000fca00000000ff */
[----:B------:R0:W-:Y:S01]  /*1570*/  STG.E desc[UR36][R2.64], R0 ;  /* 0x0000000002007986 */ /* 0x0001e2000c101924 */
[----:B------:R-:W-:Y:S05]  /*1580*/  BRA `(.L_x_5886) ;  /* 0x0000000800c87947 */ /* 0x000fea0003800000 */
.L_x_5891:
[----:B------:R-:W-:Y:S02]  /*1590*/  ULDC.U16 UR4, c[0x0][0x214] ;  /* 0x0000850000047ab9 */ /* 0x000fe40000000400 */
[----:B------:R-:W0:Y:S02]  /*15a0*/  I2F.F64.S16 R4, UR4 ;  /* 0x0000000400047d12 */ /* 0x000e240008101c00 */
[----:B0-----:R0:W-:Y:S01]  /*15b0*/  STG.E.64 desc[UR36][R2.64], R4 ;  /* 0x0000000402007986 */ /* 0x0011e2000c101b24 */
[----:B------:R-:W-:Y:S05]  /*15c0*/  BRA `(.L_x_5886) ;  /* 0x0000000800b87947 */ /* 0x000fea0003800000 */
.L_x_5881:
        /* <DEDUP_REMOVED lines=14> */
.L_x_5895:
[----:B------:R-:W-:Y:S01]  /*16b0*/  ULDC.U16 UR4, c[0x0][0x214] ;  /* 0x0000850000047ab9 */ /* 0x000fe20000000400 */
[----:B------:R-:W-:Y:S01]  /*16c0*/  CS2R R6, SRZ ;  /* 0x0000000000067805 */ /* 0x000fe2000001ff00 */
[----:B------:R-:W0:Y:S04]  /*16d0*/  I2F.F64.S16 R4, UR4 ;  /* 0x0000000400047d12 */ /* 0x000e280008101c00 */
[----:B0-----:R0:W-:Y:S01]  /*16e0*/  STG.E.128 desc[UR36][R2.64], R4 ;  /* 0x0000000402007986 */ /* 0x0011e2000c101d24 */
[----:B------:R-:W-:Y:S05]  /*16f0*/  BRA `(.L_x_5886) ;  /* 0x00000008006c7947 */ /* 0x000fea0003800000 */
.L_x_5894:
        /* <DEDUP_REMOVED lines=21> */
.L_x_5898:
[----:B------:R-:W-:-:S05]  /*1850*/  LOP3.LUT R5, R0, R9, RZ, 0xfc, !PT ;  /* 0x0000000900057212 */ /* 0x000fca00078efcff */
[----:B------:R0:W-:Y:S01]  /*1860*/  STG.E.U8 desc[UR36][R2.64], R5 ;  /* 0x0000000502007986 */ /* 0x0001e2000c101124 */
[----:B------:R-:W-:Y:S05]  /*1870*/  BRA `(.L_x_5886) ;  /* 0x00000008000c7947 */ /* 0x000fea0003800000 */
.L_x_5897:
        /* <DEDUP_REMOVED lines=13> */
.L_x_5899:
[----:B------:R-:W-:Y:S01]  /*1950*/  ISETP.GT.U32.AND P0, PT, R0, 0x7f800000, PT ;  /* 0x7f8000000000780c */ /* 0x000fe20003f04070 */
[----:B------:R-:W-:-:S05]  /*1960*/  IMAD.MOV.U32 R0, RZ, RZ, 0x7f ;  /* 0x0000007fff007424 */ /* 0x000fca00078e00ff */
[----:B------:R-:W-:-:S07]  /*1970*/  SEL R0, R0, 0x7c, P0 ;  /* 0x0000007c00007807 */ /* 0x000fce0000000000 */
.L_x_5900:
[----:B------:R-:W-:-:S04]  /*1980*/  LOP3.LUT R4, R4, 0x80000000, RZ, 0xc0, !PT ;  /* 0x8000000004047812 */ /* 0x000fc800078ec0ff */
[----:B------:R-:W-:-:S04]  /*1990*/  SHF.R.U32.HI R5, RZ, 0x18, R4 ;  /* 0x00000018ff057819 */ /* 0x000fc80000011604 */
[----:B------:R-:W-:-:S05]  /*19a0*/  LOP3.LUT R5, R0, R5, RZ, 0xfc, !PT ;  /* 0x0000000500057212 */ /* 0x000fca00078efcff */
[----:B------:R0:W-:Y:S01]  /*19b0*/  STG.E.U8 desc[UR36][R2.64], R5 ;  /* 0x0000000502007986 */ /* 0x0001e2000c101124 */
[----:B------:R-:W-:Y:S05]  /*19c0*/  BRA `(.L_x_5886) ;  /* 0x0000000400b87947 */ /* 0x000fea0003800000 */
.L_x_5896:
[----:B------:R-:W-:Y:S02]  /*19d0*/  ULDC.U16 UR4, c[0x0][0x214] ;  /* 0x0000850000047ab9 */ /* 0x000fe40000000400 */
[----:B------:R-:W0:Y:S02]  /*19e0*/  I2F.S16 R0, UR4 ;  /* 0x0000000400007d06 */ /* 0x000e240008101400 */
[----:B0-----:R-:W-:-:S05]  /*19f0*/  F2FP.BF16.F32.PACK_AB R0, RZ, R0 ;  /* 0x00000000ff00723e */ /* 0x001fca00000010ff */
[----:B------:R0:W-:Y:S01]  /*1a00*/  STG.E.U16 desc[UR36][R2.64], R0 ;  /* 0x0000000002007986 */ /* 0x0001e2000c101524 */
[----:B------:R-:W-:Y:S05]  /*1a10*/  BRA `(.L_x_5886) ;  /* 0x0000000400a47947 */ /* 0x000fea0003800000 */
.L_x_5893:
        /* <DEDUP_REMOVED lines=11> */
.L_x_5903:
        /* <DEDUP_REMOVED lines=18> */
.L_x_5905:
[----:B------:R-:W-:-:S04]  /*1bf0*/  LOP3.LUT R4, R4, 0x80000000, RZ, 0xc0, !PT ;  /* 0x8000000004047812 */ /* 0x000fc800078ec0ff */
[----:B------:R-:W-:-:S04]  /*1c00*/  SHF.R.U32.HI R5, RZ, 0x18, R4 ;  /* 0x00000018ff057819 */ /* 0x000fc80000011604 */
[----:B------:R-:W-:-:S07]  /*1c10*/  LOP3.LUT R0, R0, R5, RZ, 0xfc, !PT ;  /* 0x0000000500007212 */ /* 0x000fce00078efcff */
.L_x_5904:
[----:B------:R0:W-:Y:S01]  /*1c20*/  STG.E.U8 desc[UR36][R2.64], R0 ;  /* 0x0000000002007986 */ /* 0x0001e2000c101124 */
[----:B------:R-:W-:Y:S05]  /*1c30*/  BRA `(.L_x_5886) ;  /* 0x00000004001c7947 */ /* 0x000fea0003800000 */
.L_x_5902:
        /* <DEDUP_REMOVED lines=18> */
.L_x_5907:
[----:B------:R-:W-:-:S04]  /*1d60*/  LOP3.LUT R4, R4, 0x80000000, RZ, 0xc0, !PT ;  /* 0x8000000004047812 */ /* 0x000fc800078ec0ff */
[----:B------:R-:W-:-:S04]  /*1d70*/  SHF.R.U32.HI R5, RZ, 0x18, R4 ;  /* 0x00000018ff057819 */ /* 0x000fc80000011604 */
[----:B------:R-:W-:-:S07]  /*1d80*/  LOP3.LUT R0, R0, R5, RZ, 0xfc, !PT ;  /* 0x0000000500007212 */ /* 0x000fce00078efcff */
.L_x_5906:
[----:B------:R0:W-:Y:S01]  /*1d90*/  STG.E.U8 desc[UR36][R2.64], R0 ;  /* 0x0000000002007986 */ /* 0x0001e2000c101124 */
[----:B------:R-:W-:Y:S05]  /*1da0*/  BRA `(.L_x_5886) ;  /* 0x0000000000c07947 */ /* 0x000fea0003800000 */
.L_x_5901:
        /* <DEDUP_REMOVED lines=19> */
.L_x_5910:
[----:B------:R0:W-:Y:S01]  /*1ee0*/  STG.E.U8 desc[UR36][R2.64], R0 ;  /* 0x0000000002007986 */ /* 0x0001e2000c101124 */
[----:B------:R-:W-:Y:S05]  /*1ef0*/  BRA `(.L_x_5886) ;  /* 0x00000000006c7947 */ /* 0x000fea0003800000 */
.L_x_5885:
        /* <DEDUP_REMOVED lines=16> */
.L_x_5911:
[----:B------:R-:W-:Y:S05]  /*2000*/  BRA `(.L_x_5886) ;  /* 0x0000000000287947 */ /* 0x000fea0003800000 */
.L_x_5909:
[----:B------:R-:W-:Y:S02]  /*2010*/  ULDC.U16 UR4, c[0x0][0x214] ;  /* 0x0000850000047ab9 */ /* 0x000fe40000000400 */
[----:B------:R-:W-:-:S04]  /*2020*/  UPRMT UR4, UR4, 0x9910, URZ ;  /* 0x0000991004047896 */ /* 0x000fc8000800003f */
[----:B------:R-:W-:Y:S02]  /*2030*/  USHF.R.S32.HI UR5, URZ, 0x1f, UR4 ;  /* 0x0000001f3f057899 */ /* 0x000fe40008011404 */
[----:B------:R-:W-:-:S04]  /*2040*/  IMAD.U32 R4, RZ, RZ, UR4 ;  /* 0x00000004ff047e24 */ /* 0x000fc8000f8e00ff */
[----:B------:R-:W-:-:S05]  /*2050*/  IMAD.U32 R5, RZ, RZ, UR5 ;  /* 0x00000005ff057e24 */ /* 0x000fca000f8e00ff */
[----:B------:R0:W-:Y:S01]  /*2060*/  STG.E.64 desc[UR36][R2.64], R4 ;  /* 0x0000000402007986 */ /* 0x0001e2000c101b24 */
[----:B------:R-:W-:Y:S05]  /*2070*/  BRA `(.L_x_5886) ;  /* 0x00000000000c7947 */ /* 0x000fea0003800000 */
.L_x_5908:
[----:B------:R-:W0:Y:S02]  /*2080*/  LDC.U16 R0, c[0x0][0x214] ;  /* 0x00008500ff007b82 */ /* 0x000e240000000400 */
[----:B0-----:R-:W-:-:S05]  /*2090*/  PRMT R5, R0, 0x9910, RZ ;  /* 0x0000991000057816 */ /* 0x001fca00000000ff */
[----:B------:R0:W-:Y:S02]  /*20a0*/  STG.E desc[UR36][R2.64], R5 ;  /* 0x0000000502007986 */ /* 0x0001e4000c101924 */
.L_x_5886:
        /* <DEDUP_REMOVED lines=24> */
.L_x_5915:
[----:B------:R-:W0:Y:S02]  /*2230*/  LDC.U8 R5, c[0x0][0x214] ;  /* 0x00008500ff057b82 */ /* 0x000e240000000000 */
[----:B0-----:R0:W-:Y:S01]  /*2240*/  STG.E.U8 desc[UR36][R2.64], R5 ;  /* 0x0000000502007986 */ /* 0x0011e2000c101124 */
[----:B------:R-:W-:Y:S05]  /*2250*/  BRA `(.L_x_5917) ;  /* 0x0000000c00987947 */ /* 0x000fea0003800000 */
.L_x_5914:
        /* <DEDUP_REMOVED lines=13> */
.L_x_5919:
[----:B------:R-:W0:Y:S02]  /*2330*/  LDC.U16 R0, c[0x0][0x214] ;  /* 0x00008500ff007b82 */ /* 0x000e240000000400 */
[----:B0-----:R-:W-:-:S05]  /*2340*/  PRMT R5, R0, 0x9910, RZ ;  /* 0x0000991000057816 */ /* 0x001fca00000000ff */
[----:B------:R0:W-:Y:S01]  /*2350*/  STG.E desc[UR36][R2.64], R5 ;  /* 0x0000000502007986 */ /* 0x0001e2000c101924 */
[----:B------:R-:W-:Y:S05]  /*2360*/  BRA `(.L_x_5917) ;  /* 0x0000000c00547947 */ /* 0x000fea0003800000 */
.L_x_5918:
[----:B------:R-:W0:Y:S02]  /*2370*/  LDC.U16 R5, c[0x0][0x214] ;  /* 0x00008500ff057b82 */ /* 0x000e240000000400 */
[----:B0-----:R0:W-:Y:S01]  /*2380*/  STG.E.U16 desc[UR36][R2.64], R5 ;  /* 0x0000000502007986 */ /* 0x0011e2000c101524 */
[----:B------:R-:W-:Y:S05]  /*2390*/  BRA `(.L_x_5917) ;  /* 0x0000000c00487947 */ /* 0x000fea0003800000 */
.L_x_5913:
        /* <DEDUP_REMOVED lines=10> */
.L_x_5921:
[----:B------:R-:W-:Y:S02]  /*2440*/  ULDC.U16 UR4, c[0x0][0x214] ;  /* 0x0000850000047ab9 */ /* 0x000fe40000000400 */
[----:B------:R-:W0:Y:S02]  /*2450*/  I2F.S16 R0, UR4 ;  /* 0x0000000400007d06 */ /* 0x000e240008101400 */
[----:B0-----:R-:W-:-:S05]  /*2460*/  F2FP.F16.F32.PACK_AB R0, RZ, R0 ;  /* 0x00000000ff00723e */ /* 0x001fca00000000ff */
[----:B------:R0:W-:Y:S01]  /*2470*/  STG.E.U16 desc[UR36][R2.64], R0 ;  /* 0x0000000002007986 */ /* 0x0001e2000c101524 */
[----:B------:R-:W-:Y:S05]  /*2480*/  BRA `(.L_x_5917) ;  /* 0x0000000c000c7947 */ /* 0x000fea0003800000 */
.L_x_5920:
        /* <DEDUP_REMOVED lines=11> */
.L_x_5923:
[----:B------:R-:W-:Y:S02]  /*2540*/  ULDC.U16 UR4, c[0x0][0x214] ;  /* 0x0000850000047ab9 */ /* 0x000fe40000000400 */
[----:B------:R-:W0:Y:S02]  /*2550*/  I2F.S16 R0, UR4 ;  /* 0x0000000400007d06 */ /* 0x000e240008101400 */
[----:B0-----:R-:W-:-:S04]  /*2560*/  F2FP.F16.F32.PACK_AB R0, RZ, R0 ;  /* 0x00000000ff00723e */ /* 0x001fc800000000ff */
[----:B------:R-:W-:-:S05]  /*2570*/  PRMT R0, R0, 0x5410, RZ ;  /* 0x0000541000007816 */ /* 0x000fca00000000ff */
[----:B------:R0:W-:Y:S01]  /*2580*/  STG.E desc[UR36][R2.64], R0 ;  /* 0x0000000002007986 */ /* 0x0001e2000c101924 */
[----:B------:R-:W-:Y:S05]  /*2590*/  BRA `(.L_x_5917) ;  /* 0x0000000800c87947 */ /* 0x000fea0003800000 */
.L_x_5922:
[----:B------:R-:W-:Y:S02]  /*25a0*/  ULDC.U16 UR4, c[0x0][0x214] ;  /* 0x0000850000047ab9 */ /* 0x000fe40000000400 */
[----:B------:R-:W0:Y:S02]  /*25b0*/  I2F.F64.S16 R4, UR4 ;  /* 0x0000000400047d12 */ /* 0x000e240008101c00 */
[----:B0-----:R0:W-:Y:S01]  /*25c0*/  STG.E.64 desc[UR36][R2.64], R4 ;  /* 0x0000000402007986 */ /* 0x0011e2000c101b24 */
[----:B------:R-:W-:Y:S05]  /*25d0*/  BRA `(.L_x_5917) ;  /* 0x0000000800b87947 */ /* 0x000fea0003800000 */
.L_x_5912:
        /* <DEDUP_REMOVED lines=14> */
.L_x_5926:
[----:B------:R-:W-:Y:S01]  /*26c0*/  ULDC.U16 UR4, c[0x0][0x214] ;  /* 0x0000850000047ab9 */ /* 0x000fe20000000400 */
[----:B------:R-:W-:Y:S01]  /*26d0*/  CS2R R6, SRZ ;  /* 0x0000000000067805 */ /* 0x000fe2000001ff00 */
[----:B------:R-:W0:Y:S04]  /*26e0*/  I2F.F64.S16 R4, UR4 ;  /* 0x0000000400047d12 */ /* 0x000e280008101c00 */
[----:B0-----:R0:W-:Y:S01]  /*26f0*/  STG.E.128 desc[UR36][R2.64], R4 ;  /* 0x0000000402007986 */ /* 0x0011e2000c101d24 */
[----:B------:R-:W-:Y:S05]  /*2700*/  BRA `(.L_x_5917) ;  /* 0x00000008006c7947 */ /* 0x000fea0003800000 */
.L_x_5925:
        /* <DEDUP_REMOVED lines=21> */
.L_x_5929:
[----:B------:R-:W-:-:S05]  /*2860*/  LOP3.LUT R5, R0, R9, RZ, 0xfc, !PT ;  /* 0x0000000900057212 */ /* 0x000fca00078efcff */
[----:B------:R0:W-:Y:S01]  /*2870*/  STG.E.U8 desc[UR36][R2.64], R5 ;  /* 0x0000000502007986 */ /* 0x0001e2000c101124 */
[----:B------:R-:W-:Y:S05]  /*2880*/  BRA `(.L_x_5917) ;  /* 0x00000008000c7947 */ /* 0x000fea0003800000 */
.L_x_5928:
        /* <DEDUP_REMOVED lines=13> */
.L_x_5930:
[----:B------:R-:W-:Y:S01]  /*2960*/  ISETP.GT.U32.AND P0, PT, R0, 0x7f800000, PT ;  /* 0x7f8000000000780c */ /* 0x000fe20003f04070 */
[----:B------:R-:W-:-:S05]  /*2970*/  IMAD.MOV.U32 R0, RZ, RZ, 0x7f ;  /* 0x0000007fff007424 */ /* 0x000fca00078e00ff */
[----:B------:R-:W-:-:S07]  /*2980*/  SEL R0, R0, 0x7c, P0 ;  /* 0x0000007c00007807 */ /* 0x000fce0000000000 */
.L_x_5931:
[----:B------:R-:W-:-:S04]  /*2990*/  LOP3.LUT R4, R4, 0x80000000, RZ, 0xc0, !PT ;  /* 0x8000000004047812 */ /* 0x000fc800078ec0ff */
[----:B------:R-:W-:-:S04]  /*29a0*/  SHF.R.U32.HI R5, RZ, 0x18, R4 ;  /* 0x00000018ff057819 */ /* 0x000fc80000011604 */
[----:B------:R-:W-:-:S05]  /*29b0*/  LOP3.LUT R5, R0, R5, RZ, 0xfc, !PT ;  /* 0x0000000500057212 */ /* 0x000fca00078efcff */
[----:B------:R0:W-:Y:S01]  /*29c0*/  STG.E.U8 desc[UR36][R2.64], R5 ;  /* 0x0000000502007986 */ /* 0x0001e2000c101124 */
[----:B------:R-:W-:Y:S05]  /*29d0*/  BRA `(.L_x_5917) ;  /* 0x0000000400b87947 */ /* 0x000fea0003800000 */
.L_x_5927:
[----:B------:R-:W-:Y:S02]  /*29e0*/  ULDC.U16 UR4, c[0x0][0x214] ;  /* 0x0000850000047ab9 */ /* 0x000fe40000000400 */
[----:B------:R-:W0:Y:S02]  /*29f0*/  I2F.S16 R0, UR4 ;  /* 0x0000000400007d06 */ /* 0x000e240008101400 */
[----:B0-----:R-:W-:-:S05]  /*2a00*/  F2FP.BF16.F32.PACK_AB R0, RZ, R0 ;  /* 0x00000000ff00723e */ /* 0x001fca00000010ff */
[----:B------:R0:W-:Y:S01]  /*2a10*/  STG.E.U16 desc[UR36][R2.64], R0 ;  /* 0x0000000002007986 */ /* 0x0001e2000c101524 */
[----:B------:R-:W-:Y:S05]  /*2a20*/  BRA `(.L_x_5917) ;  /* 0x0000000400a47947 */ /* 0x000fea0003800000 */
.L_x_5924:
        /* <DEDUP_REMOVED lines=11> */
.L_x_5934:
        /* <DEDUP_REMOVED lines=18> */
.L_x_5936:
[----:B------:R-:W-:-:S04]  /*2c00*/  LOP3.LUT R4, R4, 0x80000000, RZ, 0xc0, !PT ;  /* 0x8000000004047812 */ /* 0x000fc800078ec0ff */
[----:B------:R-:W-:-:S04]  /*2c10*/  SHF.R.U32.HI R5, RZ, 0x18, R4 ;  /* 0x00000018ff057819 */ /* 0x000fc80000011604 */
[----:B------:R-:W-:-:S07]  /*2c20*/  LOP3.LUT R0, R0, R5, RZ, 0xfc, !PT ;  /* 0x0000000500007212 */ /* 0x000fce00078efcff */
.L_x_5935:
[----:B------:R5:W-:Y:S01]  /*2c30*/  STG.E.U8 desc[UR36][R2.64], R0 ;  /* 0x0000000002007986 */ /* 0x000be2000c101124 */
[----:B------:R-:W-:Y:S05]  /*2c40*/  BRA `(.L_x_5917) ;  /* 0x00000004001c7947 */ /* 0x000fea0003800000 */
.L_x_5933:
        /* <DEDUP_REMOVED lines=18> */
.L_x_5938:
[----:B------:R-:W-:-:S04]  /*2d70*/  LOP3.LUT R4, R4, 0x80000000, RZ, 0xc0, !PT ;  /* 0x8000000004047812 */ /* 0x000fc800078ec0ff */
[----:B------:R-:W-:-:S04]  /*2d80*/  SHF.R.U32.HI R5, RZ, 0x18, R4 ;  /* 0x00000018ff057819 */ /* 0x000fc80000011604 */
[----:B------:R-:W-:-:S07]  /*2d90*/  LOP3.LUT R0, R0, R5, RZ, 0xfc, !PT ;  /* 0x0000000500007212 */ /* 0x000fce00078efcff */
.L_x_5937:
[----:B------:R3:W-:Y:S01]  /*2da0*/  STG.E.U8 desc[UR36][R2.64], R0 ;  /* 0x0000000002007986 */ /* 0x0007e2000c101124 */
[----:B------:R-:W-:Y:S05]  /*2db0*/  BRA `(.L_x_5917) ;  /* 0x0000000000c07947 */ /* 0x000fea0003800000 */
.L_x_5932:
        /* <DEDUP_REMOVED lines=19> */
.L_x_5941:
[----:B------:R2:W-:Y:S01]  /*2ef0*/  STG.E.U8 desc[UR36][R2.64], R0 ;  /* 0x0000000002007986 */ /* 0x0005e2000c101124 */
[----:B------:R-:W-:Y:S05]  /*2f00*/  BRA `(.L_x_5917) ;  /* 0x00000000006c7947 */ /* 0x000fea0003800000 */
.L_x_5916:
        /* <DEDUP_REMOVED lines=16> */
.L_x_5942:
[----:B------:R-:W-:Y:S05]  /*3010*/  BRA `(.L_x_5917) ;  /* 0x0000000000287947 */ /* 0x000fea0003800000 */
.L_x_5940:
[----:B------:R-:W-:Y:S02]  /*3020*/  ULDC.U16 UR4, c[0x0][0x214] ;  /* 0x0000850000047ab9 */ /* 0x000fe40000000400 */
[----:B------:R-:W-:-:S04]  /*3030*/  UPRMT UR4, UR4, 0x9910, URZ ;  /* 0x0000991004047896 */ /* 0x000fc8000800003f */
[----:B------:R-:W-:Y:S02]  /*3040*/  USHF.R.S32.HI UR5, URZ, 0x1f, UR4 ;  /* 0x0000001f3f057899 */ /* 0x000fe40008011404 */
[----:B------:R-:W-:-:S04]  /*3050*/  IMAD.U32 R4, RZ, RZ, UR4 ;  /* 0x00000004ff047e24 */ /* 0x000fc8000f8e00ff */
[----:B------:R-:W-:-:S05]  /*3060*/  IMAD.U32 R5, RZ, RZ, UR5 ;  /* 0x00000005ff057e24 */ /* 0x000fca000f8e00ff */
[----:B------:R1:W-:Y:S01]  /*3070*/  STG.E.64 desc[UR36][R2.64], R4 ;  /* 0x0000000402007986 */ /* 0x0003e2000c101b24 */
[----:B------:R-:W-:Y:S05]  /*3080*/  BRA `(.L_x_5917) ;  /* 0x00000000000c7947 */ /* 0x000fea0003800000 */
.L_x_5939:
[----:B------:R-:W0:Y:S02]  /*3090*/  LDC.U16 R0, c[0x0][0x214] ;  /* 0x00008500ff007b82 */ /* 0x000e240000000400 */
[----:B0-----:R-:W-:-:S05]  /*30a0*/  PRMT R5, R0, 0x9910, RZ ;  /* 0x0000991000057816 */ /* 0x001fca00000000ff */
[----:B------:R0:W-:Y:S02]  /*30b0*/  STG.E desc[UR36][R2.64], R5 ;  /* 0x0000000502007986 */ /* 0x0001e4000c101924 */
.L_x_5917:
[----:B------:R-:W-:-:S07]  /*30c0*/  VIADD R19, R19, 0x80 ;  /* 0x0000008013137836 */ /* 0x000fce0000000000 */
.L_x_5880:
[----:B------:R-:W-:Y:S05]  /*30d0*/  BSYNC B6 ;  /* 0x0000000000067941 */ /* 0x000fea0003800000 */
.L_x_5879:
        /* <DEDUP_REMOVED lines=22> */
.L_x_5946:
[----:B------:R-:W0:Y:S02]  /*3240*/  LDC.U8 R5, c[0x0][0x214] ;  /* 0x00008500ff057b82 */ /* 0x000e240000000000 */
[----:B0-----:R-:W-:Y:S01]  /*3250*/  STG.E.U8 desc[UR36][R2.64], R5 ;  /* 0x0000000502007986 */ /* 0x001fe2000c101124 */
[----:B------:R-:W-:Y:S05]  /*3260*/  EXIT ;  /* 0x000000000000794d */ /* 0x000fea0003800000 */
.L_x_5945:
        /* <DEDUP_REMOVED lines=13> */
.L_x_5949:
[----:B------:R-:W0:Y:S02]  /*3340*/  LDC.U16 R0, c[0x0][0x214] ;  /* 0x00008500ff007b82 */ /* 0x000e240000000400 */
[----:B0-----:R-:W-:-:S05]  /*3350*/  PRMT R5, R0, 0x9910, RZ ;  /* 0x0000991000057816 */ /* 0x001fca00000000ff */
[----:B------:R-:W-:Y:S01]  /*3360*/  STG.E desc[UR36][R2.64], R5 ;  /* 0x0000000502007986 */ /* 0x000fe2000c101924 */
[----:B------:R-:W-:Y:S05]  /*3370*/  EXIT ;  /* 0x000000000000794d */ /* 0x000fea0003800000 */
.L_x_5948:
[----:B------:R-:W0:Y:S02]  /*3380*/  LDC.U16 R5, c[0x0][0x214] ;  /* 0x00008500ff057b82 */ /* 0x000e240000000400 */
[----:B0-----:R-:W-:Y:S01]  /*3390*/  STG.E.U16 desc[UR36][R2.64], R5 ;  /* 0x0000000502007986 */ /* 0x001fe2000c101524 */
[----:B------:R-:W-:Y:S05]  /*33a0*/  EXIT ;  /* 0x000000000000794d */ /* 0x000fea0003800000 */
.L_x_5944:
        /* <DEDUP_REMOVED lines=10> */
.L_x_5951:
[----:B------:R-:W-:Y:S02]  /*3450*/  ULDC.U16 UR4, c[0x0][0x214] ;  /* 0x0000850000047ab9 */ /* 0x000fe40000000400 */
[----:B------:R-:W0:Y:S02]  /*3460*/  I2F.S16 R0, UR4 ;  /* 0x0000000400007d06 */ /* 0x000e240008101400 */
[----:B0-----:R-:W-:-:S05]  /*3470*/  F2FP.F16.F32.PACK_AB R0, RZ, R0 ;  /* 0x00000000ff00723e */ /* 0x001fca00000000ff */
[----:B------:R-:W-:Y:S01]  /*3480*/  STG.E.U16 desc[UR36][R2.64], R0 ;  /* 0x0000000002007986 */ /* 0x000fe2000c101524 */
[----:B------:R-:W-:Y:S05]  /*3490*/  EXIT ;  /* 0x000000000000794d */ /* 0x000fea0003800000 */
.L_x_5950:
        /* <DEDUP_REMOVED lines=11> */
.L_x_5953:
[----:B------:R-:W-:Y:S02]  /*3550*/  ULDC.U16 UR4, c[0x0][0x214] ;  /* 0x0000850000047ab9 */ /* 0x000fe40000000400 */
[----:B------:R-:W0:Y:S02]  /*3560*/  I2F.S16 R0, UR4 ;  /* 0x0000000400007d06 */ /* 0x000e240008101400 */
[----:B0-----:R-:W-:-:S04]  /*3570*/  F2FP.F16.F32.PACK_AB R0, RZ, R0 ;  /* 0x00000000ff00723e */ /* 0x001fc800000000ff */
[----:B------:R-:W-:-:S05]  /*3580*/  PRMT R0, R0, 0x5410, RZ ;  /* 0x0000541000007816 */ /* 0x000fca00000000ff */
[----:B------:R-:W-:Y:S01]  /*3590*/  STG.E desc[UR36][R2.64], R0 ;  /* 0x0000000002007986 */ /* 0x000fe2000c101924 */
[----:B------:R-:W-:Y:S05]  /*35a0*/  EXIT ;  /* 0x000000000000794d */ /* 0x000fea0003800000 */
.L_x_5952:
[----:B------:R-:W-:Y:S02]  /*35b0*/  ULDC.U16 UR4, c[0x0][0x214] ;  /* 0x0000850000047ab9 */ /* 0x000fe40000000400 */
[----:B------:R-:W0:Y:S02]  /*35c0*/  I2F.F64.S16 R4, UR4 ;  /* 0x0000000400047d12 */ /* 0x000e240008101c00 */
[----:B0-----:R-:W-:Y:S01]  /*35d0*/  STG.E.64 desc[UR36][R2.64], R4 ;  /* 0x0000000402007986 */ /* 0x001fe2000c101b24 */
[----:B------:R-:W-:Y:S05]  /*35e0*/  EXIT ;  /* 0x000000000000794d */ /* 0x000fea0003800000 */
.L_x_5943:
        /* <DEDUP_REMOVED lines=14> */
.L_x_5956:
[----:B------:R-:W-:Y:S01]  /*36d0*/  ULDC.U16 UR4, c[0x0][0x214] ;  /* 0x0000850000047ab9 */ /* 0x000fe20000000400 */
[----:B------:R-:W-:Y:S01]  /*36e0*/  CS2R R6, SRZ ;  /* 0x0000000000067805 */ /* 0x000fe2000001ff00 */
[----:B------:R-:W0:Y:S04]  /*36f0*/  I2F.F64.S16 R4, UR4 ;  /* 0x0000000400047d12 */ /* 0x000e280008101c00 */
[----:B0-----:R-:W-:Y:S01]  /*3700*/  STG.E.128 desc[UR36][R2.64], R4 ;  /* 0x0000000402007986 */ /* 0x001fe2000c101d24 */
[----:B------:R-:W-:Y:S05]  /*3710*/  EXIT ;  /* 0x000000000000794d */ /* 0x000fea0003800000 */
.L_x_5955:
        /* <DEDUP_REMOVED lines=21> */
.L_x_5959:
[----:B------:R-:W-:-:S05]  /*3870*/  LOP3.LUT R5, R0, R9, RZ, 0xfc, !PT ;  /* 0x0000000900057212 */ /* 0x000fca00078efcff */
[----:B------:R-:W-:Y:S01]  /*3880*/  STG.E.U8 desc[UR36][R2.64], R5 ;  /* 0x0000000502007986 */ /* 0x000fe2000c101124 */
[----:B------:R-:W-:Y:S05]  /*3890*/  EXIT ;  /* 0x000000000000794d */ /* 0x000fea0003800000 */
.L_x_5958:
        /* <DEDUP_REMOVED lines=13> */
.L_x_5960:
[----:B------:R-:W-:Y:S01]  /*3970*/  ISETP.GT.U32.AND P0, PT, R0, 0x7f800000, PT ;  /* 0x7f8000000000780c */ /* 0x000fe20003f04070 */
[----:B------:R-:W-:-:S05]  /*3980*/  IMAD.MOV.U32 R0, RZ, RZ, 0x7f ;  /* 0x0000007fff007424 */ /* 0x000fca00078e00ff */
[----:B------:R-:W-:-:S07]  /*3990*/  SEL R0, R0, 0x7c, P0 ;  /* 0x0000007c00007807 */ /* 0x000fce0000000000 */
.L_x_5961:
[----:B------:R-:W-:-:S04]  /*39a0*/  LOP3.LUT R4, R4, 0x80000000, RZ, 0xc0, !PT ;  /* 0x8000000004047812 */ /* 0x000fc800078ec0ff */
[----:B------:R-:W-:-:S04]  /*39b0*/  SHF.R.U32.HI R5, RZ, 0x18, R4 ;  /* 0x00000018ff057819 */ /* 0x000fc80000011604 */
[----:B------:R-:W-:-:S05]  /*39c0*/  LOP3.LUT R5, R0, R5, RZ, 0xfc, !PT ;  /* 0x0000000500057212 */ /* 0x000fca00078efcff */
[----:B------:R-:W-:Y:S01]  /*39d0*/  STG.E.U8 desc[UR36][R2.64], R5 ;  /* 0x0000000502007986 */ /* 0x000fe2000c101124 */
[----:B------:R-:W-:Y:S05]  /*39e0*/  EXIT ;  /* 0x000000000000794d */ /* 0x000fea0003800000 */
.L_x_5957:
[----:B------:R-:W-:Y:S02]  /*39f0*/  ULDC.U16 UR4, c[0x0][0x214] ;  /* 0x0000850000047ab9 */ /* 0x000fe40000000400 */
[----:B------:R-:W0:Y:S02]  /*3a00*/  I2F.S16 R0, UR4 ;  /* 0x0000000400007d06 */ /* 0x000e240008101400 */
[----:B0-----:R-:W-:-:S05]  /*3a10*/  F2FP.BF16.F32.PACK_AB R0, RZ, R0 ;  /* 0x00000000ff00723e */ /* 0x001fca00000010ff */
[----:B------:R-:W-:Y:S01]  /*3a20*/  STG.E.U16 desc[UR36][R2.64], R0 ;  /* 0x0000000002007986 */ /* 0x000fe2000c101524 */
[----:B------:R-:W-:Y:S05]  /*3a30*/  EXIT ;  /* 0x000000000000794d */ /* 0x000fea0003800000 */
.L_x_5954:
        /* <DEDUP_REMOVED lines=11> */
.L_x_5964:
        /* <DEDUP_REMOVED lines=18> */
.L_x_5966:
[----:B------:R-:W-:-:S04]  /*3c10*/  LOP3.LUT R4, R4, 0x80000000, RZ, 0xc0, !PT ;  /* 0x8000000004047812 */ /* 0x000fc800078ec0ff */
[----:B------:R-:W-:-:S04]  /*3c20*/  SHF.R.U32.HI R5, RZ, 0x18, R4 ;  /* 0x00000018ff057819 */ /* 0x000fc80000011604 */
[----:B------:R-:W-:-:S07]  /*3c30*/  LOP3.LUT R0, R0, R5, RZ, 0xfc, !PT ;  /* 0x0000000500007212 */ /* 0x000fce00078efcff */
.L_x_5965:
[----:B------:R-:W-:Y:S01]  /*3c40*/  STG.E.U8 desc[UR36][R2.64], R0 ;  /* 0x0000000002007986 */ /* 0x000fe2000c101124 */
[----:B------:R-:W-:Y:S05]  /*3c50*/  EXIT ;  /* 0x000000000000794d */ /* 0x000fea0003800000 */
.L_x_5963:
        /* <DEDUP_REMOVED lines=18> */
.L_x_5968:
[----:B------:R-:W-:-:S04]  /*3d80*/  LOP3.LUT R4, R4, 0x80000000, RZ, 0xc0, !PT ;  /* 0x8000000004047812 */ /* 0x000fc800078ec0ff */
[----:B------:R-:W-:-:S04]  /*3d90*/  SHF.R.U32.HI R5, RZ, 0x18, R4 ;  /* 0x00000018ff057819 */ /* 0x000fc80000011604 */
[----:B------:R-:W-:-:S07]  /*3da0*/  LOP3.LUT R0, R0, R5, RZ, 0xfc, !PT ;  /* 0x0000000500007212 */ /* 0x000fce00078efcff */
.L_x_5967:
[----:B------:R-:W-:Y:S01]  /*3db0*/  STG.E.U8 desc[UR36][R2.64], R0 ;  /* 0x0000000002007986 */ /* 0x000fe2000c101124 */
[----:B------:R-:W-:Y:S05]  /*3dc0*/  EXIT ;  /* 0x000000000000794d */ /* 0x000fea0003800000 */
.L_x_5962:
        /* <DEDUP_REMOVED lines=19> */
.L_x_5971:
[----:B------:R-:W-:Y:S01]  /*3f00*/  STG.E.U8 desc[UR36][R2.64], R0 ;  /* 0x0000000002007986 */ /* 0x000fe2000c101124 */
[----:B------:R-:W-:Y:S05]  /*3f10*/  EXIT ;  /* 0x000000000000794d */ /* 0x000fea0003800000 */
.L_x_5947:
        /* <DEDUP_REMOVED lines=16> */
.L_x_5972:
[----:B------:R-:W-:Y:S05]  /*4020*/  EXIT ;  /* 0x000000000000794d */ /* 0x000fea0003800000 */
.L_x_5970:
[----:B------:R-:W-:Y:S02]  /*4030*/  ULDC.U16 UR4, c[0x0][0x214] ;  /* 0x0000850000047ab9 */ /* 0x000fe40000000400 */
[----:B------:R-:W-:-:S04]  /*4040*/  UPRMT UR4, UR4, 0x9910, URZ ;  /* 0x0000991004047896 */ /* 0x000fc8000800003f */
[----:B------:R-:W-:Y:S02]  /*4050*/  USHF.R.S32.HI UR5, URZ, 0x1f, UR4 ;  /* 0x0000001f3f057899 */ /* 0x000fe40008011404 */
[----:B------:R-:W-:-:S04]  /*4060*/  IMAD.U32 R4, RZ, RZ, UR4 ;  /* 0x00000004ff047e24 */ /* 0x000fc8000f8e00ff */
[----:B------:R-:W-:-:S05]  /*4070*/  IMAD.U32 R5, RZ, RZ, UR5 ;  /* 0x00000005ff057e24 */ /* 0x000fca000f8e00ff */
[----:B------:R-:W-:Y:S01]  /*4080*/  STG.E.64 desc[UR36][R2.64], R4 ;  /* 0x0000000402007986 */ /* 0x000fe2000c101b24 */
[----:B------:R-:W-:Y:S05]  /*4090*/  EXIT ;  /* 0x000000000000794d */ /* 0x000fea0003800000 */
.L_x_5969:
[----:B------:R-:W0:Y:S02]  /*40a0*/  LDC.U16 R0, c[0x0][0x214] ;  /* 0x00008500ff007b82 */ /* 0x000e240000000400 */
[----:B0-----:R-:W-:-:S05]  /*40b0*/  PRMT R5, R0, 0x9910, RZ ;  /* 0x0000991000057816 */ /* 0x001fca00000000ff */
[----:B------:R-:W-:Y:S01]  /*40c0*/  STG.E desc[UR36][R2.64], R5 ;  /* 0x0000000502007986 */ /* 0x000fe2000c101924 */
[----:B------:R-:W-:Y:S05]  /*40d0*/  EXIT ;  /* 0x000000000000794d */ /* 0x000fea0003800000 */
.L_x_5973:
        /* <DEDUP_REMOVED lines=10> */
.L_x_7375:


//--------------------- .text._ZN2at6native18elementwise_kernelILi128ELi4EZNS0_22gpu_kernel_impl_nocastINS0_11FillFunctorIsEEEEvRNS_18TensorIteratorBaseERKT_EUliE_EEviT1_ --------------------------
	.section	.text._ZN2at6native18elementwise_kernelILi128ELi4EZNS0_22gpu_kernel_impl_nocastINS0_11FillFunctorIsEEEEvRNS_18TensorIteratorBaseERKT_EUliE_EEviT1_,"ax",@progbits
	.align	128
        .global         _ZN2at6native18elementwise_kernelILi128ELi4EZNS0_22gpu_kernel_impl_nocastINS0_11FillFunctorIsEEEEvRNS_18TensorIteratorBaseERKT_EUliE_EEviT1_
        .type           _ZN2at6native18elementwise_kernelILi128ELi4EZNS0_22gpu_kernel_impl_nocastINS0_11FillFunctorIsEEEEvRNS_18TensorIteratorBaseERKT_EUliE_EEviT1_,@function
        .size           _ZN2at6native18elementwise_kernelILi128ELi4EZNS0_22gpu_kernel_impl_nocastINS0_11FillFunctorIsEEEEvRNS_18TensorIteratorBaseERKT_EUliE_EEviT1_,(.L_x_7376 - _ZN2at6native18elementwise_kernelILi128ELi4EZNS0_22gpu_kernel_impl_nocastINS0_11FillFunctorIsEEEEvRNS_18TensorIteratorBaseERKT_EUliE_EEviT1_)
        .other          _ZN2at6native18elementwise_kernelILi128ELi4EZNS0_22gpu_kernel_impl_nocastINS0_11FillFunctorIsEEEEvRNS_18TensorIteratorBaseERKT_EUliE_EEviT1_,@"STO_CUDA_ENTRY STV_DEFAULT"
_ZN2at6native18elementwise_kernelILi128ELi4EZNS0_22gpu_kernel_impl_nocastINS0_11FillFunctorIsEEEEvRNS_18TensorIteratorBaseERKT_EUliE_EEviT1_:
.text._ZN2at6native18elementwise_kernelILi128ELi4EZNS0_22gpu_kernel_impl_nocastINS0_11FillFunctorIsEEEEvRNS_18TensorIteratorBaseERKT_EUliE_EEviT1_:
        /* <DEDUP_REMOVED lines=287> */
.L_x_5978:
        /* <DEDUP_REMOVED lines=283> */
.L_x_5980:
[----:B------:R-:W0:Y:S01]  /*23a0*/  LDC.U16 R5, c[0x0][0x3b8] ;  /* 0x0000ee00ff057b82 */ /* 0x000e220000000400 */
[----:B------:R-:W-:Y:S01]  /*23b0*/  ULDC.64 UR8, c[0x0][0x3b0] ;  /* 0x0000ec0000087ab9 */ /* 0x000fe20000000a00 */
[----:B------:R-:W-:Y:S02]  /*23c0*/  IADD3 R0, R0, 0x80, RZ ;  /* 0x0000008000007810 */ /* 0x000fe40007ffe0ff */
[----:B------:R-:W-:-:S04]  /*23d0*/  IADD3 R2, P0, R2, UR8, RZ ;  /* 0x0000000802027c10 */ /* 0x000fc8000ff1e0ff */
[----:B------:R-:W-:-:S05]  /*23e0*/  IADD3.X R3, RZ, UR9, RZ, P0, !PT ;  /* 0x00000009ff037c10 */ /* 0x000fca00087fe4ff */
[----:B0-----:R0:W-:Y:S04]  /*23f0*/  STG.E.U16 desc[UR4][R2.64], R5 ;  /* 0x0000000502007986 */ /* 0x0011e8000c101504 */
.L_x_5977:
[----:B------:R-:W-:-:S13]  /*2400*/  ISETP.GE.AND P0, PT, R0, UR6, PT ;  /* 0x0000000600007c0c */ /* 0x000fda000bf06270 */
[----:B------:R-:W-:Y:S05]  /*2410*/  @P0 BREAK B1 ;  /* 0x0000000000010942 */ /* 0x000fea0003800000 */
[----:B------:R-:W-:Y:S05]  /*2420*/  @P0 BRA `(.L_x_5979) ;  /* 0x0000001000640947 */ /* 0x000fea0003800000 */
[----:B------:R-:W-:Y:S05]  /*2430*/  BSYNC B1 ;  /* 0x0000000000017941 */ /* 0x000fea0003800000 */
.L_x_5976:
        /* <DEDUP_REMOVED lines=274> */
.L_x_5981:
[----:B------:R-:W0:Y:S01]  /*3560*/  LDC.U16 R5, c[0x0][0x3b8] ;  /* 0x0000ee00ff057b82 */ /* 0x000e220000000400 */
[----:B------:R-:W-:Y:S01]  /*3570*/  ULDC.64 UR8, c[0x0][0x3b0] ;  /* 0x0000ec0000087ab9 */ /* 0x000fe20000000a00 */
[----:B------:R-:W-:Y:S01]  /*3580*/  VIADD R0, R0, 0x80 ;  /* 0x0000008000007836 */ /* 0x000fe20000000000 */
[----:B------:R-:W-:-:S04]  /*3590*/  IADD3 R2, P0, R2, UR8, RZ ;  /* 0x0000000802027c10 */ /* 0x000fc8000ff1e0ff */
[----:B------:R-:W-:-:S05]  /*35a0*/  IADD3.X R3, RZ, UR9, RZ, P0, !PT ;  /* 0x00000009ff037c10 */ /* 0x000fca00087fe4ff */
[----:B0-----:R1:W-:Y:S04]  /*35b0*/  STG.E.U16 desc[UR4][R2.64], R5 ;  /* 0x0000000502007986 */ /* 0x0013e8000c101504 */
.L_x_5979:
[----:B------:R-:W-:Y:S05]  /*35c0*/  BSYNC B0 ;  /* 0x0000000000007941 */ /* 0x000fea0003800000 */
.L_x_5975:
        /* <DEDUP_REMOVED lines=277> */
.L_x_5982:
[----:B------:R-:W0:Y:S01]  /*4720*/  LDC.U16 R5, c[0x0][0x3b8] ;  /* 0x0000ee00ff057b82 */ /* 0x000e220000000400 */
[----:B------:R-:W-:Y:S02]  /*4730*/  ULDC.64 UR6, c[0x0][0x3b0] ;  /* 0x0000ec0000067ab9 */ /* 0x000fe40000000a00 */
[----:B------:R-:W-:-:S05]  /*4740*/  IADD3 R2, P0, R0, UR6, RZ ;  /* 0x0000000600027c10 */ /* 0x000fca000ff1e0ff */
[----:B------:R-:W-:-:S05]  /*4750*/  IMAD.X R3, RZ, RZ, UR7, P0 ;  /* 0x00000007ff037e24 */ /* 0x000fca00080e06ff */
[----:B0-----:R-:W-:Y:S01]  /*4760*/  STG.E.U16 desc[UR4][R2.64], R5 ;  /* 0x0000000502007986 */ /* 0x001fe2000c101504 */
[----:B------:R-:W-:Y:S05]  /*4770*/  EXIT ;  /* 0x000000000000794d */ /* 0x000fea0003800000 */
.L_x_5974:
        /* <DEDUP_REMOVED lines=16> */
.L_x_5985:
[----:B------:R-:W-:Y:S05]  /*4880*/  BSYNC B1 ;  /* 0x0000000000017941 */ /* 0x000fea0003800000 */
.L_x_5984:
[----:B------:R-:W-:-:S13]  /*4890*/  ISETP.GE.AND P0, PT, R0, UR6, PT ;  /* 0x0000000600007c0c */ /* 0x000fda000bf06270 */
[----:B0-----:R-:W0:Y:S01]  /*48a0*/  @!P0 LDC.U16 R5, c[0x0][0x3b8] ;  /* 0x0000ee00ff058b82 */ /* 0x001e220000000400 */
[----:B------:R-:W-:-:S07]  /*48b0*/  @!P0 IADD3 R0, R0, 0x80, RZ ;  /* 0x0000008000008810 */ /* 0x000fce0007ffe0ff */
[----:B------:R-:W0:Y:S02]  /*48c0*/  @!P0 LDC.64 R2, c[0x0][0x3b0] ;  /* 0x0000ec00ff028b82 */ /* 0x000e240000000a00 */
[----:B0-----:R1:W-:Y:S02]  /*48d0*/  @!P0 STG.E.U16 desc[UR4][R2.64], R5 ;  /* 0x0000000502008986 */ /* 0x0013e4000c101504 */
.L_x_5986:
[----:B------:R-:W-:Y:S05]  /*48e0*/  BSYNC B0 ;  /* 0x0000000000007941 */ /* 0x000fea0003800000 */
.L_x_5983:
[----:B------:R-:W-:Y:S05]  /*48f0*/  WARPSYNC.ALL ;  /* 0x0000000000007948 */ /* 0x000fea0003800000 */
[----:B------:R-:W-:-:S13]  /*4900*/  ISETP.GE.AND P0, PT, R0, UR6, PT ;  /* 0x0000000600007c0c */ /* 0x000fda000bf06270 */
[----:B------:R-:W-:Y:S05]  /*4910*/  @P0 EXIT ;  /* 0x000000000000094d */ /* 0x000fea0003800000 */
[----:B01----:R-:W0:Y:S08]  /*4920*/  LDC.U16 R5, c[0x0][0x3b8] ;  /* 0x0000ee00ff057b82 */ /* 0x003e300000000400 */
[----:B------:R-:W0:Y:S02]  /*4930*/  LDC.64 R2, c[0x0][0x3b0] ;  /* 0x0000ec00ff027b82 */ /* 0x000e240000000a00 */
[----:B0-----:R-:W-:Y:S01]  /*4940*/  STG.E.U16 desc[UR4][R2.64], R5 ;  /* 0x0000000502007986 */ /* 0x001fe2000c101504 */
[----:B------:R-:W-:Y:S05]  /*4950*/  EXIT ;  /* 0x000000000000794d */ /* 0x000fea0003800000 */
.L_x_5987:
        /* <DEDUP_REMOVED lines=10> */
.L_x_7376:


//--------------------- .text._ZN2at6native27unrolled_elementwise_kernelINS0_11FillFunctorIsEESt5arrayIPcLm1EELi4E23TrivialOffsetCalculatorILi0EjES7_ILi1EjENS0_6memory15LoadWithoutCastENSA_16StoreWithoutCastEEEviT_T0_T2_T3_T4_T5_ --------------------------
	.section	.text._ZN2at6native27unrolled_elementwise_kernelINS0_11FillFunctorIsEESt5arrayIPcLm1EELi4E23TrivialOffsetCalculatorILi0EjES7_ILi1EjENS0_6memory15LoadWithoutCastENSA_16StoreWithoutCastEEEviT_T0_T2_T3_T4_T5_,"ax",@progbits
	.align	128
        .global         _ZN2at6native27unrolled_elementwise_kernelINS0_11FillFunctorIsEESt5arrayIPcLm1EELi4E23TrivialOffsetCalculatorILi0EjES7_ILi1EjENS0_6memory15LoadWithoutCastENSA_16StoreWithoutCastEEEviT_T0_T2_T3_T4_T5_
        .type           _ZN2at6native27unrolled_elementwise_kernelINS0_11FillFunctorIsEESt5arrayIPcLm1EELi4E23TrivialOffsetCalculatorILi0EjES7_ILi1EjENS0_6memory15LoadWithoutCastENSA_16StoreWithoutCastEEEviT_T0_T2_T3_T4_T5_,@function
        .size           _ZN2at6native27unrolled_elementwise_kernelINS0_11FillFunctorIsEESt5arrayIPcLm1EELi4E23TrivialOffsetCalculatorILi0EjES7_ILi1EjENS0_6memory15LoadWithoutCastENSA_16StoreWithoutCastEEEviT_T0_T2_T3_T4_T5_,(.L_x_7377 - _ZN2at6native27unrolled_elementwise_kernelINS0_11FillFunctorIsEESt5arrayIPcLm1EELi4E23TrivialOffsetCalculatorILi0EjES7_ILi1EjENS0_6memory15LoadWithoutCastENSA_16StoreWithoutCastEEEviT_T0_T2_T3_T4_T5_)
        .other          _ZN2at6native27unrolled_elementwise_kernelINS0_11FillFunctorIsEESt5arrayIPcLm1EELi4E23TrivialOffsetCalculatorILi0EjES7_ILi1EjENS0_6memory15LoadWithoutCastENSA_16StoreWithoutCastEEEviT_T0_T2_T3_T4_T5_,@"STO_CUDA_ENTRY STV_DEFAULT"
_ZN2at6native27unrolled_elementwise_kernelINS0_11FillFunctorIsEESt5arrayIPcLm1EELi4E23TrivialOffsetCalculatorILi0EjES7_ILi1EjENS0_6memory15LoadWithoutCastENSA_16StoreWithoutCastEEEviT_T0_T2_T3_T4_T5_:
.text._ZN2at6native27unrolled_elementwise_kernelINS0_11FillFunctorIsEESt5arrayIPcLm1EELi4E23TrivialOffsetCalculatorILi0EjES7_ILi1EjENS0_6memory15LoadWithoutCastENSA_16StoreWithoutCastEEEviT_T0_T2_T3_T4_T5_:
        /* <DEDUP_REMOVED lines=28> */
.L_x_5989:
[----:B------:R-:W-:Y:S05]  /*01c0*/  BSYNC B0 ;  /* 0x0000000000007941 */ /* 0x000fea0003800000 */
.L_x_5988:
        /* <DEDUP_REMOVED lines=8> */
.L_x_5990:
        /* <DEDUP_REMOVED lines=11> */
.L_x_7377:


//--------------------- .text._ZN2at6native29vectorized_elementwise_kernelILi2ENS0_11FillFunctorIsEESt5arrayIPcLm1EEEEviT0_T1_ --------------------------
	.section	.text._ZN2at6native29vectorized_elementwise_kernelILi2ENS0_11FillFunctorIsEESt5arrayIPcLm1EEEEviT0_T1_,"ax",@progbits
	.align	128
        .global         _ZN2at6native29vectorized_elementwise_kernelILi2ENS0_11FillFunctorIsEESt5arrayIPcLm1EEEEviT0_T1_
        .type           _ZN2at6native29vectorized_elementwise_kernelILi2ENS0_11FillFunctorIsEESt5arrayIPcLm1EEEEviT0_T1_,@function
        .size           _ZN2at6native29vectorized_elementwise_kernelILi2ENS0_11FillFunctorIsEESt5arrayIPcLm1EEEEviT0_T1_,(.L_x_7378 - _ZN2at6native29vectorized_elementwise_kernelILi2ENS0_11FillFunctorIsEESt5arrayIPcLm1EEEEviT0_T1_)
        .other          _ZN2at6native29vectorized_elementwise_kernelILi2ENS0_11FillFunctorIsEESt5arrayIPcLm1EEEEviT0_T1_,@"STO_CUDA_ENTRY STV_DEFAULT"
_ZN2at6native29vectorized_elementwise_kernelILi2ENS0_11FillFunctorIsEESt5arrayIPcLm1EEEEviT0_T1_:
.text._ZN2at6native29vectorized_elementwise_kernelILi2ENS0_11FillFunctorIsEESt5arrayIPcLm1EEEEviT0_T1_:
        /* <DEDUP_REMOVED lines=21> */
.L_x_5991:
        /* <DEDUP_REMOVED lines=27> */
.L_x_5994:
        /* <DEDUP_REMOVED lines=8> */
.L_x_5995:
        /* <DEDUP_REMOVED lines=8> */
.L_x_5996:
        /* <DEDUP_REMOVED lines=9> */
.L_x_5997:
[----:B------:R-:W-:Y:S05]  /*0490*/  BSYNC B1 ;  /* 0x0000000000017941 */ /* 0x000fea0003800000 */
.L_x_5993:
[----:B------:R-:W-:-:S13]  /*04a0*/  ISETP.GE.AND P0, PT, R3, R2, PT ;  /* 0x000000020300720c */ /* 0x000fda0003f06270 */
[----:B012---:R-:W0:Y:S01]  /*04b0*/  @!P0 LDC.64 R4, c[0x0][0x218] ;  /* 0x00008600ff048b82 */ /* 0x007e220000000a00 */
[----:B------:R-:W-:Y:S01]  /*04c0*/  @!P0 IMAD.IADD R7, R0, 0x1, R3 ;  /* 0x0000000100078824 */ /* 0x000fe200078e0203 */
[----:B------:R-:W-:-:S06]  /*04d0*/  @!P0 IADD3 R3, R3, 0x80, RZ ;  /* 0x0000008003038810 */ /* 0x000fcc0007ffe0ff */
[----:B------:R-:W1:Y:S01]  /*04e0*/  @!P0 LDC.U16 R9, c[0x0][0x214] ;  /* 0x00008500ff098b82 */ /* 0x000e620000000400 */
[----:B0-----:R-:W-:-:S05]  /*04f0*/  @!P0 IMAD.WIDE.U32 R4, R7, 0x2, R4 ;  /* 0x0000000207048825 */ /* 0x001fca00078e0004 */
[----:B-1----:R2:W-:Y:S02]  /*0500*/  @!P0 STG.E.U16 desc[UR4][R4.64], R9 ;  /* 0x0000000904008986 */ /* 0x0025e4000c101504 */
.L_x_5998:
[----:B------:R-:W-:Y:S05]  /*0510*/  BSYNC B0 ;  /* 0x0000000000007941 */ /* 0x000fea0003800000 */
.L_x_5992:
        /* <DEDUP_REMOVED lines=9> */
.L_x_5999:
        /* <DEDUP_REMOVED lines=13> */
.L_x_7378:


//--------------------- .text._ZN2at6native29vectorized_elementwise_kernelILi4ENS0_11FillFunctorIsEESt5arrayIPcLm1EEEEviT0_T1_ --------------------------
	.section	.text._ZN2at6native29vectorized_elementwise_kernelILi4ENS0_11FillFunctorIsEESt5arrayIPcLm1EEEEviT0_T1_,"ax",@progbits
	.align	128
        .global         _ZN2at6native29vectorized_elementwise_kernelILi4ENS0_11FillFunctorIsEESt5arrayIPcLm1EEEEviT0_T1_
        .type           _ZN2at6native29vectorized_elementwise_kernelILi4ENS0_11FillFunctorIsEESt5arrayIPcLm1EEEEviT0_T1_,@function
        .size           _ZN2at6native29vectorized_elementwise_kernelILi4ENS0_11FillFunctorIsEESt5arrayIPcLm1EEEEviT0_T1_,(.L_x_7379 - _ZN2at6native29vectorized_elementwise_kernelILi4ENS0_11FillFunctorIsEESt5arrayIPcLm1EEEEviT0_T1_)
        .other          _ZN2at6native29vectorized_elementwise_kernelILi4ENS0_11FillFunctorIsEESt5arrayIPcLm1EEEEviT0_T1_,@"STO_CUDA_ENTRY STV_DEFAULT"
_ZN2at6native29vectorized_elementwise_kernelILi4ENS0_11FillFunctorIsEESt5arrayIPcLm1EEEEviT0_T1_:
.text._ZN2at6native29vectorized_elementwise_kernelILi4ENS0_11FillFunctorIsEESt5arrayIPcLm1EEEEviT0_T1_:
        /* <DEDUP_REMOVED lines=22> */
.L_x_6000:
        /* <DEDUP_REMOVED lines=27> */
.L_x_6003:
        /* <DEDUP_REMOVED lines=8> */
.L_x_6004:
        /* <DEDUP_REMOVED lines=8> */
.L_x_6005:
        /* <DEDUP_REMOVED lines=9> */
.L_x_6006:
[----:B------:R-:W-:Y:S05]  /*04a0*/  BSYNC B1 ;  /* 0x0000000000017941 */ /* 0x000fea0003800000 */
.L_x_6002:
[----:B------:R-:W-:-:S13]  /*04b0*/  ISETP.GE.AND P0, PT, R3, R2, PT ;  /* 0x000000020300720c */ /* 0x000fda0003f06270 */
[----:B012---:R-:W0:Y:S01]  /*04c0*/  @!P0 LDC.64 R4, c[0x0][0x218] ;  /* 0x00008600ff048b82 */ /* 0x007e220000000a00 */
[----:B------:R-:W-:Y:S01]  /*04d0*/  @!P0 IMAD.IADD R7, R0, 0x1, R3 ;  /* 0x0000000100078824 */ /* 0x000fe200078e0203 */
[----:B------:R-:W-:-:S06]  /*04e0*/  @!P0 IADD3 R3, R3, 0x80, RZ ;  /* 0x0000008003038810 */ /* 0x000fcc0007ffe0ff */
[----:B------:R-:W1:Y:S01]  /*04f0*/  @!P0 LDC.U16 R9, c[0x0][0x214] ;  /* 0x00008500ff098b82 */ /* 0x000e620000000400 */
[----:B0-----:R-:W-:-:S05]  /*0500*/  @!P0 IMAD.WIDE.U32 R4, R7, 0x2, R4 ;  /* 0x0000000207048825 */ /* 0x001fca00078e0004 */
[----:B-1----:R2:W-:Y:S02]  /*0510*/  @!P0 STG.E.U16 desc[UR4][R4.64], R9 ;  /* 0x0000000904008986 */ /* 0x0025e4000c101504 */
.L_x_6007:
[----:B------:R-:W-:Y:S05]  /*0520*/  BSYNC B0 ;  /* 0x0000000000007941 */ /* 0x000fea0003800000 */
.L_x_6001:
        /* <DEDUP_REMOVED lines=9> */
.L_x_6008:
        /* <DEDUP_REMOVED lines=12> */
.L_x_7379:


//--------------------- .text._ZN2at6native29vectorized_elementwise_kernelILi8ENS0_11FillFunctorIsEESt5arrayIPcLm1EEEEviT0_T1_ --------------------------
	.section	.text._ZN2at6native29vectorized_elementwise_kernelILi8ENS0_11FillFunctorIsEESt5arrayIPcLm1EEEEviT0_T1_,"ax",@progbits
	.align	128
        .global         _ZN2at6native29vectorized_elementwise_kernelILi8ENS0_11FillFunctorIsEESt5arrayIPcLm1EEEEviT0_T1_
        .type           _ZN2at6native29vectorized_elementwise_kernelILi8ENS0_11FillFunctorIsEESt5arrayIPcLm1EEEEviT0_T1_,@function
        .size           _ZN2at6native29vectorized_elementwise_kernelILi8ENS0_11FillFunctorIsEESt5arrayIPcLm1EEEEviT0_T1_,(.L_x_7380 - _ZN2at6native29vectorized_elementwise_kernelILi8ENS0_11FillFunctorIsEESt5arrayIPcLm1EEEEviT0_T1_)
        .other          _ZN2at6native29vectorized_elementwise_kernelILi8ENS0_11FillFunctorIsEESt5arrayIPcLm1EEEEviT0_T1_,@"STO_CUDA_ENTRY STV_DEFAULT"
_ZN2at6native29vectorized_elementwise_kernelILi8ENS0_11FillFunctorIsEESt5arrayIPcLm1EEEEviT0_T1_:
.text._ZN2at6native29vectorized_elementwise_kernelILi8ENS0_11FillFunctorIsEESt5arrayIPcLm1EEEEviT0_T1_:
        /* <DEDUP_REMOVED lines=21> */
.L_x_6009:
        /* <DEDUP_REMOVED lines=27> */
.L_x_6012:
        /* <DEDUP_REMOVED lines=8> */
.L_x_6013:
        /* <DEDUP_REMOVED lines=8> */
.L_x_6014:
        /* <DEDUP_REMOVED lines=9> */
.L_x_6015:
[----:B------:R-:W-:Y:S05]  /*0490*/  BSYNC B1 ;  /* 0x0000000000017941 */ /* 0x000fea0003800000 */
.L_x_6011:
[----:B------:R-:W-:-:S13]  /*04a0*/  ISETP.GE.AND P0, PT, R3, R2, PT ;  /* 0x000000020300720c */ /* 0x000fda0003f06270 */
[----:B012---:R-:W0:Y:S01]  /*04b0*/  @!P0 LDC.64 R4, c[0x0][0x218] ;  /* 0x00008600ff048b82 */ /* 0x007e220000000a00 */
[----:B------:R-:W-:Y:S01]  /*04c0*/  @!P0 IMAD.IADD R7, R0, 0x1, R3 ;  /* 0x0000000100078824 */ /* 0x000fe200078e0203 */
[----:B------:R-:W-:-:S06]  /*04d0*/  @!P0 IADD3 R3, R3, 0x80, RZ ;  /* 0x0000008003038810 */ /* 0x000fcc0007ffe0ff */
[----:B------:R-:W1:Y:S01]  /*04e0*/  @!P0 LDC.U16 R9, c[0x0][0x214] ;  /* 0x00008500ff098b82 */ /* 0x000e620000000400 */
[----:B0-----:R-:W-:-:S05]  /*04f0*/  @!P0 IMAD.WIDE.U32 R4, R7, 0x2, R4 ;  /* 0x0000000207048825 */ /* 0x001fca00078e0004 */
[----:B-1----:R2:W-:Y:S02]  /*0500*/  @!P0 STG.E.U16 desc[UR4][R4.64], R9 ;  /* 0x0000000904008986 */ /* 0x0025e4000c101504 */
.L_x_6016:
[----:B------:R-:W-:Y:S05]  /*0510*/  BSYNC B0 ;  /* 0x0000000000007941 */ /* 0x000fea0003800000 */
.L_x_6010:
        /* <DEDUP_REMOVED lines=9> */
.L_x_6017:
        /* <DEDUP_REMOVED lines=13> */
.L_x_7380:


//--------------------- .text._ZN2at6native18elementwise_kernelILi128ELi4EZNS0_15gpu_kernel_implINS0_11FillFunctorIlEEEEvRNS_18TensorIteratorBaseERKT_EUliE_EEviT1_ --------------------------
	.section	.text._ZN2at6native18elementwise_kernelILi128ELi4EZNS0_15gpu_kernel_implINS0_11FillFunctorIlEEEEvRNS_18TensorIteratorBaseERKT_EUliE_EEviT1_,"ax",@progbits
	.align	128
        .global         _ZN2at6native18elementwise_kernelILi128ELi4EZNS0_15gpu_kernel_implINS0_11FillFunctorIlEEEEvRNS_18TensorIteratorBaseERKT_EUliE_EEviT1_
        .type           _ZN2at6native18elementwise_kernelILi128ELi4EZNS0_15gpu_kernel_implINS0_11FillFunctorIlEEEEvRNS_18TensorIteratorBaseERKT_EUliE_EEviT1_,@function
        .size           _ZN2at6native18elementwise_kernelILi128ELi4EZNS0_15gpu_kernel_implINS0_11FillFunctorIlEEEEvRNS_18TensorIteratorBaseERKT_EUliE_EEviT1_,(.L_x_7381 - _ZN2at6native18elementwise_kernelILi128ELi4EZNS0_15gpu_kernel_implINS0_11FillFunctorIlEEEEvRNS_18TensorIteratorBaseERKT_EUliE_EEviT1_)
        .other          _ZN2at6native18elementwise_kernelILi128ELi4EZNS0_15gpu_kernel_implINS0_11FillFunctorIlEEEEvRNS_18TensorIteratorBaseERKT_EUliE_EEviT1_,@"STO_CUDA_ENTRY STV_DEFAULT"
_ZN2at6native18elementwise_kernelILi128ELi4EZNS0_15gpu_kernel_implINS0_11FillFunctorIlEEEEvRNS_18TensorIteratorBaseERKT_EUliE_EEviT1_:
.text._ZN2at6native18elementwise_kernelILi128ELi4EZNS0_15gpu_kernel_implINS0_11FillFunctorIlEEEEvRNS_18TensorIteratorBaseERKT_EUliE_EEviT1_:
        /* <DEDUP_REMOVED lines=287> */
.L_x_6020:
        /* <DEDUP_REMOVED lines=18> */
.L_x_6024:
[----:B------:R-:W0:Y:S02]  /*1310*/  LDC.U8 R5, c[0x0][0x3b8] ;  /* 0x0000ee00ff057b82 */ /* 0x000e240000000000 */
[----:B0-----:R0:W-:Y:S01]  /*1320*/  STG.E.U8 desc[UR36][R2.64], R5 ;  /* 0x0000000502007986 */ /* 0x0011e2000c101124 */
[----:B------:R-:W-:Y:S05]  /*1330*/  BRA `(.L_x_6026) ;  /* 0x0000000c00707947 */ /* 0x000fea0003800000 */
.L_x_6023:
        /* <DEDUP_REMOVED lines=9> */
.L_x_6028:
[----:B------:R-:W0:Y:S02]  /*13d0*/  LDC R5, c[0x0][0x3b8] ;  /* 0x0000ee00ff057b82 */ /* 0x000e240000000800 */
[----:B0-----:R0:W-:Y:S01]  /*13e0*/  STG.E desc[UR36][R2.64], R5 ;  /* 0x0000000502007986 */ /* 0x0011e2000c101924 */
[----:B------:R-:W-:Y:S05]  /*13f0*/  BRA `(.L_x_6026) ;  /* 0x0000000c00407947 */ /* 0x000fea0003800000 */
.L_x_6027:
[----:B------:R-:W0:Y:S02]  /*1400*/  LDC.U16 R5, c[0x0][0x3b8] ;  /* 0x0000ee00ff057b82 */ /* 0x000e240000000400 */
[----:B0-----:R0:W-:Y:S01]  /*1410*/  STG.E.U16 desc[UR36][R2.64], R5 ;  /* 0x0000000502007986 */ /* 0x0011e2000c101524 */
[----:B------:R-:W-:Y:S05]  /*1420*/  BRA `(.L_x_6026) ;  /* 0x0000000c00347947 */ /* 0x000fea0003800000 */
.L_x_6022:
[----:B------:R-:W-:-:S13]  /*1430*/  ISETP.GT.AND P0, PT, R4, 0x6, PT ;  /* 0x000000060400780c */ /* 0x000fda0003f04270 */
[----:B------:R-:W-:Y:S05]  /*1440*/  @P0 BRA `(.L_x_6029) ;  /* 0x0000000000340947 */ /* 0x000fea0003800000 */
[----:B------:R-:W-:-:S13]  /*1450*/  ISETP.NE.AND P0, PT, R4, 0x5, PT ;  /* 0x000000050400780c */ /* 0x000fda0003f05270 */
[----:B------:R-:W-:Y:S05]  /*1460*/  @!P0 BRA `(.L_x_6030) ;  /* 0x0000000000188947 */ /* 0x000fea0003800000 */
[----:B------:R-:W-:-:S13]  /*1470*/  ISETP.NE.AND P0, PT, R4, 0x6, PT ;  /* 0x000000060400780c */ /* 0x000fda0003f05270 */
[----:B------:R-:W-:Y:S05]  /*1480*/  @P0 BRA `(.L_x_6025) ;  /* 0x0000000800c40947 */ /* 0x000fea0003800000 */
[----:B------:R-:W-:Y:S02]  /*1490*/  ULDC.64 UR4, c[0x0][0x3b8] ;  /* 0x0000ee0000047ab9 */ /* 0x000fe40000000a00 */
[----:B------:R-:W0:Y:S02]  /*14a0*/  I2F.S64 R5, UR4 ;  /* 0x0000000400057d12 */ /* 0x000e240008301400 */
[----:B0-----:R0:W-:Y:S01]  /*14b0*/  STG.E desc[UR36][R2.64], R5 ;  /* 0x0000000502007986 */ /* 0x0011e2000c101924 */
[----:B------:R-:W-:Y:S05]  /*14c0*/  BRA `(.L_x_6026) ;  /* 0x0000000c000c7947 */ /* 0x000fea0003800000 */
.L_x_6030:
[----:B------:R-:W-:Y:S02]  /*14d0*/  ULDC.64 UR4, c[0x0][0x3b8] ;  /* 0x0000ee0000047ab9 */ /* 0x000fe40000000a00 */
[----:B------:R-:W0:Y:S02]  /*14e0*/  I2F.S64 R0, UR4 ;  /* 0x0000000400007d12 */ /* 0x000e240008301400 */
[----:B0-----:R-:W-:-:S05]  /*14f0*/  F2FP.F16.F32.PACK_AB R0, RZ, R0 ;  /* 0x00000000ff00723e */ /* 0x001fca00000000ff */
[----:B------:R0:W-:Y:S01]  /*1500*/  STG.E.U16 desc[UR36][R2.64], R0 ;  /* 0x0000000002007986 */ /* 0x0001e2000c101524 */
[----:B------:R-:W-:Y:S05]  /*1510*/  BRA `(.L_x_6026) ;  /* 0x0000000800f87947 */ /* 0x000fea0003800000 */
.L_x_6029:
        /* <DEDUP_REMOVED lines=8> */
[----:B------:R-:W0:Y:S04]  /*15a0*/  I2F.S64 R4, UR4 ;  /* 0x0000000400047d12 */ /* 0x000e280008301400 */
[----:B0-----:R0:W-:Y:S01]  /*15b0*/  STG.E.64 desc[UR36][R2.64], R4 ;  /* 0x0000000402007986 */ /* 0x0011e2000c101b24 */
[----:B------:R-:W-:Y:S05]  /*15c0*/  BRA `(.L_x_6026) ;  /* 0x0000000800cc7947 */ /* 0x000fea0003800000 */
.L_x_6032:
[----:B------:R-:W-:Y:S02]  /*15d0*/  ULDC.64 UR4, c[0x0][0x3b8] ;  /* 0x0000ee0000047ab9 */ /* 0x000fe40000000a00 */
[----:B------:R-:W0:Y:S02]  /*15e0*/  I2F.S64 R0, UR4 ;  /* 0x0000000400007d12 */ /* 0x000e240008301400 */
[----:B0-----:R-:W-:-:S04]  /*15f0*/  F2FP.F16.F32.PACK_AB R5, RZ, R0 ;  /* 0x00000000ff05723e */ /* 0x001fc800000000ff */
[----:B------:R-:W-:-:S05]  /*1600*/  PRMT R5, R5, 0x5410, RZ ;  /* 0x0000541005057816 */ /* 0x000fca00000000ff */
[----:B------:R0:W-:Y:S01]  /*1610*/  STG.E desc[UR36][R2.64], R5 ;  /* 0x0000000502007986 */ /* 0x0001e2000c101924 */
[----:B------:R-:W-:Y:S05]  /*1620*/  BRA `(.L_x_6026) ;  /* 0x0000000800b47947 */ /* 0x000fea0003800000 */
.L_x_6031:
[----:B------:R-:W-:Y:S02]  /*1630*/  ULDC.64 UR4, c[0x0][0x3b8] ;  /* 0x0000ee0000047ab9 */ /* 0x000fe40000000a00 */
[----:B------:R-:W0:Y:S02]  /*1640*/  I2F.F64.S64 R4, UR4 ;  /* 0x0000000400047d12 */ /* 0x000e240008301c00 */
[----:B0-----:R0:W-:Y:S01]  /*1650*/  STG.E.64 desc[UR36][R2.64], R4 ;  /* 0x0000000402007986 */ /* 0x0011e2000c101b24 */
[----:B------:R-:W-:Y:S05]  /*1660*/  BRA `(.L_x_6026) ;  /* 0x0000000800a47947 */ /* 0x000fea0003800000 */
.L_x_6021:
        /* <DEDUP_REMOVED lines=14> */
.L_x_6035:
[----:B------:R-:W-:Y:S01]  /*1750*/  ULDC.64 UR4, c[0x0][0x3b8] ;  /* 0x0000ee0000047ab9 */ /* 0x000fe20000000a00 */
[----:B------:R-:W-:Y:S01]  /*1760*/  CS2R R6, SRZ ;  /* 0x0000000000067805 */ /* 0x000fe2000001ff00 */
[----:B------:R-:W0:Y:S04]  /*1770*/  I2F.F64.S64 R4, UR4 ;  /* 0x0000000400047d12 */ /* 0x000e280008301c00 */
[----:B0-----:R0:W-:Y:S01]  /*1780*/  STG.E.128 desc[UR36][R2.64], R4 ;  /* 0x0000000402007986 */ /* 0x0011e2000c101d24 */
[----:B------:R-:W-:Y:S05]  /*1790*/  BRA `(.L_x_6026) ;  /* 0x0000000800587947 */ /* 0x000fea0003800000 */
.L_x_6034:
[----:B------:R-:W-:-:S13]  /*17a0*/  ISETP.NE.AND P0, PT, R4, 0xf, PT ;  /* 0x0000000f0400780c */ /* 0x000fda0003f05270 */
[----:B------:R-:W-:Y:S05]  /*17b0*/  @!P0 BRA `(.L_x_6036) ;  /* 0x0000000000ac8947 */ /* 0x000fea0003800000 */
[----:B------:R-:W-:-:S13]  /*17c0*/  ISETP.NE.AND P0, PT, R4, 0x17, PT ;  /* 0x000000170400780c */ /* 0x000fda0003f05270 */
[----:B------:R-:W-:Y:S05]  /*17d0*/  @!P0 BRA `(.L_x_6037) ;  /* 0x0000000000508947 */ /* 0x000fea0003800000 */
[----:B------:R-:W-:-:S13]  /*17e0*/  ISETP.NE.AND P0, PT, R4, 0x18, PT ;  /* 0x000000180400780c */ /* 0x000fda0003f05270 */
[----:B------:R-:W-:Y:S05]  /*17f0*/  @P0 BRA `(.L_x_6025) ;  /* 0x0000000400e80947 */ /* 0x000fea0003800000 */
[----:B------:R-:W-:Y:S02]  /*1800*/  ULDC.64 UR4, c[0x0][0x3b8] ;  /* 0x0000ee0000047ab9 */ /* 0x000fe40000000a00 */
[----:B------:R-:W0:Y:S02]  /*1810*/  I2F.S64 R7, UR4 ;  /* 0x0000000400077d12 */ /* 0x000e240008301400 */
        /* <DEDUP_REMOVED lines=13> */
.L_x_6038:
[----:B------:R-:W-:-:S05]  /*18f0*/  LOP3.LUT R5, R4, R5, RZ, 0xfc, !PT ;  /* 0x0000000504057212 */ /* 0x000fca00078efcff */
[----:B------:R0:W-:Y:S01]  /*1900*/  STG.E.U8 desc[UR36][R2.64], R5 ;  /* 0x0000000502007986 */ /* 0x0001e2000c101124 */
[----:B------:R-:W-:Y:S05]  /*1910*/  BRA `(.L_x_6026) ;  /* 0x0000000400f87947 */ /* 0x000fea0003800000 */
.L_x_6037:
[----:B------:R-:W-:Y:S02]  /*1920*/  ULDC.64 UR4, c[0x0][0x3b8] ;  /* 0x0000ee0000047ab9 */ /* 0x000fe40000000a00 */
[----:B------:R-:W0:Y:S02]  /*1930*/  I2F.S64 R5, UR4 ;  /* 0x0000000400057d12 */ /* 0x000e240008301400 */
        /* <DEDUP_REMOVED lines=11> */
.L_x_6039:
[----:B------:R-:W-:Y:S01]  /*19f0*/  IMAD.MOV.U32 R0, RZ, RZ, 0x7f ;  /* 0x0000007fff007424 */ /* 0x000fe200078e00ff */
[----:B------:R-:W-:-:S04]  /*1a00*/  ISETP.GT.U32.AND P0, PT, R4, 0x7f800000, PT ;  /* 0x7f8000000400780c */ /* 0x000fc80003f04070 */
[----:B------:R-:W-:-:S09]  /*1a10*/  SEL R0, R0, 0x7c, P0 ;  /* 0x0000007c00007807 */ /* 0x000fd20000000000 */
.L_x_6040:
[----:B------:R-:W-:-:S04]  /*1a20*/  LOP3.LUT R5, R5, 0x80000000, RZ, 0xc0, !PT ;  /* 0x8000000005057812 */ /* 0x000fc800078ec0ff */
[----:B------:R-:W-:-:S04]  /*1a30*/  SHF.R.U32.HI R5, RZ, 0x18, R5 ;  /* 0x00000018ff057819 */ /* 0x000fc80000011605 */
[----:B------:R-:W-:-:S05]  /*1a40*/  LOP3.LUT R5, R0, R5, RZ, 0xfc, !PT ;  /* 0x0000000500057212 */ /* 0x000fca00078efcff */
[----:B------:R0:W-:Y:S01]  /*1a50*/  STG.E.U8 desc[UR36][R2.64], R5 ;  /* 0x0000000502007986 */ /* 0x0001e2000c101124 */
[----:B------:R-:W-:Y:S05]  /*1a60*/  BRA `(.L_x_6026) ;  /* 0x0000000400a47947 */ /* 0x000fea0003800000 */
.L_x_6036:
[----:B------:R-:W-:Y:S02]  /*1a70*/  ULDC.64 UR4, c[0x0][0x3b8] ;  /* 0x0000ee0000047ab9 */ /* 0x000fe40000000a00 */
[----:B------:R-:W0:Y:S02]  /*1a80*/  I2F.S64 R0, UR4 ;  /* 0x0000000400007d12 */ /* 0x000e240008301400 */
[----:B0-----:R-:W-:-:S05]  /*1a90*/  F2FP.BF16.F32.PACK_AB R0, RZ, R0 ;  /* 0x00000000ff00723e */ /* 0x001fca00000010ff */
[----:B------:R0:W-:Y:S01]  /*1aa0*/  STG.E.U16 desc[UR36][R2.64], R0 ;  /* 0x0000000002007986 */ /* 0x0001e2000c101524 */
[----:B------:R-:W-:Y:S05]  /*1ab0*/  BRA `(.L_x_6026) ;  /* 0x0000000400907947 */ /* 0x000fea0003800000 */
.L_x_6033:
        /* <DEDUP_REMOVED lines=11> */
.L_x_6043:
[----:B------:R-:W-:Y:S01]  /*1b70*/  ULDC.64 UR4, c[0x0][0x3b8] ;  /* 0x0000ee0000047ab9 */ /* 0x000fe20000000a00 */
[----:B------:R-:W-:Y:S01]  /*1b80*/  IMAD.MOV.U32 R0, RZ, RZ, 0x80 ;  /* 0x00000080ff007424 */ /* 0x000fe200078e00ff */
[----:B------:R-:W0:Y:S02]  /*1b90*/  I2F.S64 R5, UR4 ;  /* 0x0000000400057d12 */ /* 0x000e240008301400 */
        /* <DEDUP_REMOVED lines=14> */
.L_x_6045:
[----:B------:R-:W-:-:S04]  /*1c80*/  LOP3.LUT R5, R5, 0x80000000, RZ, 0xc0, !PT ;  /* 0x8000000005057812 */ /* 0x000fc800078ec0ff */
[----:B------:R-:W-:-:S04]  /*1c90*/  SHF.R.U32.HI R5, RZ, 0x18, R5 ;  /* 0x00000018ff057819 */ /* 0x000fc80000011605 */
[----:B------:R-:W-:-:S04]  /*1ca0*/  LOP3.LUT R4, R4, R5, RZ, 0xfc, !PT ;  /* 0x0000000504047212 */ /* 0x000fc800078efcff */
[----:B------:R-:W-:-:S07]  /*1cb0*/  PRMT R0, R4, 0x7610, R0 ;  /* 0x0000761004007816 */ /* 0x000fce0000000000 */
.L_x_6044:
[----:B------:R4:W-:Y:S01]  /*1cc0*/  STG.E.U8 desc[UR36][R2.64], R0 ;  /* 0x0000000002007986 */ /* 0x0009e2000c101124 */
[----:B------:R-:W-:Y:S05]  /*1cd0*/  BRA `(.L_x_6026) ;  /* 0x0000000400087947 */ /* 0x000fea0003800000 */
.L_x_6042:
        /* <DEDUP_REMOVED lines=17> */
.L_x_6047:
[----:B------:R-:W-:-:S04]  /*1df0*/  LOP3.LUT R5, R5, 0x80000000, RZ, 0xc0, !PT ;  /* 0x8000000005057812 */ /* 0x000fc800078ec0ff */
[----:B------:R-:W-:-:S04]  /*1e00*/  SHF.R.U32.HI R5, RZ, 0x18, R5 ;  /* 0x00000018ff057819 */ /* 0x000fc80000011605 */
[----:B------:R-:W-:-:S04]  /*1e10*/  LOP3.LUT R4, R4, R5, RZ, 0xfc, !PT ;  /* 0x0000000504047212 */ /* 0x000fc800078efcff */
[----:B------:R-:W-:-:S07]  /*1e20*/  PRMT R0, R4, 0x7610, R0 ;  /* 0x0000761004007816 */ /* 0x000fce0000000000 */
.L_x_6046:
[----:B------:R3:W-:Y:S01]  /*1e30*/  STG.E.U8 desc[UR36][R2.64], R0 ;  /* 0x0000000002007986 */ /* 0x0007e2000c101124 */
[----:B------:R-:W-:Y:S05]  /*1e40*/  BRA `(.L_x_6026) ;  /* 0x0000000000ac7947 */ /* 0x000fea0003800000 */
.L_x_6041:
        /* <DEDUP_REMOVED lines=8> */
[----:B------:R-:W0:Y:S02]  /*1ed0*/  I2F.S64 R5, UR4 ;  /* 0x0000000400057d12 */ /* 0x000e240008301400 */
        /* <DEDUP_REMOVED lines=10> */
.L_x_6050:
[----:B------:R2:W-:Y:S01]  /*1f80*/  STG.E.U8 desc[UR36][R2.64], R4 ;  /* 0x0000000402007986 */ /* 0x0005e2000c101124 */
[----:B------:R-:W-:Y:S05]  /*1f90*/  BRA `(.L_x_6026) ;  /* 0x0000000000587947 */ /* 0x000fea0003800000 */
.L_x_6025:
        /* <DEDUP_REMOVED lines=16> */
.L_x_6051:
[----:B------:R-:W-:Y:S05]  /*20a0*/  BRA `(.L_x_6026) ;  /* 0x0000000000147947 */ /* 0x000fea0003800000 */
.L_x_6049:
[----:B------:R-:W0:Y:S02]  /*20b0*/  LDC.64 R4, c[0x0][0x3b8] ;  /* 0x0000ee00ff047b82 */ /* 0x000e240000000a00 */
[----:B0-----:R1:W-:Y:S01]  /*20c0*/  STG.E.64 desc[UR36][R2.64], R4 ;  /* 0x0000000402007986 */ /* 0x0013e2000c101b24 */
[----:B------:R-:W-:Y:S05]  /*20d0*/  BRA `(.L_x_6026) ;  /* 0x0000000000087947 */ /* 0x000fea0003800000 */
.L_x_6048:
[----:B------:R-:W0:Y:S02]  /*20e0*/  LDC R5, c[0x0][0x3b8] ;  /* 0x0000ee00ff057b82 */ /* 0x000e240000000800 */
[----:B0-----:R0:W-:Y:S02]  /*20f0*/  STG.E desc[UR36][R2.64], R5 ;  /* 0x0000000502007986 */ /* 0x0011e4000c101924 */
.L_x_6026:
[----:B------:R-:W-:-:S04]  /*2100*/  IMAD R16, R16, 0x200, R19 ;  /* 0x0000020010107824 */ /* 0x000fc800078e0213 */
[----:B------:R-:W-:-:S07]  /*2110*/  VIADD R17, R16, 0x80 ;  /* 0x0000008010117836 */ /* 0x000fce0000000000 */
.L_x_6019:
[----:B------:R-:W-:Y:S05]  /*2120*/  BSYNC B6 ;  /* 0x0000000000067941 */ /* 0x000fea0003800000 */
.L_x_6018:
        /* <DEDUP_REMOVED lines=281> */
.L_x_6054:
        /* <DEDUP_REMOVED lines=18> */
.L_x_6058:
[----:B------:R-:W0:Y:S02]  /*33e0*/  LDC.U8 R5, c[0x0][0x3b8] ;  /* 0x0000ee00ff057b82 */ /* 0x000e240000000000 */
[----:B0-----:R0:W-:Y:S01]  /*33f0*/  STG.E.U8 desc[UR36][R2.64], R5 ;  /* 0x0000000502007986 */ /* 0x0011e2000c101124 */
[----:B------:R-:W-:Y:S05]  /*3400*/  BRA `(.L_x_6060) ;  /* 0x0000000c00707947 */ /* 0x000fea0003800000 */
.L_x_6057:
        /* <DEDUP_REMOVED lines=9> */
.L_x_6062:
[----:B------:R-:W0:Y:S02]  /*34a0*/  LDC R5, c[0x0][0x3b8] ;  /* 0x0000ee00ff057b82 */ /* 0x000e240000000800 */
[----:B0-----:R0:W-:Y:S01]  /*34b0*/  STG.E desc[UR36][R2.64], R5 ;  /* 0x0000000502007986 */ /* 0x0011e2000c101924 */
[----:B------:R-:W-:Y:S05]  /*34c0*/  BRA `(.L_x_6060) ;  /* 0x0000000c00407947 */ /* 0x000fea0003800000 */
.L_x_6061:
[----:B------:R-:W0:Y:S02]  /*34d0*/  LDC.U16 R5, c[0x0][0x3b8] ;  /* 0x0000ee00ff057b82 */ /* 0x000e240000000400 */
[----:B0-----:R0:W-:Y:S01]  /*34e0*/  STG.E.U16 desc[UR36][R2.64], R5 ;  /* 0x0000000502007986 */ /* 0x0011e2000c101524 */
[----:B------:R-:W-:Y:S05]  /*34f0*/  BRA `(.L_x_6060) ;  /* 0x0000000c00347947 */ /* 0x000fea0003800000 */
.L_x_6056:
        /* <DEDUP_REMOVED lines=10> */
.L_x_6064:
[----:B------:R-:W-:Y:S02]  /*35a0*/  ULDC.64 UR4, c[0x0][0x3b8] ;  /* 0x0000ee0000047ab9 */ /* 0x000fe40000000a00 */
[----:B------:R-:W0:Y:S02]  /*35b0*/  I2F.S64 R0, UR4 ;  /* 0x0000000400007d12 */ /* 0x000e240008301400 */
[----:B0-----:R-:W-:-:S05]  /*35c0*/  F2FP.F16.F32.PACK_AB R0, RZ, R0 ;  /* 0x00000000ff00723e */ /* 0x001fca00000000ff */
[----:B------:R0:W-:Y:S01]  /*35d0*/  STG.E.U16 desc[UR36][R2.64], R0 ;  /* 0x0000000002007986 */ /* 0x0001e2000c101524 */
[----:B------:R-:W-:Y:S05]  /*35e0*/  BRA `(.L_x_6060) ;  /* 0x0000000800f87947 */ /* 0x000fea0003800000 */
.L_x_6063:
        /* <DEDUP_REMOVED lines=11> */
.L_x_6066:
[----:B------:R-:W-:Y:S02]  /*36a0*/  ULDC.64 UR4, c[0x0][0x3b8] ;  /* 0x0000ee0000047ab9 */ /* 0x000fe40000000a00 */
[----:B------:R-:W0:Y:S02]  /*36b0*/  I2F.S64 R0, UR4 ;  /* 0x0000000400007d12 */ /* 0x000e240008301400 */
[----:B0-----:R-:W-:-:S04]  /*36c0*/  F2FP.F16.F32.PACK_AB R0, RZ, R0 ;  /* 0x00000000ff00723e */ /* 0x001fc800000000ff */
[----:B------:R-:W-:-:S05]  /*36d0*/  PRMT R0, R0, 0x5410, RZ ;  /* 0x0000541000007816 */ /* 0x000fca00000000ff */
[----:B------:R0:W-:Y:S01]  /*36e0*/  STG.E desc[UR36][R2.64], R0 ;  /* 0x0000000002007986 */ /* 0x0001e2000c101924 */
[----:B------:R-:W-:Y:S05]  /*36f0*/  BRA `(.L_x_6060) ;  /* 0x0000000800b47947 */ /* 0x000fea0003800000 */
.L_x_6065:
[----:B------:R-:W-:Y:S02]  /*3700*/  ULDC.64 UR4, c[0x0][0x3b8] ;  /* 0x0000ee0000047ab9 */ /* 0x000fe40000000a00 */
[----:B------:R-:W0:Y:S02]  /*3710*/  I2F.F64.S64 R4, UR4 ;  /* 0x0000000400047d12 */ /* 0x000e240008301c00 */
[----:B0-----:R0:W-:Y:S01]  /*3720*/  STG.E.64 desc[UR36][R2.64], R4 ;  /* 0x0000000402007986 */ /* 0x0011e2000c101b24 */
[----:B------:R-:W-:Y:S05]  /*3730*/  BRA `(.L_x_6060) ;  /* 0x0000000800a47947 */ /* 0x000fea0003800000 */
.L_x_6055:
        /* <DEDUP_REMOVED lines=14> */
.L_x_6069:
[----:B------:R-:W-:Y:S01]  /*3820*/  ULDC.64 UR4, c[0x0][0x3b8] ;  /* 0x0000ee0000047ab9 */ /* 0x000fe20000000a00 */
[----:B------:R-:W-:Y:S01]  /*3830*/  CS2R R6, SRZ ;  /* 0x0000000000067805 */ /* 0x000fe2000001ff00 */
[----:B------:R-:W0:Y:S04]  /*3840*/  I2F.F64.S64 R4, UR4 ;  /* 0x0000000400047d12 */ /* 0x000e280008301c00 */
[----:B0-----:R0:W-:Y:S01]  /*3850*/  STG.E.128 desc[UR36][R2.64], R4 ;  /* 0x0000000402007986 */ /* 0x0011e2000c101d24 */
[----:B------:R-:W-:Y:S05]  /*3860*/  BRA `(.L_x_6060) ;  /* 0x0000000800587947 */ /* 0x000fea0003800000 */
.L_x_6068:
        /* <DEDUP_REMOVED lines=21> */
.L_x_6072:
[----:B------:R-:W-:-:S05]  /*39c0*/  LOP3.LUT R5, R0, R9, RZ, 0xfc, !PT ;  /* 0x0000000900057212 */ /* 0x000fca00078efcff */
[----:B------:R0:W-:Y:S01]  /*39d0*/  STG.E.U8 desc[UR36][R2.64], R5 ;  /* 0x0000000502007986 */ /* 0x0001e2000c101124 */
[----:B------:R-:W-:Y:S05]  /*39e0*/  BRA `(.L_x_6060) ;  /* 0x0000000400f87947 */ /* 0x000fea0003800000 */
.L_x_6071:
        /* <DEDUP_REMOVED lines=13> */
.L_x_6073:
[----:B------:R-:W-:Y:S01]  /*3ac0*/  ISETP.GT.U32.AND P0, PT, R0, 0x7f800000, PT ;  /* 0x7f8000000000780c */ /* 0x000fe20003f04070 */
[----:B------:R-:W-:-:S05]  /*3ad0*/  IMAD.MOV.U32 R0, RZ, RZ, 0x7f ;  /* 0x0000007fff007424 */ /* 0x000fca00078e00ff */
[----:B------:R-:W-:-:S07]  /*3ae0*/  SEL R0, R0, 0x7c, P0 ;  /* 0x0000007c00007807 */ /* 0x000fce0000000000 */
.L_x_6074:
[----:B------:R-:W-:-:S04]  /*3af0*/  LOP3.LUT R4, R4, 0x80000000, RZ, 0xc0, !PT ;  /* 0x8000000004047812 */ /* 0x000fc800078ec0ff */
[----:B------:R-:W-:-:S04]  /*3b00*/  SHF.R.U32.HI R5, RZ, 0x18, R4 ;  /* 0x00000018ff057819 */ /* 0x000fc80000011604 */
[----:B------:R-:W-:-:S05]  /*3b10*/  LOP3.LUT R5, R0, R5, RZ, 0xfc, !PT ;  /* 0x0000000500057212 */ /* 0x000fca00078efcff */
[----:B------:R0:W-:Y:S01]  /*3b20*/  STG.E.U8 desc[UR36][R2.64], R5 ;  /* 0x0000000502007986 */ /* 0x0001e2000c101124 */
[----:B------:R-:W-:Y:S05]  /*3b30*/  BRA `(.L_x_6060) ;  /* 0x0000000400a47947 */ /* 0x000fea0003800000 */
.L_x_6070:
[----:B------:R-:W-:Y:S02]  /*3b40*/  ULDC.64 UR4, c[0x0][0x3b8] ;  /* 0x0000ee0000047ab9 */ /* 0x000fe40000000a00 */
[----:B------:R-:W0:Y:S02]  /*3b50*/  I2F.S64 R0, UR4 ;  /* 0x0000000400007d12 */ /* 0x000e240008301400 */
[----:B0-----:R-:W-:-:S05]  /*3b60*/  F2FP.BF16.F32.PACK_AB R0, RZ, R0 ;  /* 0x00000000ff00723e */ /* 0x001fca00000010ff */
[----:B------:R0:W-:Y:S01]  /*3b70*/  STG.E.U16 desc[UR36][R2.64], R0 ;  /* 0x0000000002007986 */ /* 0x0001e2000c101524 */
[----:B------:R-:W-:Y:S05]  /*3b80*/  BRA `(.L_x_6060) ;  /* 0x0000000400907947 */ /* 0x000fea0003800000 */
.L_x_6067:
        /* <DEDUP_REMOVED lines=11> */
.L_x_6077:
        /* <DEDUP_REMOVED lines=18> */
.L_x_6079:
[----:B------:R-:W-:-:S04]  /*3d60*/  LOP3.LUT R4, R4, 0x80000000, RZ, 0xc0, !PT ;  /* 0x8000000004047812 */ /* 0x000fc800078ec0ff */
[----:B------:R-:W-:-:S04]  /*3d70*/  SHF.R.U32.HI R5, RZ, 0x18, R4 ;  /* 0x00000018ff057819 */ /* 0x000fc80000011604 */
[----:B------:R-:W-:-:S07]  /*3d80*/  LOP3.LUT R0, R0, R5, RZ, 0xfc, !PT ;  /* 0x0000000500007212 */ /* 0x000fce00078efcff */
.L_x_6078:
[----:B------:R4:W-:Y:S01]  /*3d90*/  STG.E.U8 desc[UR36][R2.64], R0 ;  /* 0x0000000002007986 */ /* 0x0009e2000c101124 */
[----:B------:R-:W-:Y:S05]  /*3da0*/  BRA `(.L_x_6060) ;  /* 0x0000000400087947 */ /* 0x000fea0003800000 */
.L_x_6076:
        /* <DEDUP_REMOVED lines=18> */
.L_x_6081:
[----:B------:R-:W-:-:S04]  /*3ed0*/  LOP3.LUT R4, R4, 0x80000000, RZ, 0xc0, !PT ;  /* 0x8000000004047812 */ /* 0x000fc800078ec0ff */
[----:B------:R-:W-:-:S04]  /*3ee0*/  SHF.R.U32.HI R5, RZ, 0x18, R4 ;  /* 0x00000018ff057819 */ /* 0x000fc80000011604 */
[----:B------:R-:W-:-:S07]  /*3ef0*/  LOP3.LUT R0, R0, R5, RZ, 0xfc, !PT ;  /* 0x0000000500007212 */ /* 0x000fce00078efcff */
.L_x_6080:
[----:B------:R3:W-:Y:S01]  /*3f00*/  STG.E.U8 desc[UR36][R2.64], R0 ;  /* 0x0000000002007986 */ /* 0x0007e2000c101124 */
[----:B------:R-:W-:Y:S05]  /*3f10*/  BRA `(.L_x_6060) ;  /* 0x0000000000ac7947 */ /* 0x000fea0003800000 */
.L_x_6075:
        /* <DEDUP_REMOVED lines=19> */
.L_x_6084:
[----:B------:R2:W-:Y:S01]  /*4050*/  STG.E.U8 desc[UR36][R2.64], R0 ;  /* 0x0000000002007986 */ /* 0x0005e2000c101124 */
[----:B------:R-:W-:Y:S05]  /*4060*/  BRA `(.L_x_6060) ;  /* 0x0000000000587947 */ /* 0x000fea0003800000 */
.L_x_6059:
        /* <DEDUP_REMOVED lines=16> */
.L_x_6085:
[----:B------:R-:W-:Y:S05]  /*4170*/  BRA `(.L_x_6060) ;  /* 0x0000000000147947 */ /* 0x000fea0003800000 */
.L_x_6083:
[----:B------:R-:W0:Y:S02]  /*4180*/  LDC.64 R4, c[0x0][0x3b8] ;  /* 0x0000ee00ff047b82 */ /* 0x000e240000000a00 */
[----:B0-----:R1:W-:Y:S01]  /*4190*/  STG.E.64 desc[UR36][R2.64], R4 ;  /* 0x0000000402007986 */ /* 0x0013e2000c101b24 */
[----:B------:R-:W-:Y:S05]  /*41a0*/  BRA `(.L_x_6060) ;  /* 0x0000000000087947 */ /* 0x000fea0003800000 */
.L_x_6082:
[----:B------:R-:W0:Y:S02]  /*41b0*/  LDC R5, c[0x0][0x3b8] ;  /* 0x0000ee00ff057b82 */ /* 0x000e240000000800 */
[----:B0-----:R0:W-:Y:S02]  /*41c0*/  STG.E desc[UR36][R2.64], R5 ;  /* 0x0000000502007986 */ /* 0x0011e4000c101924 */
.L_x_6060:
[----:B------:R-:W-:-:S07]  /*41d0*/  VIADD R17, R17, 0x80 ;  /* 0x0000008011117836 */ /* 0x000fce0000000000 */
.L_x_6053:
[----:B------:R-:W-:Y:S05]  /*41e0*/  BSYNC B6 ;  /* 0x0000000000067941 */ /* 0x000fea0003800000 */
.L_x_6052:
        /* <DEDUP_REMOVED lines=281> */
.L_x_6088:
        /* <DEDUP_REMOVED lines=18> */
.L_x_6092:
[----:B------:R-:W0:Y:S02]  /*54a0*/  LDC.U8 R5, c[0x0][0x3b8] ;  /* 0x0000ee00ff057b82 */ /* 0x000e240000000000 */
[----:B0-----:R1:W-:Y:S01]  /*54b0*/  STG.E.U8 desc[UR36][R2.64], R5 ;  /* 0x0000000502007986 */ /* 0x0013e2000c101124 */
[----:B------:R-:W-:Y:S05]  /*54c0*/  BRA `(.L_x_6094) ;  /* 0x0000000c00707947 */ /* 0x000fea0003800000 */
.L_x_6091:
        /* <DEDUP_REMOVED lines=9> */
.L_x_6096:
[----:B------:R-:W0:Y:S02]  /*5560*/  LDC R5, c[0x0][0x3b8] ;  /* 0x0000ee00ff057b82 */ /* 0x000e240000000800 */
[----:B0-----:R3:W-:Y:S01]  /*5570*/  STG.E desc[UR36][R2.64], R5 ;  /* 0x0000000502007986 */ /* 0x0017e2000c101924 */
[----:B------:R-:W-:Y:S05]  /*5580*/  BRA `(.L_x_6094) ;  /* 0x0000000c00407947 */ /* 0x000fea0003800000 */
.L_x_6095:
[----:B------:R-:W0:Y:S02]  /*5590*/  LDC.U16 R5, c[0x0][0x3b8] ;  /* 0x0000ee00ff057b82 */ /* 0x000e240000000400 */
[----:B0-----:R2:W-:Y:S01]  /*55a0*/  STG.E.U16 desc[UR36][R2.64], R5 ;  /* 0x0000000502007986 */ /* 0x0015e2000c101524 */
[----:B------:R-:W-:Y:S05]  /*55b0*/  BRA `(.L_x_6094) ;  /* 0x0000000c00347947 */ /* 0x000fea0003800000 */
.L_x_6090:
        /* <DEDUP_REMOVED lines=10> */
.L_x_6098:
[----:B------:R-:W-:Y:S02]  /*5660*/  ULDC.64 UR4, c[0x0][0x3b8] ;  /* 0x0000ee0000047ab9 */ /* 0x000fe40000000a00 */
[----:B------:R-:W0:Y:S02]  /*5670*/  I2F.S64 R0, UR4 ;  /* 0x0000000400007d12 */ /* 0x000e240008301400 */
[----:B0-----:R-:W-:-:S05]  /*5680*/  F2FP.F16.F32.PACK_AB R0, RZ, R0 ;  /* 0x00000000ff00723e */ /* 0x001fca00000000ff */
[----:B------:R0:W-:Y:S01]  /*5690*/  STG.E.U16 desc[UR36][R2.64], R0 ;  /* 0x0000000002007986 */ /* 0x0001e2000c101524 */
[----:B------:R-:W-:Y:S05]  /*56a0*/  BRA `(.L_x_6094) ;  /* 0x0000000800f87947 */ /* 0x000fea0003800000 */
.L_x_6097:
        /* <DEDUP_REMOVED lines=8> */
[----:B------:R-:W0:Y:S06]  /*5730*/  I2F.S64 R4, UR4 ;  /* 0x0000000400047d12 */ /* 0x000e2c0008301400 */
[----:B0-----:R5:W-:Y:S01]  /*5740*/  STG.E.64 desc[UR36][R2.64], R4 ;  /* 0x0000000402007986 */ /* 0x001be2000c101b24 */
[----:B------:R-:W-:Y:S05]  /*5750*/  BRA `(.L_x_6094) ;  /* 0x0000000800cc7947 */ /* 0x000fea0003800000 */
.L_x_6100:
[----:B------:R-:W-:Y:S02]  /*5760*/  ULDC.64 UR4, c[0x0][0x3b8] ;  /* 0x0000ee0000047ab9 */ /* 0x000fe40000000a00 */
[----:B------:R-:W0:Y:S02]  /*5770*/  I2F.S64 R0, UR4 ;  /* 0x0000000400007d12 */ /* 0x000e240008301400 */
[----:B0-----:R-:W-:-:S04]  /*5780*/  F2FP.F16.F32.PACK_AB R0, RZ, R0 ;  /* 0x00000000ff00723e */ /* 0x001fc800000000ff */
[----:B------:R-:W-:-:S05]  /*5790*/  PRMT R0, R0, 0x5410, RZ ;  /* 0x0000541000007816 */ /* 0x000fca00000000ff */
[----:B------:R0:W-:Y:S01]  /*57a0*/  STG.E desc[UR36][R2.64], R0 ;  /* 0x0000000002007986 */ /* 0x0001e2000c101924 */
[----:B------:R-:W-:Y:S05]  /*57b0*/  BRA `(.L_x_6094) ;  /* 0x0000000800b47947 */ /* 0x000fea0003800000 */
.L_x_6099:
[----:B------:R-:W-:Y:S02]  /*57c0*/  ULDC.64 UR4, c[0x0][0x3b8] ;  /* 0x0000ee0000047ab9 */ /* 0x000fe40000000a00 */
[----:B------:R-:W0:Y:S02]  /*57d0*/  I2F.F64.S64 R4, UR4 ;  /* 0x0000000400047d12 */ /* 0x000e240008301c00 */
[----:B0-----:R0:W-:Y:S01]  /*57e0*/  STG.E.64 desc[UR36][R2.64], R4 ;  /* 0x0000000402007986 */ /* 0x0011e2000c101b24 */
[----:B------:R-:W-:Y:S05]  /*57f0*/  BRA `(.L_x_6094) ;  /* 0x0000000800a47947 */ /* 0x000fea0003800000 */
.L_x_6089:
        /* <DEDUP_REMOVED lines=14> */
.L_x_6103:
[----:B------:R-:W-:Y:S01]  /*58e0*/  ULDC.64 UR4, c[0x0][0x3b8] ;  /* 0x0000ee0000047ab9 */ /* 0x000fe20000000a00 */
[----:B------:R-:W-:Y:S01]  /*58f0*/  CS2R R6, SRZ ;  /* 0x0000000000067805 */ /* 0x000fe2000001ff00 */
[----:B------:R-:W0:Y:S04]  /*5900*/  I2F.F64.S64 R4, UR4 ;  /* 0x0000000400047d12 */ /* 0x000e280008301c00 */
[----:B0-----:R0:W-:Y:S01]  /*5910*/  STG.E.128 desc[UR36][R2.64], R4 ;  /* 0x0000000402007986 */ /* 0x0011e2000c101d24 */
[----:B------:R-:W-:Y:S05]  /*5920*/  BRA `(.L_x_6094) ;  /* 0x0000000800587947 */ /* 0x000fea0003800000 */
.L_x_6102:
        /* <DEDUP_REMOVED lines=21> */
.L_x_6106:
[----:B------:R-:W-:-:S05]  /*5a80*/  LOP3.LUT R5, R0, R9, RZ, 0xfc, !PT ;  /* 0x0000000900057212 */ /* 0x000fca00078efcff */
[----:B------:R0:W-:Y:S01]  /*5a90*/  STG.E.U8 desc[UR36][R2.64], R5 ;  /* 0x0000000502007986 */ /* 0x0001e2000c101124 */
[----:B------:R-:W-:Y:S05]  /*5aa0*/  BRA `(.L_x_6094) ;  /* 0x0000000400f87947 */ /* 0x000fea0003800000 */
.L_x_6105:
        /* <DEDUP_REMOVED lines=13> */
.L_x_6107:
[----:B------:R-:W-:Y:S01]  /*5b80*/  ISETP.GT.U32.AND P0, PT, R0, 0x7f800000, PT ;  /* 0x7f8000000000780c */ /* 0x000fe20003f04070 */
[----:B------:R-:W-:-:S05]  /*5b90*/  IMAD.MOV.U32 R0, RZ, RZ, 0x7f ;  /* 0x0000007fff007424 */ /* 0x000fca00078e00ff */
[----:B------:R-:W-:-:S07]  /*5ba0*/  SEL R0, R0, 0x7c, P0 ;  /* 0x0000007c00007807 */ /* 0x000fce0000000000 */
.L_x_6108:
[----:B------:R-:W-:-:S04]  /*5bb0*/  LOP3.LUT R4, R4, 0x80000000, RZ, 0xc0, !PT ;  /* 0x8000000004047812 */ /* 0x000fc800078ec0ff */
[----:B------:R-:W-:-:S04]  /*5bc0*/  SHF.R.U32.HI R5, RZ, 0x18, R4 ;  /* 0x00000018ff057819 */ /* 0x000fc80000011604 */
[----:B------:R-:W-:-:S05]  /*5bd0*/  LOP3.LUT R5, R0, R5, RZ, 0xfc, !PT ;  /* 0x0000000500057212 */ /* 0x000fca00078efcff */
[----:B------:R0:W-:Y:S01]  /*5be0*/  STG.E.U8 desc[UR36][R2.64], R5 ;  /* 0x0000000502007986 */ /* 0x0001e2000c101124 */
[----:B------:R-:W-:Y:S05]  /*5bf0*/  BRA `(.L_x_6094) ;  /* 0x0000000400a47947 */ /* 0x000fea0003800000 */
.L_x_6104:
[----:B------:R-:W-:Y:S02]  /*5c00*/  ULDC.64 UR4, c[0x0][0x3b8] ;  /* 0x0000ee0000047ab9 */ /* 0x000fe40000000a00 */
[----:B------:R-:W0:Y:S02]  /*5c10*/  I2F.S64 R0, UR4 ;  /* 0x0000000400007d12 */ /* 0x000e240008301400 */
[----:B0-----:R-:W-:-:S05]  /*5c20*/  F2FP.BF16.F32.PACK_AB R0, RZ, R0 ;  /* 0x00000000ff00723e */ /* 0x001fca00000010ff */
[----:B------:R0:W-:Y:S01]  /*5c30*/  STG.E.U16 desc[UR36][R2.64], R0 ;  /* 0x0000000002007986 */ /* 0x0001e2000c101524 */
[----:B------:R-:W-:Y:S05]  /*5c40*/  BRA `(.L_x_6094) ;  /* 0x0000000400907947 */ /* 0x000fea0003800000 */
.L_x_6101:
        /* <DEDUP_REMOVED lines=11> */
.L_x_6111:
        /* <DEDUP_REMOVED lines=18> */
.L_x_6113:
[----:B------:R-:W-:-:S04]  /*5e20*/  LOP3.LUT R4, R4, 0x80000000, RZ, 0xc0, !PT ;  /* 0x8000000004047812 */ /* 0x000fc800078ec0ff */
[----:B------:R-:W-:-:S04]  /*5e30*/  SHF.R.U32.HI R5, RZ, 0x18, R4 ;  /* 0x00000018ff057819 */ /* 0x000fc80000011604 */
[----:B------:R-:W-:-:S07]  /*5e40*/  LOP3.LUT R0, R0, R5, RZ, 0xfc, !PT ;  /* 0x0000000500007212 */ /* 0x000fce00078efcff */
.L_x_6112:
[----:B------:R0:W-:Y:S01]  /*5e50*/  STG.E.U8 desc[UR36][R2.64], R0 ;  /* 0x0000000002007986 */ /* 0x0001e2000c101124 */
[----:B------:R-:W-:Y:S05]  /*5e60*/  BRA `(.L_x_6094) ;  /* 0x0000000400087947 */ /* 0x000fea0003800000 */
.L_x_6110:
        /* <DEDUP_REMOVED lines=18> */
.L_x_6115:
[----:B------:R-:W-:-:S04]  /*5f90*/  LOP3.LUT R4, R4, 0x80000000, RZ, 0xc0, !PT ;  /* 0x8000000004047812 */ /* 0x000fc800078ec0ff */
[----:B------:R-:W-:-:S04]  /*5fa0*/  SHF.R.U32.HI R5, RZ, 0x18, R4 ;  /* 0x00000018ff057819 */ /* 0x000fc80000011604 */
[----:B------:R-:W-:-:S07]  /*5fb0*/  LOP3.LUT R0, R0, R5, RZ, 0xfc, !PT ;  /* 0x0000000500007212 */ /* 0x000fce00078efcff */
.L_x_6114:
[----:B------:R0:W-:Y:S01]  /*5fc0*/  STG.E.U8 desc[UR36][R2.64], R0 ;  /* 0x0000000002007986 */ /* 0x0001e2000c101124 */
[----:B------:R-:W-:Y:S05]  /*5fd0*/  BRA `(.L_x_6094) ;  /* 0x0000000000ac7947 */ /* 0x000fea0003800000 */
.L_x_6109:
        /* <DEDUP_REMOVED lines=19> */
.L_x_6118:
[----:B------:R0:W-:Y:S01]  /*6110*/  STG.E.U8 desc[UR36][R2.64], R0 ;  /* 0x0000000002007986 */ /* 0x0001e2000c101124 */
[----:B------:R-:W-:Y:S05]  /*6120*/  BRA `(.L_x_6094) ;  /* 0x0000000000587947 */ /* 0x000fea0003800000 */
.L_x_6093:
        /* <DEDUP_REMOVED lines=16> */
.L_x_6119:
[----:B------:R-:W-:Y:S05]  /*6230*/  BRA `(.L_x_6094) ;  /* 0x0000000000147947 */ /* 0x000fea0003800000 */
.L_x_6117:
[----:B------:R-:W0:Y:S02]  /*6240*/  LDC.64 R4, c[0x0][0x3b8] ;  /* 0x0000ee00ff047b82 */ /* 0x000e240000000a00 */
[----:B0-----:R0:W-:Y:S01]  /*6250*/  STG.E.64 desc[UR36][R2.64], R4 ;  /* 0x0000000402007986 */ /* 0x0011e2000c101b24 */
[----:B------:R-:W-:Y:S05]  /*6260*/  BRA `(.L_x_6094) ;  /* 0x0000000000087947 */ /* 0x000fea0003800000 */
.L_x_6116:
[----:B------:R-:W0:Y:S02]  /*6270*/  LDC R5, c[0x0][0x3b8] ;  /* 0x0000ee00ff057b82 */ /* 0x000e240000000800 */
[----:B0-----:R0:W-:Y:S02]  /*6280*/  STG.E desc[UR36][R2.64], R5 ;  /* 0x0000000502007986 */ /* 0x0011e4000c101924 */
.L_x_6094:
[----:B------:R-:W-:-:S07]  /*6290*/  VIADD R17, R17, 0x80 ;  /* 0x0000008011117836 */ /* 0x000fce0000000000 */
.L_x_6087:
[----:B------:R-:W-:Y:S05]  /*62a0*/  BSYNC B6 ;  /* 0x0000000000067941 */ /* 0x000fea0003800000 */
.L_x_6086:
        /* <DEDUP_REMOVED lines=280> */
.L_x_6120:
        /* <DEDUP_REMOVED lines=18> */
.L_x_6124:
[----:B------:R-:W0:Y:S02]  /*7550*/  LDC.U8 R5, c[0x0][0x3b8] ;  /* 0x0000ee00ff057b82 */ /* 0x000e240000000000 */
[----:B0-----:R-:W-:Y:S01]  /*7560*/  STG.E.U8 desc[UR36][R2.64], R5 ;  /* 0x0000000502007986 */ /* 0x001fe2000c101124 */
[----:B------:R-:W-:Y:S05]  /*7570*/  EXIT ;  /* 0x000000000000794d */ /* 0x000fea0003800000 */
.L_x_6123:
        /* <DEDUP_REMOVED lines=9> */
.L_x_6127:
[----:B------:R-:W0:Y:S02]  /*7610*/  LDC R5, c[0x0][0x3b8] ;  /* 0x0000ee00ff057b82 */ /* 0x000e240000000800 */
[----:B0-----:R-:W-:Y:S01]  /*7620*/  STG.E desc[UR36][R2.64], R5 ;  /* 0x0000000502007986 */ /* 0x001fe2000c101924 */
[----:B------:R-:W-:Y:S05]  /*7630*/  EXIT ;  /* 0x000000000000794d */ /* 0x000fea0003800000 */
.L_x_6126:
[----:B------:R-:W0:Y:S02]  /*7640*/  LDC.U16 R5, c[0x0][0x3b8] ;  /* 0x0000ee00ff057b82 */ /* 0x000e240000000400 */
[----:B0-----:R-:W-:Y:S01]  /*7650*/  STG.E.U16 desc[UR36][R2.64], R5 ;  /* 0x0000000502007986 */ /* 0x001fe2000c101524 */
[----:B------:R-:W-:Y:S05]  /*7660*/  EXIT ;  /* 0x000000000000794d */ /* 0x000fea0003800000 */
.L_x_6122:
        /* <DEDUP_REMOVED lines=8> */
[----:B0-----:R-:W-:Y:S01]  /*76f0*/  STG.E desc[UR36][R2.64], R5 ;  /* 0x0000000502007986 */ /* 0x001fe2000c101924 */
[----:B------:R-:W-:Y:S05]  /*7700*/  EXIT ;  /* 0x000000000000794d */ /* 0x000fea0003800000 */
.L_x_6129:
[----:B------:R-:W-:Y:S02]  /*7710*/  ULDC.64 UR4, c[0x0][0x3b8] ;  /* 0x0000ee0000047ab9 */ /* 0x000fe40000000a00 */
[----:B------:R-:W0:Y:S02]  /*7720*/  I2F.S64 R0, UR4 ;  /* 0x0000000400007d12 */ /* 0x000e240008301400 */
[----:B0-----:R-:W-:-:S05]  /*7730*/  F2FP.F16.F32.PACK_AB R0, RZ, R0 ;  /* 0x00000000ff00723e */ /* 0x001fca00000000ff */
[----:B------:R-:W-:Y:S01]  /*7740*/  STG.E.U16 desc[UR36][R2.64], R0 ;  /* 0x0000000002007986 */ /* 0x000fe2000c101524 */
[----:B------:R-:W-:Y:S05]  /*7750*/  EXIT ;  /* 0x000000000000794d */ /* 0x000fea0003800000 */
.L_x_6128:
        /* <DEDUP_REMOVED lines=9> */
[----:B0-----:R-:W-:Y:S01]  /*77f0*/  STG.E.64 desc[UR36][R2.64], R4 ;  /* 0x0000000402007986 */ /* 0x001fe2000c101b24 */
[----:B------:R-:W-:Y:S05]  /*7800*/  EXIT ;  /* 0x000000000000794d */ /* 0x000fea0003800000 */
.L_x_6131:
[----:B------:R-:W-:Y:S02]  /*7810*/  ULDC.64 UR4, c[0x0][0x3b8] ;  /* 0x0000ee0000047ab9 */ /* 0x000fe40000000a00 */
[----:B------:R-:W0:Y:S02]  /*7820*/  I2F.S64 R0, UR4 ;  /* 0x0000000400007d12 */ /* 0x000e240008301400 */
[----:B0-----:R-:W-:-:S04]  /*7830*/  F2FP.F16.F32.PACK_AB R0, RZ, R0 ;  /* 0x00000000ff00723e */ /* 0x001fc800000000ff */
[----:B------:R-:W-:-:S05]  /*7840*/  PRMT R0, R0, 0x5410, RZ ;  /* 0x0000541000007816 */ /* 0x000fca00000000ff */
[----:B------:R-:W-:Y:S01]  /*7850*/  STG.E desc[UR36][R2.64], R0 ;  /* 0x0000000002007986 */ /* 0x000fe2000c101924 */
[----:B------:R-:W-:Y:S05]  /*7860*/  EXIT ;  /* 0x000000000000794d */ /* 0x000fea0003800000 */
.L_x_6130:
[----:B------:R-:W-:Y:S02]  /*7870*/  ULDC.64 UR4, c[0x0][0x3b8] ;  /* 0x0000ee0000047ab9 */ /* 0x000fe40000000a00 */
[----:B------:R-:W0:Y:S02]  /*7880*/  I2F.F64.S64 R4, UR4 ;  /* 0x0000000400047d12 */ /* 0x000e240008301c00 */
[----:B0-----:R-:W-:Y:S01]  /*7890*/  STG.E.64 desc[UR36][R2.64], R4 ;  /* 0x0000000402007986 */ /* 0x001fe2000c101b24 */
[----:B------:R-:W-:Y:S05]  /*78a0*/  EXIT ;  /* 0x000000000000794d */ /* 0x000fea0003800000 */
.L_x_6121:
        /* <DEDUP_REMOVED lines=14> */
.L_x_6134:
[----:B------:R-:W-:Y:S01]  /*7990*/  ULDC.64 UR4, c[0x0][0x3b8] ;  /* 0x0000ee0000047ab9 */ /* 0x000fe20000000a00 */
[----:B------:R-:W-:Y:S01]  /*79a0*/  CS2R R6, SRZ ;  /* 0x0000000000067805 */ /* 0x000fe2000001ff00 */
[----:B------:R-:W0:Y:S04]  /*79b0*/  I2F.F64.S64 R4, UR4 ;  /* 0x0000000400047d12 */ /* 0x000e280008301c00 */
[----:B0-----:R-:W-:Y:S01]  /*79c0*/  STG.E.128 desc[UR36][R2.64], R4 ;  /* 0x0000000402007986 */ /* 0x001fe2000c101d24 */
[----:B------:R-:W-:Y:S05]  /*79d0*/  EXIT ;  /* 0x000000000000794d */ /* 0x000fea0003800000 */
.L_x_6133:
        /* <DEDUP_REMOVED lines=21> */
.L_x_6137:
[----:B------:R-:W-:-:S05]  /*7b30*/  LOP3.LUT R5, R0, R9, RZ, 0xfc, !PT ;  /* 0x0000000900057212 */ /* 0x000fca00078efcff */
[----:B------:R-:W-:Y:S01]  /*7b40*/  STG.E.U8 desc[UR36][R2.64], R5 ;  /* 0x0000000502007986 */ /* 0x000fe2000c101124 */
[----:B------:R-:W-:Y:S05]  /*7b50*/  EXIT ;  /* 0x000000000000794d */ /* 0x000fea0003800000 */
.L_x_6136:
        /* <DEDUP_REMOVED lines=13> */
.L_x_6138:
[----:B------:R-:W-:Y:S01]  /*7c30*/  ISETP.GT.U32.AND P0, PT, R0, 0x7f800000, PT ;  /* 0x7f8000000000780c */ /* 0x000fe20003f04070 */
[----:B------:R-:W-:-:S05]  /*7c40*/  IMAD.MOV.U32 R0, RZ, RZ, 0x7f ;  /* 0x0000007fff007424 */ /* 0x000fca00078e00ff */
[----:B------:R-:W-:-:S07]  /*7c50*/  SEL R0, R0, 0x7c, P0 ;  /* 0x0000007c00007807 */ /* 0x000fce0000000000 */
.L_x_6139:
[----:B------:R-:W-:-:S04]  /*7c60*/  LOP3.LUT R4, R4, 0x80000000, RZ, 0xc0, !PT ;  /* 0x8000000004047812 */ /* 0x000fc800078ec0ff */
[----:B------:R-:W-:-:S04]  /*7c70*/  SHF.R.U32.HI R5, RZ, 0x18, R4 ;  /* 0x00000018ff057819 */ /* 0x000fc80000011604 */
[----:B------:R-:W-:-:S05]  /*7c80*/  LOP3.LUT R5, R0, R5, RZ, 0xfc, !PT ;  /* 0x0000000500057212 */ /* 0x000fca00078efcff */
[----:B------:R-:W-:Y:S01]  /*7c90*/  STG.E.U8 desc[UR36][R2.64], R5 ;  /* 0x0000000502007986 */ /* 0x000fe2000c101124 */
[----:B------:R-:W-:Y:S05]  /*7ca0*/  EXIT ;  /* 0x000000000000794d */ /* 0x000fea0003800000 */
.L_x_6135:
[----:B------:R-:W-:Y:S02]  /*7cb0*/  ULDC.64 UR4, c[0x0][0x3b8] ;  /* 0x0000ee0000047ab9 */ /* 0x000fe40000000a00 */
[----:B------:R-:W0:Y:S02]  /*7cc0*/  I2F.S64 R0, UR4 ;  /* 0x0000000400007d12 */ /* 0x000e240008301400 */
[----:B0-----:R-:W-:-:S05]  /*7cd0*/  F2FP.BF16.F32.PACK_AB R0, RZ, R0 ;  /* 0x00000000ff00723e */ /* 0x001fca00000010ff */
[----:B------:R-:W-:Y:S01]  /*7ce0*/  STG.E.U16 desc[UR36][R2.64], R0 ;  /* 0x0000000002007986 */ /* 0x000fe2000c101524 */
[----:B------:R-:W-:Y:S05]  /*7cf0*/  EXIT ;  /* 0x000000000000794d */ /* 0x000fea0003800000 */
.L_x_6132:
        /* <DEDUP_REMOVED lines=11> */
.L_x_6142:
        /* <DEDUP_REMOVED lines=18> */
.L_x_6144:
[----:B------:R-:W-:-:S04]  /*7ed0*/  LOP3.LUT R4, R4, 0x80000000, RZ, 0xc0, !PT ;  /* 0x8000000004047812 */ /* 0x000fc800078ec0ff */
[----:B------:R-:W-:-:S04]  /*7ee0*/  SHF.R.U32.HI R5, RZ, 0x18, R4 ;  /* 0x00000018ff057819 */ /* 0x000fc80000011604 */
[----:B------:R-:W-:-:S07]  /*7ef0*/  LOP3.LUT R0, R0, R5, RZ, 0xfc, !PT ;  /* 0x0000000500007212 */ /* 0x000fce00078efcff */
.L_x_6143:
[----:B------:R-:W-:Y:S01]  /*7f00*/  STG.E.U8 desc[UR36][R2.64], R0 ;  /* 0x0000000002007986 */ /* 0x000fe2000c101124 */
[----:B------:R-:W-:Y:S05]  /*7f10*/  EXIT ;  /* 0x000000000000794d */ /* 0x000fea0003800000 */
.L_x_6141:
        /* <DEDUP_REMOVED lines=18> */
.L_x_6146:
[----:B------:R-:W-:-:S04]  /*8040*/  LOP3.LUT R4, R4, 0x80000000, RZ, 0xc0, !PT ;  /* 0x8000000004047812 */ /* 0x000fc800078ec0ff */
[----:B------:R-:W-:-:S04]  /*8050*/  SHF.R.U32.HI R5, RZ, 0x18, R4 ;  /* 0x00000018ff057819 */ /* 0x000fc80000011604 */
[----:B------:R-:W-:-:S07]  /*8060*/  LOP3.LUT R0, R0, R5, RZ, 0xfc, !PT ;  /* 0x0000000500007212 */ /* 0x000fce00078efcff */
.L_x_6145:
[----:B------:R-:W-:Y:S01]  /*8070*/  STG.E.U8 desc[UR36][R2.64], R0 ;  /* 0x0000000002007986 */ /* 0x000fe2000c101124 */
[----:B------:R-:W-:Y:S05]  /*8080*/  EXIT ;  /* 0x000000000000794d */ /* 0x000fea0003800000 */
.L_x_6140:
        /* <DEDUP_REMOVED lines=19> */
.L_x_6149:
[----:B------:R-:W-:Y:S01]  /*81c0*/  STG.E.U8 desc[UR36][R2.64], R0 ;  /* 0x0000000002007986 */ /* 0x000fe2000c101124 */
[----:B------:R-:W-:Y:S05]  /*81d0*/  EXIT ;  /* 0x000000000000794d */ /* 0x000fea0003800000 */
.L_x_6125:
        /* <DEDUP_REMOVED lines=16> */
.L_x_6150:
[----:B------:R-:W-:Y:S05]  /*82e0*/  EXIT ;  /* 0x000000000000794d */ /* 0x000fea0003800000 */
.L_x_6148:
[----:B------:R-:W0:Y:S02]  /*82f0*/  LDC.64 R4, c[0x0][0x3b8] ;  /* 0x0000ee00ff047b82 */ /* 0x000e240000000a00 */
[----:B0-----:R-:W-:Y:S01]  /*8300*/  STG.E.64 desc[UR36][R2.64], R4 ;  /* 0x0000000402007986 */ /* 0x001fe2000c101b24 */
[----:B------:R-:W-:Y:S05]  /*8310*/  EXIT ;  /* 0x000000000000794d */ /* 0x000fea0003800000 */
.L_x_6147:
[----:B------:R-:W0:Y:S02]  /*8320*/  LDC R5, c[0x0][0x3b8] ;  /* 0x0000ee00ff057b82 */ /* 0x000e240000000800 */
[----:B0-----:R-:W-:Y:S01]  /*8330*/  STG.E desc[UR36][R2.64], R5 ;  /* 0x0000000502007986 */ /* 0x001fe2000c101924 */
[----:B------:R-:W-:Y:S05]  /*8340*/  EXIT ;  /* 0x000000000000794d */ /* 0x000fea0003800000 */
.L_x_6151:
        /* <DEDUP_REMOVED lines=11> */
.L_x_7381:


//--------------------- .text._ZN2at6native27unrolled_elementwise_kernelINS0_11FillFunctorIlEESt5arrayIPcLm1EELi4E23TrivialOffsetCalculatorILi0EjES7_ILi1EjENS0_6memory12LoadWithCastILi0EEENSA_13StoreWithCastILi1EEEEEviT_T0_T2_T3_T4_T5_ --------------------------
	.section	.text._ZN2at6native27unrolled_elementwise_kernelINS0_11FillFunctorIlEESt5arrayIPcLm1EELi4E23TrivialOffsetCalculatorILi0EjES7_ILi1EjENS0_6memory12LoadWithCastILi0EEENSA_13StoreWithCastILi1EEEEEviT_T0_T2_T3_T4_T5_,"ax",@progbits
	.align	128
        .global         _ZN2at6native27unrolled_elementwise_kernelINS0_11FillFunctorIlEESt5arrayIPcLm1EELi4E23TrivialOffsetCalculatorILi0EjES7_ILi1EjENS0_6memory12LoadWithCastILi0EEENSA_13StoreWithCastILi1EEEEEviT_T0_T2_T3_T4_T5_
        .type           _ZN2at6native27unrolled_elementwise_kernelINS0_11FillFunctorIlEESt5arrayIPcLm1EELi4E23TrivialOffsetCalculatorILi0EjES7_ILi1EjENS0_6memory12LoadWithCastILi0EEENSA_13StoreWithCastILi1EEEEEviT_T0_T2_T3_T4_T5_,@function
        .size           _ZN2at6native27unrolled_elementwise_kernelINS0_11FillFunctorIlEESt5arrayIPcLm1EELi4E23TrivialOffsetCalculatorILi0EjES7_ILi1EjENS0_6memory12LoadWithCastILi0EEENSA_13StoreWithCastILi1EEEEEviT_T0_T2_T3_T4_T5_,(.L_x_7382 - _ZN2at6native27unrolled_elementwise_kernelINS0_11FillFunctorIlEESt5arrayIPcLm1EELi4E23TrivialOffsetCalculatorILi0EjES7_ILi1EjENS0_6memory12LoadWithCastILi0EEENSA_13StoreWithCastILi1EEEEEviT_T0_T2_T3_T4_T5_)
        .other          _ZN2at6native27unrolled_elementwise_kernelINS0_11FillFunctorIlEESt5arrayIPcLm1EELi4E23TrivialOffsetCalculatorILi0EjES7_ILi1EjENS0_6memory12LoadWithCastILi0EEENSA_13StoreWithCastILi1EEEEEviT_T0_T2_T3_T4_T5_,@"STO_CUDA_ENTRY STV_DEFAULT"
_ZN2at6native27unrolled_elementwise_kernelINS0_11FillFunctorIlEESt5arrayIPcLm1EELi4E23TrivialOffsetCalculatorILi0EjES7_ILi1EjENS0_6memory12LoadWithCastILi0EEENSA_13StoreWithCastILi1EEEEEviT_T0_T2_T3_T4_T5_:
.text._ZN2at6native27unrolled_elementwise_kernelINS0_11FillFunctorIlEESt5arrayIPcLm1EELi4E23TrivialOffsetCalculatorILi0EjES7_ILi1EjENS0_6memory12LoadWithCastILi0EEENSA_13StoreWithCastILi1EEEEEviT_T0_T2_T3_T4_T5_:
        /* <DEDUP_REMOVED lines=32> */
.L_x_6157:
[----:B------:R-:W0:Y:S02]  /*0200*/  LDC.U8 R5, c[0x0][0x218] ;  /* 0x00008600ff057b82 */ /* 0x000e240000000000 */
[----:B0-----:R3:W-:Y:S01]  /*0210*/  STG.E.U8 desc[UR36][R2.64], R5 ;  /* 0x0000000502007986 */ /* 0x0017e2000c101124 */
[----:B------:R-:W-:Y:S05]  /*0220*/  BRA `(.L_x_6153) ;  /* 0x0000000c00707947 */ /* 0x000fea0003800000 */
.L_x_6156:
        /* <DEDUP_REMOVED lines=9> */
.L_x_6160:
[----:B------:R-:W0:Y:S02]  /*02c0*/  LDC R5, c[0x0][0x218] ;  /* 0x00008600ff057b82 */ /* 0x000e240000000800 */
[----:B0-----:R1:W-:Y:S01]  /*02d0*/  STG.E desc[UR36][R2.64], R5 ;  /* 0x0000000502007986 */ /* 0x0013e2000c101924 */
[----:B------:R-:W-:Y:S05]  /*02e0*/  BRA `(.L_x_6153) ;  /* 0x0000000c00407947 */ /* 0x000fea0003800000 */
.L_x_6159:
[----:B------:R-:W0:Y:S02]  /*02f0*/  LDC.U16 R5, c[0x0][0x218] ;  /* 0x00008600ff057b82 */ /* 0x000e240000000400 */
[----:B0-----:R2:W-:Y:S01]  /*0300*/  STG.E.U16 desc[UR36][R2.64], R5 ;  /* 0x0000000502007986 */ /* 0x0015e2000c101524 */
[----:B------:R-:W-:Y:S05]  /*0310*/  BRA `(.L_x_6153) ;  /* 0x0000000c00347947 */ /* 0x000fea0003800000 */
.L_x_6155:
        /* <DEDUP_REMOVED lines=10> */
.L_x_6162:
[----:B------:R-:W-:Y:S02]  /*03c0*/  ULDC.64 UR4, c[0x0][0x218] ;  /* 0x0000860000047ab9 */ /* 0x000fe40000000a00 */
[----:B------:R-:W0:Y:S02]  /*03d0*/  I2F.S64 R0, UR4 ;  /* 0x0000000400007d12 */ /* 0x000e240008301400 */
[----:B0-----:R-:W-:-:S05]  /*03e0*/  F2FP.F16.F32.PACK_AB R0, RZ, R0 ;  /* 0x00000000ff00723e */ /* 0x001fca00000000ff */
[----:B------:R0:W-:Y:S01]  /*03f0*/  STG.E.U16 desc[UR36][R2.64], R0 ;  /* 0x0000000002007986 */ /* 0x0001e2000c101524 */
[----:B------:R-:W-:Y:S05]  /*0400*/  BRA `(.L_x_6153) ;  /* 0x0000000800f87947 */ /* 0x000fea0003800000 */
.L_x_6161:
        /* <DEDUP_REMOVED lines=11> */
.L_x_6164:
[----:B------:R-:W-:Y:S02]  /*04c0*/  ULDC.64 UR4, c[0x0][0x218] ;  /* 0x0000860000047ab9 */ /* 0x000fe40000000a00 */
[----:B------:R-:W0:Y:S02]  /*04d0*/  I2F.S64 R0, UR4 ;  /* 0x0000000400007d12 */ /* 0x000e240008301400 */
[----:B0-----:R-:W-:-:S04]  /*04e0*/  F2FP.F16.F32.PACK_AB R5, RZ, R0 ;  /* 0x00000000ff05723e */ /* 0x001fc800000000ff */
[----:B------:R-:W-:-:S05]  /*04f0*/  PRMT R5, R5, 0x5410, RZ ;  /* 0x0000541005057816 */ /* 0x000fca00000000ff */
[----:B------:R0:W-:Y:S01]  /*0500*/  STG.E desc[UR36][R2.64], R5 ;  /* 0x0000000502007986 */ /* 0x0001e2000c101924 */
[----:B------:R-:W-:Y:S05]  /*0510*/  BRA `(.L_x_6153) ;  /* 0x0000000800b47947 */ /* 0x000fea0003800000 */
.L_x_6163:
[----:B------:R-:W-:Y:S02]  /*0520*/  ULDC.64 UR4, c[0x0][0x218] ;  /* 0x0000860000047ab9 */ /* 0x000fe40000000a00 */
[----:B------:R-:W0:Y:S02]  /*0530*/  I2F.F64.S64 R4, UR4 ;  /* 0x0000000400047d12 */ /* 0x000e240008301c00 */
[----:B0-----:R5:W-:Y:S01]  /*0540*/  STG.E.64 desc[UR36][R2.64], R4 ;  /* 0x0000000402007986 */ /* 0x001be2000c101b24 */
[----:B------:R-:W-:Y:S05]  /*0550*/  BRA `(.L_x_6153) ;  /* 0x0000000800a47947 */ /* 0x000fea0003800000 */
.L_x_6154:
        /* <DEDUP_REMOVED lines=14> */
.L_x_6167:
[----:B------:R-:W-:Y:S01]  /*0640*/  ULDC.64 UR4, c[0x0][0x218] ;  /* 0x0000860000047ab9 */ /* 0x000fe20000000a00 */
[----:B------:R-:W-:Y:S01]  /*0650*/  CS2R R6, SRZ ;  /* 0x0000000000067805 */ /* 0x000fe2000001ff00 */
[----:B------:R-:W0:Y:S04]  /*0660*/  I2F.F64.S64 R4, UR4 ;  /* 0x0000000400047d12 */ /* 0x000e280008301c00 */
[----:B0-----:R0:W-:Y:S01]  /*0670*/  STG.E.128 desc[UR36][R2.64], R4 ;  /* 0x0000000402007986 */ /* 0x0011e2000c101d24 */
[----:B------:R-:W-:Y:S05]  /*0680*/  BRA `(.L_x_6153) ;  /* 0x0000000800587947 */ /* 0x000fea0003800000 */
.L_x_6166:
        /* <DEDUP_REMOVED lines=21> */
.L_x_6170:
[----:B------:R-:W-:-:S05]  /*07e0*/  LOP3.LUT R5, R4, R5, RZ, 0xfc, !PT ;  /* 0x0000000504057212 */ /* 0x000fca00078efcff */
[----:B------:R0:W-:Y:S01]  /*07f0*/  STG.E.U8 desc[UR36][R2.64], R5 ;  /* 0x0000000502007986 */ /* 0x0001e2000c101124 */
[----:B------:R-:W-:Y:S05]  /*0800*/  BRA `(.L_x_6153) ;  /* 0x0000000400f87947 */ /* 0x000fea0003800000 */
.L_x_6169:
        /* <DEDUP_REMOVED lines=13> */
.L_x_6171:
[----:B------:R-:W-:Y:S01]  /*08e0*/  IMAD.MOV.U32 R0, RZ, RZ, 0x7f ;  /* 0x0000007fff007424 */ /* 0x000fe200078e00ff */
[----:B------:R-:W-:-:S04]  /*08f0*/  ISETP.GT.U32.AND P0, PT, R4, 0x7f800000, PT ;  /* 0x7f8000000400780c */ /* 0x000fc80003f04070 */
[----:B------:R-:W-:-:S09]  /*0900*/  SEL R0, R0, 0x7c, P0 ;  /* 0x0000007c00007807 */ /* 0x000fd20000000000 */
.L_x_6172:
[----:B------:R-:W-:-:S04]  /*0910*/  LOP3.LUT R5, R5, 0x80000000, RZ, 0xc0, !PT ;  /* 0x8000000005057812 */ /* 0x000fc800078ec0ff */
[----:B------:R-:W-:-:S04]  /*0920*/  SHF.R.U32.HI R5, RZ, 0x18, R5 ;  /* 0x00000018ff057819 */ /* 0x000fc80000011605 */
[----:B------:R-:W-:-:S05]  /*0930*/  LOP3.LUT R5, R0, R5, RZ, 0xfc, !PT ;  /* 0x0000000500057212 */ /* 0x000fca00078efcff */
[----:B------:R0:W-:Y:S01]  /*0940*/  STG.E.U8 desc[UR36][R2.64], R5 ;  /* 0x0000000502007986 */ /* 0x0001e2000c101124 */
[----:B------:R-:W-:Y:S05]  /*0950*/  BRA `(.L_x_6153) ;  /* 0x0000000400a47947 */ /* 0x000fea0003800000 */
.L_x_6168:
[----:B------:R-:W-:Y:S02]  /*0960*/  ULDC.64 UR4, c[0x0][0x218] ;  /* 0x0000860000047ab9 */ /* 0x000fe40000000a00 */
[----:B------:R-:W0:Y:S02]  /*0970*/  I2F.S64 R0, UR4 ;  /* 0x0000000400007d12 */ /* 0x000e240008301400 */
[----:B0-----:R-:W-:-:S05]  /*0980*/  F2FP.BF16.F32.PACK_AB R0, RZ, R0 ;  /* 0x00000000ff00723e */ /* 0x001fca00000010ff */
[----:B------:R0:W-:Y:S01]  /*0990*/  STG.E.U16 desc[UR36][R2.64], R0 ;  /* 0x0000000002007986 */ /* 0x0001e2000c101524 */
[----:B------:R-:W-:Y:S05]  /*09a0*/  BRA `(.L_x_6153) ;  /* 0x0000000400907947 */ /* 0x000fea0003800000 */
.L_x_6165:
        /* <DEDUP_REMOVED lines=11> */
.L_x_6175:
        /* <DEDUP_REMOVED lines=17> */
.L_x_6177:
[----:B------:R-:W-:-:S04]  /*0b70*/  LOP3.LUT R5, R5, 0x80000000, RZ, 0xc0, !PT ;  /* 0x8000000005057812 */ /* 0x000fc800078ec0ff */
[----:B------:R-:W-:-:S04]  /*0b80*/  SHF.R.U32.HI R5, RZ, 0x18, R5 ;  /* 0x00000018ff057819 */ /* 0x000fc80000011605 */
[----:B------:R-:W-:-:S04]  /*0b90*/  LOP3.LUT R4, R4, R5, RZ, 0xfc, !PT ;  /* 0x0000000504047212 */ /* 0x000fc800078efcff */
[----:B------:R-:W-:-:S07]  /*0ba0*/  PRMT R0, R4, 0x7610, R0 ;  /* 0x0000761004007816 */ /* 0x000fce0000000000 */
.L_x_6176:
[----:B------:R0:W-:Y:S01]  /*0bb0*/  STG.E.U8 desc[UR36][R2.64], R0 ;  /* 0x0000000002007986 */ /* 0x0001e2000c101124 */
[----:B------:R-:W-:Y:S05]  /*0bc0*/  BRA `(.L_x_6153) ;  /* 0x0000000400087947 */ /* 0x000fea0003800000 */
.L_x_6174:
        /* <DEDUP_REMOVED lines=17> */
.L_x_6179:
[----:B------:R-:W-:-:S04]  /*0ce0*/  LOP3.LUT R5, R5, 0x80000000, RZ, 0xc0, !PT ;  /* 0x8000000005057812 */ /* 0x000fc800078ec0ff */
[----:B------:R-:W-:-:S04]  /*0cf0*/  SHF.R.U32.HI R5, RZ, 0x18, R5 ;  /* 0x00000018ff057819 */ /* 0x000fc80000011605 */
[----:B------:R-:W-:-:S04]  /*0d00*/  LOP3.LUT R4, R4, R5, RZ, 0xfc, !PT ;  /* 0x0000000504047212 */ /* 0x000fc800078efcff */
[----:B------:R-:W-:-:S07]  /*0d10*/  PRMT R0, R4, 0x7610, R0 ;  /* 0x0000761004007816 */ /* 0x000fce0000000000 */
.L_x_6178:
[----:B------:R0:W-:Y:S01]  /*0d20*/  STG.E.U8 desc[UR36][R2.64], R0 ;  /* 0x0000000002007986 */ /* 0x0001e2000c101124 */
[----:B------:R-:W-:Y:S05]  /*0d30*/  BRA `(.L_x_6153) ;  /* 0x0000000000ac7947 */ /* 0x000fea0003800000 */
.L_x_6173:
        /* <DEDUP_REMOVED lines=19> */
.L_x_6182:
[----:B------:R0:W-:Y:S01]  /*0e70*/  STG.E.U8 desc[UR36][R2.64], R4 ;  /* 0x0000000402007986 */ /* 0x0001e2000c101124 */
[----:B------:R-:W-:Y:S05]  /*0e80*/  BRA `(.L_x_6153) ;  /* 0x0000000000587947 */ /* 0x000fea0003800000 */
.L_x_6158:
        /* <DEDUP_REMOVED lines=16> */
.L_x_6183:
[----:B------:R-:W-:Y:S05]  /*0f90*/  BRA `(.L_x_6153) ;  /* 0x0000000000147947 */ /* 0x000fea0003800000 */
.L_x_6181:
[----:B------:R-:W0:Y:S02]  /*0fa0*/  LDC.64 R4, c[0x0][0x218] ;  /* 0x00008600ff047b82 */ /* 0x000e240000000a00 */
[----:B0-----:R0:W-:Y:S01]  /*0fb0*/  STG.E.64 desc[UR36][R2.64], R4 ;  /* 0x0000000402007986 */ /* 0x0011e2000c101b24 */
[----:B------:R-:W-:Y:S05]  /*0fc0*/  BRA `(.L_x_6153) ;  /* 0x0000000000087947 */ /* 0x000fea0003800000 */
.L_x_6180:
[----:B------:R-:W0:Y:S02]  /*0fd0*/  LDC R5, c[0x0][0x218] ;  /* 0x00008600ff057b82 */ /* 0x000e240000000800 */
[----:B0-----:R0:W-:Y:S02]  /*0fe0*/  STG.E desc[UR36][R2.64], R5 ;  /* 0x0000000502007986 */ /* 0x0011e4000c101924 */
.L_x_6153:
[----:B------:R-:W-:Y:S05]  /*0ff0*/  BSYNC B6 ;  /* 0x0000000000067941 */ /* 0x000fea0003800000 */
.L_x_6152:
        /* <DEDUP_REMOVED lines=24> */
.L_x_6189:
[----:B------:R-:W0:Y:S02]  /*1180*/  LDC.U8 R5, c[0x0][0x218] ;  /* 0x00008600ff057b82 */ /* 0x000e240000000000 */
[----:B0-----:R1:W-:Y:S01]  /*1190*/  STG.E.U8 desc[UR36][R2.64], R5 ;  /* 0x0000000502007986 */ /* 0x0013e2000c101124 */
[----:B------:R-:W-:Y:S05]  /*11a0*/  BRA `(.L_x_6191) ;  /* 0x0000000c00707947 */ /* 0x000fea0003800000 */
.L_x_6188:
        /* <DEDUP_REMOVED lines=9> */
.L_x_6193:
[----:B------:R-:W0:Y:S02]  /*1240*/  LDC R5, c[0x0][0x218] ;  /* 0x00008600ff057b82 */ /* 0x000e240000000800 */
[----:B0-----:R3:W-:Y:S01]  /*1250*/  STG.E desc[UR36][R2.64], R5 ;  /* 0x0000000502007986 */ /* 0x0017e2000c101924 */
[----:B------:R-:W-:Y:S05]  /*1260*/  BRA `(.L_x_6191) ;  /* 0x0000000c00407947 */ /* 0x000fea0003800000 */
.L_x_6192:
[----:B------:R-:W0:Y:S02]  /*1270*/  LDC.U16 R5, c[0x0][0x218] ;  /* 0x00008600ff057b82 */ /* 0x000e240000000400 */
[----:B0-----:R2:W-:Y:S01]  /*1280*/  STG.E.U16 desc[UR36][R2.64], R5 ;  /* 0x0000000502007986 */ /* 0x0015e2000c101524 */
[----:B------:R-:W-:Y:S05]  /*1290*/  BRA `(.L_x_6191) ;  /* 0x0000000c00347947 */ /* 0x000fea0003800000 */
.L_x_6187:
        /* <DEDUP_REMOVED lines=10> */
.L_x_6195:
[----:B------:R-:W-:Y:S02]  /*1340*/  ULDC.64 UR4, c[0x0][0x218] ;  /* 0x0000860000047ab9 */ /* 0x000fe40000000a00 */
[----:B------:R-:W0:Y:S02]  /*1350*/  I2F.S64 R0, UR4 ;  /* 0x0000000400007d12 */ /* 0x000e240008301400 */
[----:B0-----:R-:W-:-:S05]  /*1360*/  F2FP.F16.F32.PACK_AB R0, RZ, R0 ;  /* 0x00000000ff00723e */ /* 0x001fca00000000ff */
[----:B------:R0:W-:Y:S01]  /*1370*/  STG.E.U16 desc[UR36][R2.64], R0 ;  /* 0x0000000002007986 */ /* 0x0001e2000c101524 */
[----:B------:R-:W-:Y:S05]  /*1380*/  BRA `(.L_x_6191) ;  /* 0x0000000800f87947 */ /* 0x000fea0003800000 */
.L_x_6194:
        /* <DEDUP_REMOVED lines=11> */
.L_x_6197:
[----:B------:R-:W-:Y:S02]  /*1440*/  ULDC.64 UR4, c[0x0][0x218] ;  /* 0x0000860000047ab9 */ /* 0x000fe40000000a00 */
[----:B------:R-:W0:Y:S02]  /*1450*/  I2F.S64 R0, UR4 ;  /* 0x0000000400007d12 */ /* 0x000e240008301400 */
[----:B0-----:R-:W-:-:S04]  /*1460*/  F2FP.F16.F32.PACK_AB R0, RZ, R0 ;  /* 0x00000000ff00723e */ /* 0x001fc800000000ff */
[----:B------:R-:W-:-:S05]  /*1470*/  PRMT R0, R0, 0x5410, RZ ;  /* 0x0000541000007816 */ /* 0x000fca00000000ff */
[----:B------:R0:W-:Y:S01]  /*1480*/  STG.E desc[UR36][R2.64], R0 ;  /* 0x0000000002007986 */ /* 0x0001e2000c101924 */
[----:B------:R-:W-:Y:S05]  /*1490*/  BRA `(.L_x_6191) ;  /* 0x0000000800b47947 */ /* 0x000fea0003800000 */
.L_x_6196:
[----:B------:R-:W-:Y:S02]  /*14a0*/  ULDC.64 UR4, c[0x0][0x218] ;  /* 0x0000860000047ab9 */ /* 0x000fe40000000a00 */
[----:B------:R-:W0:Y:S02]  /*14b0*/  I2F.F64.S64 R4, UR4 ;  /* 0x0000000400047d12 */ /* 0x000e240008301c00 */
[----:B0-----:R0:W-:Y:S01]  /*14c0*/  STG.E.64 desc[UR36][R2.64], R4 ;  /* 0x0000000402007986 */ /* 0x0011e2000c101b24 */
[----:B------:R-:W-:Y:S05]  /*14d0*/  BRA `(.L_x_6191) ;  /* 0x0000000800a47947 */ /* 0x000fea0003800000 */
.L_x_6186:
        /* <DEDUP_REMOVED lines=14> */
.L_x_6200:
[----:B------:R-:W-:Y:S01]  /*15c0*/  ULDC.64 UR4, c[0x0][0x218] ;  /* 0x0000860000047ab9 */ /* 0x000fe20000000a00 */
[----:B------:R-:W-:Y:S01]  /*15d0*/  CS2R R6, SRZ ;  /* 0x0000000000067805 */ /* 0x000fe2000001ff00 */
[----:B------:R-:W0:Y:S04]  /*15e0*/  I2F.F64.S64 R4, UR4 ;  /* 0x0000000400047d12 */ /* 0x000e280008301c00 */
[----:B0-----:R0:W-:Y:S01]  /*15f0*/  STG.E.128 desc[UR36][R2.64], R4 ;  /* 0x0000000402007986 */ /* 0x0011e2000c101d24 */
[----:B------:R-:W-:Y:S05]  /*1600*/  BRA `(.L_x_6191) ;  /* 0x0000000800587947 */ /* 0x000fea0003800000 */
.L_x_6199:
        /* <DEDUP_REMOVED lines=21> */
.L_x_6203:
[----:B------:R-:W-:-:S05]  /*1760*/  LOP3.LUT R5, R0, R9, RZ, 0xfc, !PT ;  /* 0x0000000900057212 */ /* 0x000fca00078efcff */
[----:B------:R0:W-:Y:S01]  /*1770*/  STG.E.U8 desc[UR36][R2.64], R5 ;  /* 0x0000000502007986 */ /* 0x0001e2000c101124 */
[----:B------:R-:W-:Y:S05]  /*1780*/  BRA `(.L_x_6191) ;  /* 0x0000000400f87947 */ /* 0x000fea0003800000 */
.L_x_6202:
        /* <DEDUP_REMOVED lines=13> */
.L_x_6204:
[----:B------:R-:W-:Y:S01]  /*1860*/  ISETP.GT.U32.AND P0, PT, R0, 0x7f800000, PT ;  /* 0x7f8000000000780c */ /* 0x000fe20003f04070 */
[----:B------:R-:W-:-:S05]  /*1870*/  IMAD.MOV.U32 R0, RZ, RZ, 0x7f ;  /* 0x0000007fff007424 */ /* 0x000fca00078e00ff */
[----:B------:R-:W-:-:S07]  /*1880*/  SEL R0, R0, 0x7c, P0 ;  /* 0x0000007c00007807 */ /* 0x000fce0000000000 */
.L_x_6205:
[----:B------:R-:W-:-:S04]  /*1890*/  LOP3.LUT R4, R4, 0x80000000, RZ, 0xc0, !PT ;  /* 0x8000000004047812 */ /* 0x000fc800078ec0ff */
[----:B------:R-:W-:-:S04]  /*18a0*/  SHF.R.U32.HI R5, RZ, 0x18, R4 ;  /* 0x00000018ff057819 */ /* 0x000fc80000011604 */
[----:B------:R-:W-:-:S05]  /*18b0*/  LOP3.LUT R5, R0, R5, RZ, 0xfc, !PT ;  /* 0x0000000500057212 */ /* 0x000fca00078efcff */
[----:B------:R0:W-:Y:S01]  /*18c0*/  STG.E.U8 desc[UR36][R2.64], R5 ;  /* 0x0000000502007986 */ /* 0x0001e2000c101124 */
[----:B------:R-:W-:Y:S05]  /*18d0*/  BRA `(.L_x_6191) ;  /* 0x0000000400a47947 */ /* 0x000fea0003800000 */
.L_x_6201:
[----:B------:R-:W-:Y:S02]  /*18e0*/  ULDC.64 UR4, c[0x0][0x218] ;  /* 0x0000860000047ab9 */ /* 0x000fe40000000a00 */
[----:B------:R-:W0:Y:S02]  /*18f0*/  I2F.S64 R0, UR4 ;  /* 0x0000000400007d12 */ /* 0x000e240008301400 */
[----:B0-----:R-:W-:-:S05]  /*1900*/  F2FP.BF16.F32.PACK_AB R0, RZ, R0 ;  /* 0x00000000ff00723e */ /* 0x001fca00000010ff */
[----:B------:R0:W-:Y:S01]  /*1910*/  STG.E.U16 desc[UR36][R2.64], R0 ;  /* 0x0000000002007986 */ /* 0x0001e2000c101524 */
[----:B------:R-:W-:Y:S05]  /*1920*/  BRA `(.L_x_6191) ;  /* 0x0000000400907947 */ /* 0x000fea0003800000 */
.L_x_6198:
        /* <DEDUP_REMOVED lines=11> */
.L_x_6208:
        /* <DEDUP_REMOVED lines=18> */
.L_x_6210:
[----:B------:R-:W-:-:S04]  /*1b00*/  LOP3.LUT R4, R4, 0x80000000, RZ, 0xc0, !PT ;  /* 0x8000000004047812 */ /* 0x000fc800078ec0ff */
[----:B------:R-:W-:-:S04]  /*1b10*/  SHF.R.U32.HI R5, RZ, 0x18, R4 ;  /* 0x00000018ff057819 */ /* 0x000fc80000011604 */
[----:B------:R-:W-:-:S07]  /*1b20*/  LOP3.LUT R0, R0, R5, RZ, 0xfc, !PT ;  /* 0x0000000500007212 */ /* 0x000fce00078efcff */
.L_x_6209:
[----:B------:R0:W-:Y:S01]  /*1b30*/  STG.E.U8 desc[UR36][R2.64], R0 ;  /* 0x0000000002007986 */ /* 0x0001e2000c101124 */
[----:B------:R-:W-:Y:S05]  /*1b40*/  BRA `(.L_x_6191) ;  /* 0x0000000400087947 */ /* 0x000fea0003800000 */
.L_x_6207:
        /* <DEDUP_REMOVED lines=18> */
.L_x_6212:
[----:B------:R-:W-:-:S04]  /*1c70*/  LOP3.LUT R4, R4, 0x80000000, RZ, 0xc0, !PT ;  /* 0x8000000004047812 */ /* 0x000fc800078ec0ff */
[----:B------:R-:W-:-:S04]  /*1c80*/  SHF.R.U32.HI R5, RZ, 0x18, R4 ;  /* 0x00000018ff057819 */ /* 0x000fc80000011604 */
[----:B------:R-:W-:-:S07]  /*1c90*/  LOP3.LUT R0, R0, R5, RZ, 0xfc, !PT ;  /* 0x0000000500007212 */ /* 0x000fce00078efcff */
.L_x_6211:
[----:B------:R0:W-:Y:S01]  /*1ca0*/  STG.E.U8 desc[UR36][R2.64], R0 ;  /* 0x0000000002007986 */ /* 0x0001e2000c101124 */
[----:B------:R-:W-:Y:S05]  /*1cb0*/  BRA `(.L_x_6191) ;  /* 0x0000000000ac7947 */ /* 0x000fea0003800000 */
.L_x_6206:
        /* <DEDUP_REMOVED lines=19> */
.L_x_6215:
[----:B------:R0:W-:Y:S01]  /*1df0*/  STG.E.U8 desc[UR36][R2.64], R0 ;  /* 0x0000000002007986 */ /* 0x0001e2000c101124 */
[----:B------:R-:W-:Y:S05]  /*1e00*/  BRA `(.L_x_6191) ;  /* 0x0000000000587947 */ /* 0x000fea0003800000 */
.L_x_6190:
        /* <DEDUP_REMOVED lines=16> */
.L_x_6216:
[----:B------:R-:W-:Y:S05]  /*1f10*/  BRA `(.L_x_6191) ;  /* 0x0000000000147947 */ /* 0x000fea0003800000 */
.L_x_6214:
[----:B------:R-:W0:Y:S02]  /*1f20*/  LDC.64 R4, c[0x0][0x218] ;  /* 0x00008600ff047b82 */ /* 0x000e240000000a00 */
[----:B0-----:R0:W-:Y:S01]  /*1f30*/  STG.E.64 desc[UR36][R2.64], R4 ;  /* 0x0000000402007986 */ /* 0x0011e2000c101b24 */
[----:B------:R-:W-:Y:S05]  /*1f40*/  BRA `(.L_x_6191) ;  /* 0x0000000000087947 */ /* 0x000fea0003800000 */
.L_x_6213:
[----:B------:R-:W0:Y:S02]  /*1f50*/  LDC R5, c[0x0][0x218] ;  /* 0x00008600ff057b82 */ /* 0x000e240000000800 */
[----:B0-----:R0:W-:Y:S02]  /*1f60*/  STG.E desc[UR36][R2.64], R5 ;  /* 0x0000000502007986 */ /* 0x0011e4000c101924 */
.L_x_6191:
        /* <DEDUP_REMOVED lines=24> */
.L_x_6220:
[----:B------:R-:W0:Y:S02]  /*20f0*/  LDC.U8 R5, c[0x0][0x218] ;  /* 0x00008600ff057b82 */ /* 0x000e240000000000 */
[----:B0-----:R0:W-:Y:S01]  /*2100*/  STG.E.U8 desc[UR36][R2.64], R5 ;  /* 0x0000000502007986 */ /* 0x0011e2000c101124 */
[----:B------:R-:W-:Y:S05]  /*2110*/  BRA `(.L_x_6222) ;  /* 0x0000000c00707947 */ /* 0x000fea0003800000 */
.L_x_6219:
        /* <DEDUP_REMOVED lines=9> */
.L_x_6224:
[----:B------:R-:W0:Y:S02]  /*21b0*/  LDC R5, c[0x0][0x218] ;  /* 0x00008600ff057b82 */ /* 0x000e240000000800 */
[----:B0-----:R0:W-:Y:S01]  /*21c0*/  STG.E desc[UR36][R2.64], R5 ;  /* 0x0000000502007986 */ /* 0x0011e2000c101924 */
[----:B------:R-:W-:Y:S05]  /*21d0*/  BRA `(.L_x_6222) ;  /* 0x0000000c00407947 */ /* 0x000fea0003800000 */
.L_x_6223:
[----:B------:R-:W0:Y:S02]  /*21e0*/  LDC.U16 R5, c[0x0][0x218] ;  /* 0x00008600ff057b82 */ /* 0x000e240000000400 */
[----:B0-----:R0:W-:Y:S01]  /*21f0*/  STG.E.U16 desc[UR36][R2.64], R5 ;  /* 0x0000000502007986 */ /* 0x0011e2000c101524 */
[----:B------:R-:W-:Y:S05]  /*2200*/  BRA `(.L_x_6222) ;  /* 0x0000000c00347947 */ /* 0x000fea0003800000 */
.L_x_6218:
        /* <DEDUP_REMOVED lines=10> */
.L_x_6226:
[----:B------:R-:W-:Y:S02]  /*22b0*/  ULDC.64 UR4, c[0x0][0x218] ;  /* 0x0000860000047ab9 */ /* 0x000fe40000000a00 */
[----:B------:R-:W0:Y:S02]  /*22c0*/  I2F.S64 R0, UR4 ;  /* 0x0000000400007d12 */ /* 0x000e240008301400 */
[----:B0-----:R-:W-:-:S05]  /*22d0*/  F2FP.F16.F32.PACK_AB R0, RZ, R0 ;  /* 0x00000000ff00723e */ /* 0x001fca00000000ff */
[----:B------:R0:W-:Y:S01]  /*22e0*/  STG.E.U16 desc[UR36][R2.64], R0 ;  /* 0x0000000002007986 */ /* 0x0001e2000c101524 */
[----:B------:R-:W-:Y:S05]  /*22f0*/  BRA `(.L_x_6222) ;  /* 0x0000000800f87947 */ /* 0x000fea0003800000 */
.L_x_6225:
        /* <DEDUP_REMOVED lines=11> */
.L_x_6228:
[----:B------:R-:W-:Y:S02]  /*23b0*/  ULDC.64 UR4, c[0x0][0x218] ;  /* 0x0000860000047ab9 */ /* 0x000fe40000000a00 */
[----:B------:R-:W0:Y:S02]  /*23c0*/  I2F.S64 R0, UR4 ;  /* 0x0000000400007d12 */ /* 0x000e240008301400 */
[----:B0-----:R-:W-:-:S04]  /*23d0*/  F2FP.F16.F32.PACK_AB R0, RZ, R0 ;  /* 0x00000000ff00723e */ /* 0x001fc800000000ff */
[----:B------:R-:W-:-:S05]  /*23e0*/  PRMT R0, R0, 0x5410, RZ ;  /* 0x0000541000007816 */ /* 0x000fca00000000ff */
[----:B------:R0:W-:Y:S01]  /*23f0*/  STG.E desc[UR36][R2.64], R0 ;  /* 0x0000000002007986 */ /* 0x0001e2000c101924 */
[----:B------:R-:W-:Y:S05]  /*2400*/  BRA `(.L_x_6222) ;  /* 0x0000000800b47947 */ /* 0x000fea0003800000 */
.L_x_6227:
[----:B------:R-:W-:Y:S02]  /*2410*/  ULDC.64 UR4, c[0x0][0x218] ;  /* 0x0000860000047ab9 */ /* 0x000fe40000000a00 */
[----:B------:R-:W0:Y:S02]  /*2420*/  I2F.F64.S64 R4, UR4 ;  /* 0x0000000400047d12 */ /* 0x000e240008301c00 */
[----:B0-----:R0:W-:Y:S01]  /*2430*/  STG.E.64 desc[UR36][R2.64], R4 ;  /* 0x0000000402007986 */ /* 0x0011e2000c101b24 */
[----:B------:R-:W-:Y:S05]  /*2440*/  BRA `(.L_x_6222) ;  /* 0x0000000800a47947 */ /* 0x000fea0003800000 */
.L_x_6217:
        /* <DEDUP_REMOVED lines=14> */
.L_x_6231:
[----:B------:R-:W-:Y:S01]  /*2530*/  ULDC.64 UR4, c[0x0][0x218] ;  /* 0x0000860000047ab9 */ /* 0x000fe20000000a00 */
[----:B------:R-:W-:Y:S01]  /*2540*/  CS2R R6, SRZ ;  /* 0x0000000000067805 */ /* 0x000fe2000001ff00 */
[----:B------:R-:W0:Y:S04]  /*2550*/  I2F.F64.S64 R4, UR4 ;  /* 0x0000000400047d12 */ /* 0x000e280008301c00 */
[----:B0-----:R0:W-:Y:S01]  /*2560*/  STG.E.128 desc[UR36][R2.64], R4 ;  /* 0x0000000402007986 */ /* 0x0011e2000c101d24 */
[----:B------:R-:W-:Y:S05]  /*2570*/  BRA `(.L_x_6222) ;  /* 0x0000000800587947 */ /* 0x000fea0003800000 */
.L_x_6230:
        /* <DEDUP_REMOVED lines=21> */
.L_x_6234:
[----:B------:R-:W-:-:S05]  /*26d0*/  LOP3.LUT R5, R0, R9, RZ, 0xfc, !PT ;  /* 0x0000000900057212 */ /* 0x000fca00078efcff */
[----:B------:R0:W-:Y:S01]  /*26e0*/  STG.E.U8 desc[UR36][R2.64], R5 ;  /* 0x0000000502007986 */ /* 0x0001e2000c101124 */
[----:B------:R-:W-:Y:S05]  /*26f0*/  BRA `(.L_x_6222) ;  /* 0x0000000400f87947 */ /* 0x000fea0003800000 */
.L_x_6233:
        /* <DEDUP_REMOVED lines=13> */
.L_x_6235:
[----:B------:R-:W-:Y:S01]  /*27d0*/  ISETP.GT.U32.AND P0, PT, R0, 0x7f800000, PT ;  /* 0x7f8000000000780c */ /* 0x000fe20003f04070 */
[----:B------:R-:W-:-:S05]  /*27e0*/  IMAD.MOV.U32 R0, RZ, RZ, 0x7f ;  /* 0x0000007fff007424 */ /* 0x000fca00078e00ff */
[----:B------:R-:W-:-:S07]  /*27f0*/  SEL R0, R0, 0x7c, P0 ;  /* 0x0000007c00007807 */ /* 0x000fce0000000000 */
.L_x_6236:
[----:B------:R-:W-:-:S04]  /*2800*/  LOP3.LUT R4, R4, 0x80000000, RZ, 0xc0, !PT ;  /* 0x8000000004047812 */ /* 0x000fc800078ec0ff */
[----:B------:R-:W-:-:S04]  /*2810*/  SHF.R.U32.HI R5, RZ, 0x18, R4 ;  /* 0x00000018ff057819 */ /* 0x000fc80000011604 */
[----:B------:R-:W-:-:S05]  /*2820*/  LOP3.LUT R5, R0, R5, RZ, 0xfc, !PT ;  /* 0x0000000500057212 */ /* 0x000fca00078efcff */
[----:B------:R0:W-:Y:S01]  /*2830*/  STG.E.U8 desc[UR36][R2.64], R5 ;  /* 0x0000000502007986 */ /* 0x0001e2000c101124 */
[----:B------:R-:W-:Y:S05]  /*2840*/  BRA `(.L_x_6222) ;  /* 0x0000000400a47947 */ /* 0x000fea0003800000 */
.L_x_6232:
[----:B------:R-:W-:Y:S02]  /*2850*/  ULDC.64 UR4, c[0x0][0x218] ;  /* 0x0000860000047ab9 */ /* 0x000fe40000000a00 */
[----:B------:R-:W0:Y:S02]  /*2860*/  I2F.S64 R0, UR4 ;  /* 0x0000000400007d12 */ /* 0x000e240008301400 */
[----:B0-----:R-:W-:-:S05]  /*2870*/  F2FP.BF16.F32.PACK_AB R0, RZ, R0 ;  /* 0x00000000ff00723e */ /* 0x001fca00000010ff */
[----:B------:R0:W-:Y:S01]  /*2880*/  STG.E.U16 desc[UR36][R2.64], R0 ;  /* 0x0000000002007986 */ /* 0x0001e2000c101524 */
[----:B------:R-:W-:Y:S05]  /*2890*/  BRA `(.L_x_6222) ;  /* 0x0000000400907947 */ /* 0x000fea0003800000 */
.L_x_6229:
        /* <DEDUP_REMOVED lines=11> */
.L_x_6239:
        /* <DEDUP_REMOVED lines=18> */
.L_x_6241:
[----:B------:R-:W-:-:S04]  /*2a70*/  LOP3.LUT R4, R4, 0x80000000, RZ, 0xc0, !PT ;  /* 0x8000000004047812 */ /* 0x000fc800078ec0ff */
[----:B------:R-:W-:-:S04]  /*2a80*/  SHF.R.U32.HI R5, RZ, 0x18, R4 ;  /* 0x00000018ff057819 */ /* 0x000fc80000011604 */
[----:B------:R-:W-:-:S07]  /*2a90*/  LOP3.LUT R0, R0, R5, RZ, 0xfc, !PT ;  /* 0x0000000500007212 */ /* 0x000fce00078efcff */
.L_x_6240:
[----:B------:R5:W-:Y:S01]  /*2aa0*/  STG.E.U8 desc[UR36][R2.64], R0 ;  /* 0x0000000002007986 */ /* 0x000be2000c101124 */
[----:B------:R-:W-:Y:S05]  /*2ab0*/  BRA `(.L_x_6222) ;  /* 0x0000000400087947 */ /* 0x000fea0003800000 */
.L_x_6238:
        /* <DEDUP_REMOVED lines=18> */
.L_x_6243:
[----:B------:R-:W-:-:S04]  /*2be0*/  LOP3.LUT R4, R4, 0x80000000, RZ, 0xc0, !PT ;  /* 0x8000000004047812 */ /* 0x000fc800078ec0ff */
[----:B------:R-:W-:-:S04]  /*2bf0*/  SHF.R.U32.HI R5, RZ, 0x18, R4 ;  /* 0x00000018ff057819 */ /* 0x000fc80000011604 */
[----:B------:R-:W-:-:S07]  /*2c00*/  LOP3.LUT R0, R0, R5, RZ, 0xfc, !PT ;  /* 0x0000000500007212 */ /* 0x000fce00078efcff */
.L_x_6242:
[----:B------:R3:W-:Y:S01]  /*2c10*/  STG.E.U8 desc[UR36][R2.64], R0 ;  /* 0x0000000002007986 */ /* 0x0007e2000c101124 */
[----:B------:R-:W-:Y:S05]  /*2c20*/  BRA `(.L_x_6222) ;  /* 0x0000000000ac7947 */ /* 0x000fea0003800000 */
.L_x_6237:
        /* <DEDUP_REMOVED lines=19> */
.L_x_6246:
[----:B------:R2:W-:Y:S01]  /*2d60*/  STG.E.U8 desc[UR36][R2.64], R0 ;  /* 0x0000000002007986 */ /* 0x0005e2000c101124 */
[----:B------:R-:W-:Y:S05]  /*2d70*/  BRA `(.L_x_6222) ;  /* 0x0000000000587947 */ /* 0x000fea0003800000 */
.L_x_6221:
        /* <DEDUP_REMOVED lines=16> */
.L_x_6247:
[----:B------:R-:W-:Y:S05]  /*2e80*/  BRA `(.L_x_6222) ;  /* 0x0000000000147947 */ /* 0x000fea0003800000 */
.L_x_6245:
[----:B------:R-:W0:Y:S02]  /*2e90*/  LDC.64 R4, c[0x0][0x218] ;  /* 0x00008600ff047b82 */ /* 0x000e240000000a00 */
[----:B0-----:R1:W-:Y:S01]  /*2ea0*/  STG.E.64 desc[UR36][R2.64], R4 ;  /* 0x0000000402007986 */ /* 0x0013e2000c101b24 */
[----:B------:R-:W-:Y:S05]  /*2eb0*/  BRA `(.L_x_6222) ;  /* 0x0000000000087947 */ /* 0x000fea0003800000 */
.L_x_6244:
[----:B------:R-:W0:Y:S02]  /*2ec0*/  LDC R5, c[0x0][0x218] ;  /* 0x00008600ff057b82 */ /* 0x000e240000000800 */
[----:B0-----:R0:W-:Y:S02]  /*2ed0*/  STG.E desc[UR36][R2.64], R5 ;  /* 0x0000000502007986 */ /* 0x0011e4000c101924 */
.L_x_6222:
[----:B------:R-:W-:-:S07]  /*2ee0*/  VIADD R19, R19, 0x80 ;  /* 0x0000008013137836 */ /* 0x000fce0000000000 */
.L_x_6185:
[----:B------:R-:W-:Y:S05]  /*2ef0*/  BSYNC B6 ;  /* 0x0000000000067941 */ /* 0x000fea0003800000 */
.L_x_6184:
        /* <DEDUP_REMOVED lines=22> */
.L_x_6251:
[----:B------:R-:W0:Y:S02]  /*3060*/  LDC.U8 R5, c[0x0][0x218] ;  /* 0x00008600ff057b82 */ /* 0x000e240000000000 */
[----:B0-----:R-:W-:Y:S01]  /*3070*/  STG.E.U8 desc[UR36][R2.64], R5 ;  /* 0x0000000502007986 */ /* 0x001fe2000c101124 */
[----:B------:R-:W-:Y:S05]  /*3080*/  EXIT ;  /* 0x000000000000794d */ /* 0x000fea0003800000 */
.L_x_6250:
        /* <DEDUP_REMOVED lines=9> */
.L_x_6254:
[----:B------:R-:W0:Y:S02]  /*3120*/  LDC R5, c[0x0][0x218] ;  /* 0x00008600ff057b82 */ /* 0x000e240000000800 */
[----:B0-----:R-:W-:Y:S01]  /*3130*/  STG.E desc[UR36][R2.64], R5 ;  /* 0x0000000502007986 */ /* 0x001fe2000c101924 */
[----:B------:R-:W-:Y:S05]  /*3140*/  EXIT ;  /* 0x000000000000794d */ /* 0x000fea0003800000 */
.L_x_6253:
[----:B------:R-:W0:Y:S02]  /*3150*/  LDC.U16 R5, c[0x0][0x218] ;  /* 0x00008600ff057b82 */ /* 0x000e240000000400 */
[----:B0-----:R-:W-:Y:S01]  /*3160*/  STG.E.U16 desc[UR36][R2.64], R5 ;  /* 0x0000000502007986 */ /* 0x001fe2000c101524 */
[----:B------:R-:W-:Y:S05]  /*3170*/  EXIT ;  /* 0x000000000000794d */ /* 0x000fea0003800000 */
.L_x_6249:
        /* <DEDUP_REMOVED lines=10> */
.L_x_6256:
[----:B------:R-:W-:Y:S02]  /*3220*/  ULDC.64 UR4, c[0x0][0x218] ;  /* 0x0000860000047ab9 */ /* 0x000fe40000000a00 */
[----:B------:R-:W0:Y:S02]  /*3230*/  I2F.S64 R0, UR4 ;  /* 0x0000000400007d12 */ /* 0x000e240008301400 */
[----:B0-----:R-:W-:-:S05]  /*3240*/  F2FP.F16.F32.PACK_AB R0, RZ, R0 ;  /* 0x00000000ff00723e */ /* 0x001fca00000000ff */
[----:B------:R-:W-:Y:S01]  /*3250*/  STG.E.U16 desc[UR36][R2.64], R0 ;  /* 0x0000000002007986 */ /* 0x000fe2000c101524 */
[----:B------:R-:W-:Y:S05]  /*3260*/  EXIT ;  /* 0x000000000000794d */ /* 0x000fea0003800000 */
.L_x_6255:
        /* <DEDUP_REMOVED lines=11> */
.L_x_6258:
[----:B------:R-:W-:Y:S02]  /*3320*/  ULDC.64 UR4, c[0x0][0x218] ;  /* 0x0000860000047ab9 */ /* 0x000fe40000000a00 */
[----:B------:R-:W0:Y:S02]  /*3330*/  I2F.S64 R0, UR4 ;  /* 0x0000000400007d12 */ /* 0x000e240008301400 */
[----:B0-----:R-:W-:-:S04]  /*3340*/  F2FP.F16.F32.PACK_AB R0, RZ, R0 ;  /* 0x00000000ff00723e */ /* 0x001fc800000000ff */
[----:B------:R-:W-:-:S05]  /*3350*/  PRMT R0, R0, 0x5410, RZ ;  /* 0x0000541000007816 */ /* 0x000fca00000000ff */
[----:B------:R-:W-:Y:S01]  /*3360*/  STG.E desc[UR36][R2.64], R0 ;  /* 0x0000000002007986 */ /* 0x000fe2000c101924 */
[----:B------:R-:W-:Y:S05]  /*3370*/  EXIT ;  /* 0x000000000000794d */ /* 0x000fea0003800000 */
.L_x_6257:
[----:B------:R-:W-:Y:S02]  /*3380*/  ULDC.64 UR4, c[0x0][0x218] ;  /* 0x0000860000047ab9 */ /* 0x000fe40000000a00 */
[----:B------:R-:W0:Y:S02]  /*3390*/  I2F.F64.S64 R4, UR4 ;  /* 0x0000000400047d12 */ /* 0x000e240008301c00 */
[----:B0-----:R-:W-:Y:S01]  /*33a0*/  STG.E.64 desc[UR36][R2.64], R4 ;  /* 0x0000000402007986 */ /* 0x001fe2000c101b24 */
[----:B------:R-:W-:Y:S05]  /*33b0*/  EXIT ;  /* 0x000000000000794d */ /* 0x000fea0003800000 */
.L_x_6248:
        /* <DEDUP_REMOVED lines=14> */
.L_x_6261:
[----:B------:R-:W-:Y:S01]  /*34a0*/  ULDC.64 UR4, c[0x0][0x218] ;  /* 0x0000860000047ab9 */ /* 0x000fe20000000a00 */
[----:B------:R-:W-:Y:S01]  /*34b0*/  CS2R R6, SRZ ;  /* 0x0000000000067805 */ /* 0x000fe2000001ff00 */
[----:B------:R-:W0:Y:S04]  /*34c0*/  I2F.F64.S64 R4, UR4 ;  /* 0x0000000400047d12 */ /* 0x000e280008301c00 */
[----:B0-----:R-:W-:Y:S01]  /*34d0*/  STG.E.128 desc[UR36][R2.64], R4 ;  /* 0x0000000402007986 */ /* 0x001fe2000c101d24 */
[----:B------:R-:W-:Y:S05]  /*34e0*/  EXIT ;  /* 0x000000000000794d */ /* 0x000fea0003800000 */
.L_x_6260:
        /* <DEDUP_REMOVED lines=21> */
.L_x_6264:
[----:B------:R-:W-:-:S05]  /*3640*/  LOP3.LUT R5, R0, R9, RZ, 0xfc, !PT ;  /* 0x0000000900057212 */ /* 0x000fca00078efcff */
[----:B------:R-:W-:Y:S01]  /*3650*/  STG.E.U8 desc[UR36][R2.64], R5 ;  /* 0x0000000502007986 */ /* 0x000fe2000c101124 */
[----:B------:R-:W-:Y:S05]  /*3660*/  EXIT ;  /* 0x000000000000794d */ /* 0x000fea0003800000 */
.L_x_6263:
        /* <DEDUP_REMOVED lines=13> */
.L_x_6265:
[----:B------:R-:W-:Y:S01]  /*3740*/  ISETP.GT.U32.AND P0, PT, R0, 0x7f800000, PT ;  /* 0x7f8000000000780c */ /* 0x000fe20003f04070 */
[----:B------:R-:W-:-:S05]  /*3750*/  IMAD.MOV.U32 R0, RZ, RZ, 0x7f ;  /* 0x0000007fff007424 */ /* 0x000fca00078e00ff */
[----:B------:R-:W-:-:S07]  /*3760*/  SEL R0, R0, 0x7c, P0 ;  /* 0x0000007c00007807 */ /* 0x000fce0000000000 */
.L_x_6266:
[----:B------:R-:W-:-:S04]  /*3770*/  LOP3.LUT R4, R4, 0x80000000, RZ, 0xc0, !PT ;  /* 0x8000000004047812 */ /* 0x000fc800078ec0ff */
[----:B------:R-:W-:-:S04]  /*3780*/  SHF.R.U32.HI R5, RZ, 0x18, R4 ;  /* 0x00000018ff057819 */ /* 0x000fc80000011604 */
[----:B------:R-:W-:-:S05]  /*3790*/  LOP3.LUT R5, R0, R5, RZ, 0xfc, !PT ;  /* 0x0000000500057212 */ /* 0x000fca00078efcff */
[----:B------:R-:W-:Y:S01]  /*37a0*/  STG.E.U8 desc[UR36][R2.64], R5 ;  /* 0x0000000502007986 */ /* 0x000fe2000c101124 */
[----:B------:R-:W-:Y:S05]  /*37b0*/  EXIT ;  /* 0x000000000000794d */ /* 0x000fea0003800000 */
.L_x_6262:
[----:B------:R-:W-:Y:S02]  /*37c0*/  ULDC.64 UR4, c[0x0][0x218] ;  /* 0x0000860000047ab9 */ /* 0x000fe40000000a00 */
[----:B------:R-:W0:Y:S02]  /*37d0*/  I2F.S64 R0, UR4 ;  /* 0x0000000400007d12 */ /* 0x000e240008301400 */
[----:B0-----:R-:W-:-:S05]  /*37e0*/  F2FP.BF16.F32.PACK_AB R0, RZ, R0 ;  /* 0x00000000ff00723e */ /* 0x001fca00000010ff */
[----:B------:R-:W-:Y:S01]  /*37f0*/  STG.E.U16 desc[UR36][R2.64], R0 ;  /* 0x0000000002007986 */ /* 0x000fe2000c101524 */
[----:B------:R-:W-:Y:S05]  /*3800*/  EXIT ;  /* 0x000000000000794d */ /* 0x000fea0003800000 */
.L_x_6259:
        /* <DEDUP_REMOVED lines=11> */
.L_x_6269:
        /* <DEDUP_REMOVED lines=18> */
.L_x_6271:
[----:B------:R-:W-:-:S04]  /*39e0*/  LOP3.LUT R4, R4, 0x80000000, RZ, 0xc0, !PT ;  /* 0x8000000004047812 */ /* 0x000fc800078ec0ff */
[----:B------:R-:W-:-:S04]  /*39f0*/  SHF.R.U32.HI R5, RZ, 0x18, R4 ;  /* 0x00000018ff057819 */ /* 0x000fc80000011604 */
[----:B------:R-:W-:-:S07]  /*3a00*/  LOP3.LUT R0, R0, R5, RZ, 0xfc, !PT ;  /* 0x0000000500007212 */ /* 0x000fce00078efcff */
.L_x_6270:
[----:B------:R-:W-:Y:S01]  /*3a10*/  STG.E.U8 desc[UR36][R2.64], R0 ;  /* 0x0000000002007986 */ /* 0x000fe2000c101124 */
[----:B------:R-:W-:Y:S05]  /*3a20*/  EXIT ;  /* 0x000000000000794d */ /* 0x000fea0003800000 */
.L_x_6268:
        /* <DEDUP_REMOVED lines=18> */
.L_x_6273:
[----:B------:R-:W-:-:S04]  /*3b50*/  LOP3.LUT R4, R4, 0x80000000, RZ, 0xc0, !PT ;  /* 0x8000000004047812 */ /* 0x000fc800078ec0ff */
[----:B------:R-:W-:-:S04]  /*3b60*/  SHF.R.U32.HI R5, RZ, 0x18, R4 ;  /* 0x00000018ff057819 */ /* 0x000fc80000011604 */
[----:B------:R-:W-:-:S07]  /*3b70*/  LOP3.LUT R0, R0, R5, RZ, 0xfc, !PT ;  /* 0x0000000500007212 */ /* 0x000fce00078efcff */
.L_x_6272:
[----:B------:R-:W-:Y:S01]  /*3b80*/  STG.E.U8 desc[UR36][R2.64], R0 ;  /* 0x0000000002007986 */ /* 0x000fe2000c101124 */
[----:B------:R-:W-:Y:S05]  /*3b90*/  EXIT ;  /* 0x000000000000794d */ /* 0x000fea0003800000 */
.L_x_6267:
        /* <DEDUP_REMOVED lines=19> */
.L_x_6276:
[----:B------:R-:W-:Y:S01]  /*3cd0*/  STG.E.U8 desc[UR36][R2.64], R0 ;  /* 0x0000000002007986 */ /* 0x000fe2000c101124 */
[----:B------:R-:W-:Y:S05]  /*3ce0*/  EXIT ;  /* 0x000000000000794d */ /* 0x000fea0003800000 */
.L_x_6252:
        /* <DEDUP_REMOVED lines=16> */
.L_x_6277:
[----:B------:R-:W-:Y:S05]  /*3df0*/  EXIT ;  /* 0x000000000000794d */ /* 0x000fea0003800000 */
.L_x_6275:
[----:B------:R-:W0:Y:S02]  /*3e00*/  LDC.64 R4, c[0x0][0x218] ;  /* 0x00008600ff047b82 */ /* 0x000e240000000a00 */
[----:B0-----:R-:W-:Y:S01]  /*3e10*/  STG.E.64 desc[UR36][R2.64], R4 ;  /* 0x0000000402007986 */ /* 0x001fe2000c101b24 */
[----:B------:R-:W-:Y:S05]  /*3e20*/  EXIT ;  /* 0x000000000000794d */ /* 0x000fea0003800000 */
.L_x_6274:
[----:B------:R-:W0:Y:S02]  /*3e30*/  LDC R5, c[0x0][0x218] ;  /* 0x00008600ff057b82 */ /* 0x000e240000000800 */
[----:B0-----:R-:W-:Y:S01]  /*3e40*/  STG.E desc[UR36][R2.64], R5 ;  /* 0x0000000502007986 */ /* 0x001fe2000c101924 */
[----:B------:R-:W-:Y:S05]  /*3e50*/  EXIT ;  /* 0x000000000000794d */ /* 0x000fea0003800000 */
.L_x_6278:
        /* <DEDUP_REMOVED lines=10> */
.L_x_7382:


//--------------------- .text._ZN2at6native18elementwise_kernelILi128ELi2EZNS0_22gpu_kernel_impl_nocastINS0_11FillFunctorIlEEEEvRNS_18TensorIteratorBaseERKT_EUliE_EEviT1_ --------------------------
	.section	.text._ZN2at6native18elementwise_kernelILi128ELi2EZNS0_22gpu_kernel_impl_nocastINS0_11FillFunctorIlEEEEvRNS_18TensorIteratorBaseERKT_EUliE_EEviT1_,"ax",@progbits
	.align	128
        .global         _ZN2at6native18elementwise_kernelILi128ELi2EZNS0_22gpu_kernel_impl_nocastINS0_11FillFunctorIlEEEEvRNS_18TensorIteratorBaseERKT_EUliE_EEviT1_
        .type           _ZN2at6native18elementwise_kernelILi128ELi2EZNS0_22gpu_kernel_impl_nocastINS0_11FillFunctorIlEEEEvRNS_18TensorIteratorBaseERKT_EUliE_EEviT1_,@function
        .size           _ZN2at6native18elementwise_kernelILi128ELi2EZNS0_22gpu_kernel_impl_nocastINS0_11FillFunctorIlEEEEvRNS_18TensorIteratorBaseERKT_EUliE_EEviT1_,(.L_x_7383 - _ZN2at6native18elementwise_kernelILi128ELi2EZNS0_22gpu_kernel_impl_nocastINS0_11FillFunctorIlEEEEvRNS_18TensorIteratorBaseERKT_EUliE_EEviT1_)
        .other          _ZN2at6native18elementwise_kernelILi128ELi2EZNS0_22gpu_kernel_impl_nocastINS0_11FillFunctorIlEEEEvRNS_18TensorIteratorBaseERKT_EUliE_EEviT1_,@"STO_CUDA_ENTRY STV_DEFAULT"
_ZN2at6native18elementwise_kernelILi128ELi2EZNS0_22gpu_kernel_impl_nocastINS0_11FillFunctorIlEEEEvRNS_18TensorIteratorBaseERKT_EUliE_EEviT1_:
.text._ZN2at6native18elementwise_kernelILi128ELi2EZNS0_22gpu_kernel_impl_nocastINS0_11FillFunctorIlEEEEvRNS_18TensorIteratorBaseERKT_EUliE_EEviT1_:
        /* <DEDUP_REMOVED lines=285> */
.L_x_6282:
[----:B------:R-:W0:Y:S01]  /*11d0*/  LDC.64 R6, c[0x0][0x3b8] ;  /* 0x0000ee00ff067b82 */ /* 0x000e220000000a00 */
[----:B------:R-:W-:Y:S01]  /*11e0*/  ULDC.64 UR8, c[0x0][0x3b0] ;  /* 0x0000ec0000087ab9 */ /* 0x000fe20000000a00 */
[----:B------:R-:W-:Y:S02]  /*11f0*/  IADD3 R3, R3, 0x80, RZ ;  /* 0x0000008003037810 */ /* 0x000fe40007ffe0ff */
[----:B------:R-:W-:-:S04]  /*1200*/  IADD3 R4, P0, R0, UR8, RZ ;  /* 0x0000000800047c10 */ /* 0x000fc8000ff1e0ff */
[----:B------:R-:W-:-:S05]  /*1210*/  IADD3.X R5, RZ, UR9, RZ, P0, !PT ;  /* 0x00000009ff057c10 */ /* 0x000fca00087fe4ff */
[----:B0-----:R0:W-:Y:S04]  /*1220*/  STG.E.64 desc[UR4][R4.64], R6 ;  /* 0x0000000604007986 */ /* 0x0011e8000c101b04 */
.L_x_6281:
[----:B------:R-:W-:Y:S05]  /*1230*/  BSYNC B0 ;  /* 0x0000000000007941 */ /* 0x000fea0003800000 */
.L_x_6280:
        /* <DEDUP_REMOVED lines=275> */
.L_x_6283:
[----:B------:R-:W0:Y:S01]  /*2370*/  LDC.64 R4, c[0x0][0x3b8] ;  /* 0x0000ee00ff047b82 */ /* 0x000e220000000a00 */
[----:B------:R-:W-:Y:S02]  /*2380*/  ULDC.64 UR6, c[0x0][0x3b0] ;  /* 0x0000ec0000067ab9 */ /* 0x000fe40000000a00 */
[----:B------:R-:W-:-:S04]  /*2390*/  IADD3 R2, P0, R0, UR6, RZ ;  /* 0x0000000600027c10 */ /* 0x000fc8000ff1e0ff */
[----:B------:R-:W-:-:S05]  /*23a0*/  IADD3.X R3, RZ, UR7, RZ, P0, !PT ;  /* 0x00000007ff037c10 */ /* 0x000fca00087fe4ff */
[----:B0-----:R-:W-:Y:S01]  /*23b0*/  STG.E.64 desc[UR4][R2.64], R4 ;  /* 0x0000000402007986 */ /* 0x001fe2000c101b04 */
[----:B------:R-:W-:Y:S05]  /*23c0*/  EXIT ;  /* 0x000000000000794d */ /* 0x000fea0003800000 */
.L_x_6279:
        /* <DEDUP_REMOVED lines=12> */
.L_x_6284:
        /* <DEDUP_REMOVED lines=15> */
.L_x_7383:


//--------------------- .text._ZN2at6native27unrolled_elementwise_kernelINS0_11FillFunctorIlEESt5arrayIPcLm1EELi4E23TrivialOffsetCalculatorILi0EjES7_ILi1EjENS0_6memory15LoadWithoutCastENSA_16StoreWithoutCastEEEviT_T0_T2_T3_T4_T5_ --------------------------
	.section	.text._ZN2at6native27unrolled_elementwise_kernelINS0_11FillFunctorIlEESt5arrayIPcLm1EELi4E23TrivialOffsetCalculatorILi0EjES7_ILi1EjENS0_6memory15LoadWithoutCastENSA_16StoreWithoutCastEEEviT_T0_T2_T3_T4_T5_,"ax",@progbits
	.align	128
        .global         _ZN2at6native27unrolled_elementwise_kernelINS0_11FillFunctorIlEESt5arrayIPcLm1EELi4E23TrivialOffsetCalculatorILi0EjES7_ILi1EjENS0_6memory15LoadWithoutCastENSA_16StoreWithoutCastEEEviT_T0_T2_T3_T4_T5_
        .type           _ZN2at6native27unrolled_elementwise_kernelINS0_11FillFunctorIlEESt5arrayIPcLm1EELi4E23TrivialOffsetCalculatorILi0EjES7_ILi1EjENS0_6memory15LoadWithoutCastENSA_16StoreWithoutCastEEEviT_T0_T2_T3_T4_T5_,@function
        .size           _ZN2at6native27unrolled_elementwise_kernelINS0_11FillFunctorIlEESt5arrayIPcLm1EELi4E23TrivialOffsetCalculatorILi0EjES7_ILi1EjENS0_6memory15LoadWithoutCastENSA_16StoreWithoutCastEEEviT_T0_T2_T3_T4_T5_,(.L_x_7384 - _ZN2at6native27unrolled_elementwise_kernelINS0_11FillFunctorIlEESt5arrayIPcLm1EELi4E23TrivialOffsetCalculatorILi0EjES7_ILi1EjENS0_6memory15LoadWithoutCastENSA_16StoreWithoutCastEEEviT_T0_T2_T3_T4_T5_)
        .other          _ZN2at6native27unrolled_elementwise_kernelINS0_11FillFunctorIlEESt5arrayIPcLm1EELi4E23TrivialOffsetCalculatorILi0EjES7_ILi1EjENS0_6memory15LoadWithoutCastENSA_16StoreWithoutCastEEEviT_T0_T2_T3_T4_T5_,@"STO_CUDA_ENTRY STV_DEFAULT"
_ZN2at6native27unrolled_elementwise_kernelINS0_11FillFunctorIlEESt5arrayIPcLm1EELi4E23TrivialOffsetCalculatorILi0EjES7_ILi1EjENS0_6memory15LoadWithoutCastENSA_16StoreWithoutCastEEEviT_T0_T2_T3_T4_T5_:
.text._ZN2at6native27unrolled_elementwise_kernelINS0_11FillFunctorIlEESt5arrayIPcLm1EELi4E23TrivialOffsetCalculatorILi0EjES7_ILi1EjENS0_6memory15LoadWithoutCastENSA_16StoreWithoutCastEEEviT_T0_T2_T3_T4_T5_:
        /* <DEDUP_REMOVED lines=28> */
.L_x_6286:
[----:B------:R-:W-:Y:S05]  /*01c0*/  BSYNC B0 ;  /* 0x0000000000007941 */ /* 0x000fea0003800000 */
.L_x_6285:
        /* <DEDUP_REMOVED lines=8> */
.L_x_6287:
        /* <DEDUP_REMOVED lines=11> */
.L_x_7384:


//--------------------- .text._ZN2at6native29vectorized_elementwise_kernelILi2ENS0_11FillFunctorIlEESt5arrayIPcLm1EEEEviT0_T1_ --------------------------
	.section	.text._ZN2at6native29vectorized_elementwise_kernelILi2ENS0_11FillFunctorIlEESt5arrayIPcLm1EEEEviT0_T1_,"ax",@progbits
	.align	128
        .global         _ZN2at6native29vectorized_elementwise_kernelILi2ENS0_11FillFunctorIlEESt5arrayIPcLm1EEEEviT0_T1_
        .type           _ZN2at6native29vectorized_elementwise_kernelILi2ENS0_11FillFunctorIlEESt5arrayIPcLm1EEEEviT0_T1_,@function
        .size           _ZN2at6native29vectorized_elementwise_kernelILi2ENS0_11FillFunctorIlEESt5arrayIPcLm1EEEEviT0_T1_,(.L_x_7385 - _ZN2at6native29vectorized_elementwise_kernelILi2ENS0_11FillFunctorIlEESt5arrayIPcLm1EEEEviT0_T1_)
        .other          _ZN2at6native29vectorized_elementwise_kernelILi2ENS0_11FillFunctorIlEESt5arrayIPcLm1EEEEviT0_T1_,@"STO_CUDA_ENTRY STV_DEFAULT"
_ZN2at6native29vectorized_elementwise_kernelILi2ENS0_11FillFunctorIlEESt5arrayIPcLm1EEEEviT0_T1_:
.text._ZN2at6native29vectorized_elementwise_kernelILi2ENS0_11FillFunctorIlEESt5arrayIPcLm1EEEEviT0_T1_:
        /* <DEDUP_REMOVED lines=32> */
.L_x_6288:
        /* <DEDUP_REMOVED lines=27> */
.L_x_6291:
        /* <DEDUP_REMOVED lines=8> */
.L_x_6292:
        /* <DEDUP_REMOVED lines=8> */
.L_x_6293:
        /* <DEDUP_REMOVED lines=9> */
.L_x_6294:
[----:B------:R-:W-:Y:S05]  /*0540*/  BSYNC B1 ;  /* 0x0000000000017941 */ /* 0x000fea0003800000 */
.L_x_6290:
[----:B------:R-:W-:-:S13]  /*0550*/  ISETP.GE.AND P0, PT, R3, R2, PT ;  /* 0x000000020300720c */ /* 0x000fda0003f06270 */
[----:B012---:R-:W0:Y:S01]  /*0560*/  @!P0 LDC.64 R4, c[0x0][0x220] ;  /* 0x00008800ff048b82 */ /* 0x007e220000000a00 */
[----:B------:R-:W-:Y:S01]  /*0570*/  @!P0 IMAD.IADD R9, R0, 0x1, R3 ;  /* 0x0000000100098824 */ /* 0x000fe200078e0203 */
[----:B------:R-:W-:-:S06]  /*0580*/  @!P0 IADD3 R3, R3, 0x80, RZ ;  /* 0x0000008003038810 */ /* 0x000fcc0007ffe0ff */
[----:B------:R-:W1:Y:S01]  /*0590*/  @!P0 LDC.64 R6, c[0x0][0x218] ;  /* 0x00008600ff068b82 */ /* 0x000e620000000a00 */
[----:B0-----:R-:W-:-:S05]  /*05a0*/  @!P0 IMAD.WIDE.U32 R4, R9, 0x8, R4 ;  /* 0x0000000809048825 */ /* 0x001fca00078e0004 */
[----:B-1----:R2:W-:Y:S02]  /*05b0*/  @!P0 STG.E.64 desc[UR4][R4.64], R6 ;  /* 0x0000000604008986 */ /* 0x0025e4000c101b04 */
.L_x_6295:
[----:B------:R-:W-:Y:S05]  /*05c0*/  BSYNC B0 ;  /* 0x0000000000007941 */ /* 0x000fea0003800000 */
.L_x_6289:
        /* <DEDUP_REMOVED lines=9> */
.L_x_6296:
        /* <DEDUP_REMOVED lines=10> */
.L_x_7385:


//--------------------- .text._ZN2at6native29vectorized_elementwise_kernelILi4ENS0_11FillFunctorIlEESt5arrayIPcLm1EEEEviT0_T1_ --------------------------
	.section	.text._ZN2at6native29vectorized_elementwise_kernelILi4ENS0_11FillFunctorIlEESt5arrayIPcLm1EEEEviT0_T1_,"ax",@progbits
	.align	128
        .global         _ZN2at6native29vectorized_elementwise_kernelILi4ENS0_11FillFunctorIlEESt5arrayIPcLm1EEEEviT0_T1_
        .type           _ZN2at6native29vectorized_elementwise_kernelILi4ENS0_11FillFunctorIlEESt5arrayIPcLm1EEEEviT0_T1_,@function
        .size           _ZN2at6native29vectorized_elementwise_kernelILi4ENS0_11FillFunctorIlEESt5arrayIPcLm1EEEEviT0_T1_,(.L_x_7386 - _ZN2at6native29vectorized_elementwise_kernelILi4ENS0_11FillFunctorIlEESt5arrayIPcLm1EEEEviT0_T1_)
        .other          _ZN2at6native29vectorized_elementwise_kernelILi4ENS0_11FillFunctorIlEESt5arrayIPcLm1EEEEviT0_T1_,@"STO_CUDA_ENTRY STV_DEFAULT"
_ZN2at6native29vectorized_elementwise_kernelILi4ENS0_11FillFunctorIlEESt5arrayIPcLm1EEEEviT0_T1_:
.text._ZN2at6native29vectorized_elementwise_kernelILi4ENS0_11FillFunctorIlEESt5arrayIPcLm1EEEEviT0_T1_:
        /* <DEDUP_REMOVED lines=32> */
.L_x_6297:
        /* <DEDUP_REMOVED lines=27> */
.L_x_6300:
        /* <DEDUP_REMOVED lines=8> */
.L_x_6301:
        /* <DEDUP_REMOVED lines=8> */
.L_x_6302:
        /* <DEDUP_REMOVED lines=9> */
.L_x_6303:
[----:B------:R-:W-:Y:S05]  /*0540*/  BSYNC B1 ;  /* 0x0000000000017941 */ /* 0x000fea0003800000 */
.L_x_6299:
[----:B------:R-:W-:-:S13]  /*0550*/  ISETP.GE.AND P0, PT, R3, R2, PT ;  /* 0x000000020300720c */ /* 0x000fda0003f06270 */
[----:B012---:R-:W0:Y:S01]  /*0560*/  @!P0 LDC.64 R4, c[0x0][0x220] ;  /* 0x00008800ff048b82 */ /* 0x007e220000000a00 */
[----:B------:R-:W-:Y:S01]  /*0570*/  @!P0 IMAD.IADD R9, R0, 0x1, R3 ;  /* 0x0000000100098824 */ /* 0x000fe200078e0203 */
[----:B------:R-:W-:-:S06]  /*0580*/  @!P0 IADD3 R3, R3, 0x80, RZ ;  /* 0x0000008003038810 */ /* 0x000fcc0007ffe0ff */
[----:B------:R-:W1:Y:S01]  /*0590*/  @!P0 LDC.64 R6, c[0x0][0x218] ;  /* 0x00008600ff068b82 */ /* 0x000e620000000a00 */
[----:B0-----:R-:W-:-:S05]  /*05a0*/  @!P0 IMAD.WIDE.U32 R4, R9, 0x8, R4 ;  /* 0x0000000809048825 */ /* 0x001fca00078e0004 */
[----:B-1----:R2:W-:Y:S02]  /*05b0*/  @!P0 STG.E.64 desc[UR4][R4.64], R6 ;  /* 0x0000000604008986 */ /* 0x0025e4000c101b04 */
.L_x_6304:
[----:B------:R-:W-:Y:S05]  /*05c0*/  BSYNC B0 ;  /* 0x0000000000007941 */ /* 0x000fea0003800000 */
.L_x_6298:
        /* <DEDUP_REMOVED lines=9> */
.L_x_6305:
        /* <DEDUP_REMOVED lines=10> */
.L_x_7386:


//--------------------- .text._ZN2at6native29vectorized_elementwise_kernelILi8ENS0_11FillFunctorIlEESt5arrayIPcLm1EEEEviT0_T1_ --------------------------
	.section	.text._ZN2at6native29vectorized_elementwise_kernelILi8ENS0_11FillFunctorIlEESt5arrayIPcLm1EEEEviT0_T1_,"ax",@progbits
	.align	128
        .global         _ZN2at6native29vectorized_elementwise_kernelILi8ENS0_11FillFunctorIlEESt5arrayIPcLm1EEEEviT0_T1_
        .type           _ZN2at6native29vectorized_elementwise_kernelILi8ENS0_11FillFunctorIlEESt5arrayIPcLm1EEEEviT0_T1_,@function
        .size           _ZN2at6native29vectorized_elementwise_kernelILi8ENS0_11FillFunctorIlEESt5arrayIPcLm1EEEEviT0_T1_,(.L_x_7387 - _ZN2at6native29vectorized_elementwise_kernelILi8ENS0_11FillFunctorIlEESt5arrayIPcLm1EEEEviT0_T1_)
        .other          _ZN2at6native29vectorized_elementwise_kernelILi8ENS0_11FillFunctorIlEESt5arrayIPcLm1EEEEviT0_T1_,@"STO_CUDA_ENTRY STV_DEFAULT"
_ZN2at6native29vectorized_elementwise_kernelILi8ENS0_11FillFunctorIlEESt5arrayIPcLm1EEEEviT0_T1_:
.text._ZN2at6native29vectorized_elementwise_kernelILi8ENS0_11FillFunctorIlEESt5arrayIPcLm1EEEEviT0_T1_:
        /* <DEDUP_REMOVED lines=32> */
.L_x_6306:
        /* <DEDUP_REMOVED lines=27> */
.L_x_6309:
        /* <DEDUP_REMOVED lines=8> */
.L_x_6310:
        /* <DEDUP_REMOVED lines=8> */
.L_x_6311:
        /* <DEDUP_REMOVED lines=9> */
.L_x_6312:
[----:B------:R-:W-:Y:S05]  /*0540*/  BSYNC B1 ;  /* 0x0000000000017941 */ /* 0x000fea0003800000 */
.L_x_6308:
[----:B------:R-:W-:-:S13]  /*0550*/  ISETP.GE.AND P0, PT, R3, R2, PT ;  /* 0x000000020300720c */ /* 0x000fda0003f06270 */
[----:B012---:R-:W0:Y:S01]  /*0560*/  @!P0 LDC.64 R4, c[0x0][0x220] ;  /* 0x00008800ff048b82 */ /* 0x007e220000000a00 */
[----:B------:R-:W-:Y:S01]  /*0570*/  @!P0 IMAD.IADD R9, R0, 0x1, R3 ;  /* 0x0000000100098824 */ /* 0x000fe200078e0203 */
[----:B------:R-:W-:-:S06]  /*0580*/  @!P0 IADD3 R3, R3, 0x80, RZ ;  /* 0x0000008003038810 */ /* 0x000fcc0007ffe0ff */
[----:B------:R-:W1:Y:S01]  /*0590*/  @!P0 LDC.64 R6, c[0x0][0x218] ;  /* 0x00008600ff068b82 */ /* 0x000e620000000a00 */
[----:B0-----:R-:W-:-:S05]  /*05a0*/  @!P0 IMAD.WIDE.U32 R4, R9, 0x8, R4 ;  /* 0x0000000809048825 */ /* 0x001fca00078e0004 */
[----:B-1----:R2:W-:Y:S02]  /*05b0*/  @!P0 STG.E.64 desc[UR4][R4.64], R6 ;  /* 0x0000000604008986 */ /* 0x0025e4000c101b04 */
.L_x_6313:
[----:B------:R-:W-:Y:S05]  /*05c0*/  BSYNC B0 ;  /* 0x0000000000007941 */ /* 0x000fea0003800000 */
.L_x_6307:
        /* <DEDUP_REMOVED lines=9> */
.L_x_6314:
        /* <DEDUP_REMOVED lines=10> */
.L_x_7387:


//--------------------- .text._ZN2at6native18elementwise_kernelILi128ELi4EZNS0_15gpu_kernel_implINS0_11FillFunctorIiEEEEvRNS_18TensorIteratorBaseERKT_EUliE_EEviT1_ --------------------------
	.section	.text._ZN2at6native18elementwise_kernelILi128ELi4EZNS0_15gpu_kernel_implINS0_11FillFunctorIiEEEEvRNS_18TensorIteratorBaseERKT_EUliE_EEviT1_,"ax",@progbits
	.align	128
        .global         _ZN2at6native18elementwise_kernelILi128ELi4EZNS0_15gpu_kernel_implINS0_11FillFunctorIiEEEEvRNS_18TensorIteratorBaseERKT_EUliE_EEviT1_
        .type           _ZN2at6native18elementwise_kernelILi128ELi4EZNS0_15gpu_kernel_implINS0_11FillFunctorIiEEEEvRNS_18TensorIteratorBaseERKT_EUliE_EEviT1_,@function
        .size           _ZN2at6native18elementwise_kernelILi128ELi4EZNS0_15gpu_kernel_implINS0_11FillFunctorIiEEEEvRNS_18TensorIteratorBaseERKT_EUliE_EEviT1_,(.L_x_7388 - _ZN2at6native18elementwise_kernelILi128ELi4EZNS0_15gpu_kernel_implINS0_11FillFunctorIiEEEEvRNS_18TensorIteratorBaseERKT_EUliE_EEviT1_)
        .other          _ZN2at6native18elementwise_kernelILi128ELi4EZNS0_15gpu_kernel_implINS0_11FillFunctorIiEEEEvRNS_18TensorIteratorBaseERKT_EUliE_EEviT1_,@"STO_CUDA_ENTRY STV_DEFAULT"
_ZN2at6native18elementwise_kernelILi128ELi4EZNS0_15gpu_kernel_implINS0_11FillFunctorIiEEEEvRNS_18TensorIteratorBaseERKT_EUliE_EEviT1_:
.text._ZN2at6native18elementwise_kernelILi128ELi4EZNS0_15gpu_kernel_implINS0_11FillFunctorIiEEEEvRNS_18TensorIteratorBaseERKT_EUliE_EEviT1_:
        /* <DEDUP_REMOVED lines=287> */
.L_x_6317:
        /* <DEDUP_REMOVED lines=18> */
.L_x_6321:
[----:B------:R-:W0:Y:S02]  /*1310*/  LDC.U8 R5, c[0x0][0x3b8] ;  /* 0x0000ee00ff057b82 */ /* 0x000e240000000000 */
[----:B0-----:R0:W-:Y:S01]  /*1320*/  STG.E.U8 desc[UR36][R2.64], R5 ;  /* 0x0000000502007986 */ /* 0x0011e2000c101124 */
[----:B------:R-:W-:Y:S05]  /*1330*/  BRA `(.L_x_6323) ;  /* 0x0000000c00847947 */ /* 0x000fea0003800000 */
.L_x_6320:
[----:B------:R-:W-:-:S13]  /*1340*/  ISETP.NE.AND P0, PT, R4, 0x2, PT ;  /* 0x000000020400780c */ /* 0x000fda0003f05270 */
[----:B------:R-:W-:Y:S05]  /*1350*/  @!P0 BRA `(.L_x_6324) ;  /* 0x0000000000348947 */ /* 0x000fea0003800000 */
[----:B------:R-:W-:-:S13]  /*1360*/  ISETP.NE.AND P0, PT, R4, 0x3, PT ;  /* 0x000000030400780c */ /* 0x000fda0003f05270 */
[----:B------:R-:W-:Y:S05]  /*1370*/  @!P0 BRA `(.L_x_6325) ;  /* 0x0000000000208947 */ /* 0x000fea0003800000 */
[----:B------:R-:W-:-:S13]  /*1380*/  ISETP.NE.AND P0, PT, R4, 0x4, PT ;  /* 0x000000040400780c */ /* 0x000fda0003f05270 */
[----:B------:R-:W-:Y:S05]  /*1390*/  @P0 BRA `(.L_x_6322) ;  /* 0x0000000c00080947 */ /* 0x000fea0003800000 */
[----:B------:R-:W-:Y:S02]  /*13a0*/  ULDC UR5, c[0x0][0x3b8] ;  /* 0x0000ee0000057ab9 */ /* 0x000fe40000000800 */
[----:B------:R-:W-:Y:S02]  /*13b0*/  USHF.R.S32.HI UR4, URZ, 0x1f, UR5 ;  /* 0x0000001f3f047899 */ /* 0x000fe40008011405 */
[----:B------:R-:W-:-:S04]  /*13c0*/  IMAD.U32 R4, RZ, RZ, UR5 ;  /* 0x00000005ff047e24 */ /* 0x000fc8000f8e00ff */
[----:B------:R-:W-:-:S05]  /*13d0*/  IMAD.U32 R5, RZ, RZ, UR4 ;  /* 0x00000004ff057e24 */ /* 0x000fca000f8e00ff */
[----:B------:R0:W-:Y:S01]  /*13e0*/  STG.E.64 desc[UR36][R2.64], R4 ;  /* 0x0000000402007986 */ /* 0x0001e2000c101b24 */
[----:B------:R-:W-:Y:S05]  /*13f0*/  BRA `(.L_x_6323) ;  /* 0x0000000c00547947 */ /* 0x000fea0003800000 */
.L_x_6325:
[----:B------:R-:W0:Y:S02]  /*1400*/  LDC R5, c[0x0][0x3b8] ;  /* 0x0000ee00ff057b82 */ /* 0x000e240000000800 */
[----:B0-----:R0:W-:Y:S01]  /*1410*/  STG.E desc[UR36][R2.64], R5 ;  /* 0x0000000502007986 */ /* 0x0011e2000c101924 */
[----:B------:R-:W-:Y:S05]  /*1420*/  BRA `(.L_x_6323) ;  /* 0x0000000c00487947 */ /* 0x000fea0003800000 */
.L_x_6324:
[----:B------:R-:W0:Y:S02]  /*1430*/  LDC.U16 R5, c[0x0][0x3b8] ;  /* 0x0000ee00ff057b82 */ /* 0x000e240000000400 */
[----:B0-----:R0:W-:Y:S01]  /*1440*/  STG.E.U16 desc[UR36][R2.64], R5 ;  /* 0x0000000502007986 */ /* 0x0011e2000c101524 */
[----:B------:R-:W-:Y:S05]  /*1450*/  BRA `(.L_x_6323) ;  /* 0x0000000c003c7947 */ /* 0x000fea0003800000 */
.L_x_6319:
[----:B------:R-:W-:-:S13]  /*1460*/  ISETP.GT.AND P0, PT, R4, 0x6, PT ;  /* 0x000000060400780c */ /* 0x000fda0003f04270 */
[----:B------:R-:W-:Y:S05]  /*1470*/  @P0 BRA `(.L_x_6326) ;  /* 0x0000000000340947 */ /* 0x000fea0003800000 */
[----:B------:R-:W-:-:S13]  /*1480*/  ISETP.NE.AND P0, PT, R4, 0x5, PT ;  /* 0x000000050400780c */ /* 0x000fda0003f05270 */
[----:B------:R-:W-:Y:S05]  /*1490*/  @!P0 BRA `(.L_x_6327) ;  /* 0x0000000000188947 */ /* 0x000fea0003800000 */
[----:B------:R-:W-:-:S13]  /*14a0*/  ISETP.NE.AND P0, PT, R4, 0x6, PT ;  /* 0x000000060400780c */ /* 0x000fda0003f05270 */
[----:B------:R-:W-:Y:S05]  /*14b0*/  @P0 BRA `(.L_x_6322) ;  /* 0x0000000800c00947 */ /* 0x000fea0003800000 */
[----:B------:R-:W-:Y:S02]  /*14c0*/  ULDC UR4, c[0x0][0x3b8] ;  /* 0x0000ee0000047ab9 */ /* 0x000fe40000000800 */
[----:B------:R-:W-:-:S05]  /*14d0*/  I2FP.F32.S32 R5, UR4 ;  /* 0x0000000400057c45 */ /* 0x000fca0008201400 */
[----:B------:R0:W-:Y:S01]  /*14e0*/  STG.E desc[UR36][R2.64], R5 ;  /* 0x0000000502007986 */ /* 0x0001e2000c101924 */
[----:B------:R-:W-:Y:S05]  /*14f0*/  BRA `(.L_x_6323) ;  /* 0x0000000c00147947 */ /* 0x000fea0003800000 */
.L_x_6327:
[----:B------:R-:W-:Y:S02]  /*1500*/  ULDC UR4, c[0x0][0x3b8] ;  /* 0x0000ee0000047ab9 */ /* 0x000fe40000000800 */
[----:B------:R-:W-:-:S04]  /*1510*/  I2FP.F32.S32 R0, UR4 ;  /* 0x0000000400007c45 */ /* 0x000fc80008201400 */
[----:B------:R-:W-:-:S05]  /*1520*/  F2FP.F16.F32.PACK_AB R0, RZ, R0 ;  /* 0x00000000ff00723e */ /* 0x000fca00000000ff */
[----:B------:R0:W-:Y:S01]  /*1530*/  STG.E.U16 desc[UR36][R2.64], R0 ;  /* 0x0000000002007986 */ /* 0x0001e2000c101524 */
[----:B------:R-:W-:Y:S05]  /*1540*/  BRA `(.L_x_6323) ;  /* 0x0000000c00007947 */ /* 0x000fea0003800000 */
.L_x_6326:
        /* <DEDUP_REMOVED lines=8> */
[----:B------:R-:W-:-:S05]  /*15d0*/  I2FP.F32.S32 R4, UR4 ;  /* 0x0000000400047c45 */ /* 0x000fca0008201400 */
[----:B------:R0:W-:Y:S01]  /*15e0*/  STG.E.64 desc[UR36][R2.64], R4 ;  /* 0x0000000402007986 */ /* 0x0001e2000c101b24 */
[----:B------:R-:W-:Y:S05]  /*15f0*/  BRA `(.L_x_6323) ;  /* 0x0000000800d47947 */ /* 0x000fea0003800000 */
.L_x_6329:
[----:B------:R-:W-:Y:S02]  /*1600*/  ULDC UR4, c[0x0][0x3b8] ;  /* 0x0000ee0000047ab9 */ /* 0x000fe40000000800 */
[----:B------:R-:W-:-:S04]  /*1610*/  I2FP.F32.S32 R0, UR4 ;  /* 0x0000000400007c45 */ /* 0x000fc80008201400 */
[----:B------:R-:W-:-:S04]  /*1620*/  F2FP.F16.F32.PACK_AB R5, RZ, R0 ;  /* 0x00000000ff05723e */ /* 0x000fc800000000ff */
[----:B------:R-:W-:-:S05]  /*1630*/  PRMT R5, R5, 0x5410, RZ ;  /* 0x0000541005057816 */ /* 0x000fca00000000ff */
[----:B------:R0:W-:Y:S01]  /*1640*/  STG.E desc[UR36][R2.64], R5 ;  /* 0x0000000502007986 */ /* 0x0001e2000c101924 */
[----:B------:R-:W-:Y:S05]  /*1650*/  BRA `(.L_x_6323) ;  /* 0x0000000800bc7947 */ /* 0x000fea0003800000 */
.L_x_6328:
[----:B------:R-:W-:Y:S02]  /*1660*/  ULDC UR4, c[0x0][0x3b8] ;  /* 0x0000ee0000047ab9 */ /* 0x000fe40000000800 */
[----:B------:R-:W0:Y:S02]  /*1670*/  I2F.F64 R4, UR4 ;  /* 0x0000000400047d12 */ /* 0x000e240008201c00 */
[----:B0-----:R0:W-:Y:S01]  /*1680*/  STG.E.64 desc[UR36][R2.64], R4 ;  /* 0x0000000402007986 */ /* 0x0011e2000c101b24 */
[----:B------:R-:W-:Y:S05]  /*1690*/  BRA `(.L_x_6323) ;  /* 0x0000000800ac7947 */ /* 0x000fea0003800000 */
.L_x_6318:
        /* <DEDUP_REMOVED lines=13> */
.L_x_6332:
[----:B------:R-:W-:Y:S01]  /*1770*/  ULDC UR4, c[0x0][0x3b8] ;  /* 0x0000ee0000047ab9 */ /* 0x000fe20000000800 */
[----:B------:R-:W-:Y:S01]  /*1780*/  CS2R R6, SRZ ;  /* 0x0000000000067805 */ /* 0x000fe2000001ff00 */
[----:B------:R-:W0:Y:S04]  /*1790*/  I2F.F64 R4, UR4 ;  /* 0x0000000400047d12 */ /* 0x000e280008201c00 */
[----:B0-----:R0:W-:Y:S01]  /*17a0*/  STG.E.128 desc[UR36][R2.64], R4 ;  /* 0x0000000402007986 */ /* 0x0011e2000c101d24 */
[----:B------:R-:W-:Y:S05]  /*17b0*/  BRA `(.L_x_6323) ;  /* 0x0000000800647947 */ /* 0x000fea0003800000 */
.L_x_6331:
[----:B------:R-:W-:-:S13]  /*17c0*/  ISETP.NE.AND P0, PT, R4, 0xf, PT ;  /* 0x0000000f0400780c */ /* 0x000fda0003f05270 */
[----:B------:R-:W-:Y:S05]  /*17d0*/  @!P0 BRA `(.L_x_6333) ;  /* 0x0000000000ac8947 */ /* 0x000fea0003800000 */
[----:B------:R-:W-:-:S13]  /*17e0*/  ISETP.NE.AND P0, PT, R4, 0x17, PT ;  /* 0x000000170400780c */ /* 0x000fda0003f05270 */
[----:B------:R-:W-:Y:S05]  /*17f0*/  @!P0 BRA `(.L_x_6334) ;  /* 0x0000000000508947 */ /* 0x000fea0003800000 */
[----:B------:R-:W-:-:S13]  /*1800*/  ISETP.NE.AND P0, PT, R4, 0x18, PT ;  /* 0x000000180400780c */ /* 0x000fda0003f05270 */
[----:B------:R-:W-:Y:S05]  /*1810*/  @P0 BRA `(.L_x_6322) ;  /* 0x0000000400e80947 */ /* 0x000fea0003800000 */
[----:B------:R-:W-:Y:S02]  /*1820*/  ULDC UR4, c[0x0][0x3b8] ;  /* 0x0000ee0000047ab9 */ /* 0x000fe40000000800 */
[----:B------:R-:W-:-:S04]  /*1830*/  I2FP.F32.S32 R7, UR4 ;  /* 0x0000000400077c45 */ /* 0x000fc80008201400 */
        /* <DEDUP_REMOVED lines=13> */
.L_x_6335:
[----:B------:R-:W-:-:S05]  /*1910*/  LOP3.LUT R5, R4, R5, RZ, 0xfc, !PT ;  /* 0x0000000504057212 */ /* 0x000fca00078efcff */
[----:B------:R0:W-:Y:S01]  /*1920*/  STG.E.U8 desc[UR36][R2.64], R5 ;  /* 0x0000000502007986 */ /* 0x0001e2000c101124 */
[----:B------:R-:W-:Y:S05]  /*1930*/  BRA `(.L_x_6323) ;  /* 0x0000000800047947 */ /* 0x000fea0003800000 */
.L_x_6334:
[----:B------:R-:W-:Y:S02]  /*1940*/  ULDC UR4, c[0x0][0x3b8] ;  /* 0x0000ee0000047ab9 */ /* 0x000fe40000000800 */
[----:B------:R-:W-:-:S04]  /*1950*/  I2FP.F32.S32 R5, UR4 ;  /* 0x0000000400057c45 */ /* 0x000fc80008201400 */
        /* <DEDUP_REMOVED lines=11> */
.L_x_6336:
[----:B------:R-:W-:Y:S01]  /*1a10*/  IMAD.MOV.U32 R0, RZ, RZ, 0x7f ;  /* 0x0000007fff007424 */ /* 0x000fe200078e00ff */
[----:B------:R-:W-:-:S04]  /*1a20*/  ISETP.GT.U32.AND P0, PT, R4, 0x7f800000, PT ;  /* 0x7f8000000400780c */ /* 0x000fc80003f04070 */
[----:B------:R-:W-:-:S09]  /*1a30*/  SEL R0, R0, 0x7c, P0 ;  /* 0x0000007c00007807 */ /* 0x000fd20000000000 */
.L_x_6337:
[----:B------:R-:W-:-:S04]  /*1a40*/  LOP3.LUT R5, R5, 0x80000000, RZ, 0xc0, !PT ;  /* 0x8000000005057812 */ /* 0x000fc800078ec0ff */
[----:B------:R-:W-:-:S04]  /*1a50*/  SHF.R.U32.HI R5, RZ, 0x18, R5 ;  /* 0x00000018ff057819 */ /* 0x000fc80000011605 */
[----:B------:R-:W-:-:S05]  /*1a60*/  LOP3.LUT R5, R0, R5, RZ, 0xfc, !PT ;  /* 0x0000000500057212 */ /* 0x000fca00078efcff */
[----:B------:R0:W-:Y:S01]  /*1a70*/  STG.E.U8 desc[UR36][R2.64], R5 ;  /* 0x0000000502007986 */ /* 0x0001e2000c101124 */
[----:B------:R-:W-:Y:S05]  /*1a80*/  BRA `(.L_x_6323) ;  /* 0x0000000400b07947 */ /* 0x000fea0003800000 */
.L_x_6333:
[----:B------:R-:W-:Y:S02]  /*1a90*/  ULDC UR4, c[0x0][0x3b8] ;  /* 0x0000ee0000047ab9 */ /* 0x000fe40000000800 */
[----:B------:R-:W-:-:S04]  /*1aa0*/  I2FP.F32.S32 R0, UR4 ;  /* 0x0000000400007c45 */ /* 0x000fc80008201400 */
[----:B------:R-:W-:-:S05]  /*1ab0*/  F2FP.BF16.F32.PACK_AB R0, RZ, R0 ;  /* 0x00000000ff00723e */ /* 0x000fca00000010ff */
[----:B------:R0:W-:Y:S01]  /*1ac0*/  STG.E.U16 desc[UR36][R2.64], R0 ;  /* 0x0000000002007986 */ /* 0x0001e2000c101524 */
[----:B------:R-:W-:Y:S05]  /*1ad0*/  BRA `(.L_x_6323) ;  /* 0x00000004009c7947 */ /* 0x000fea0003800000 */
.L_x_6330:
        /* <DEDUP_REMOVED lines=11> */
.L_x_6340:
[----:B------:R-:W-:Y:S01]  /*1b90*/  ULDC UR4, c[0x0][0x3b8] ;  /* 0x0000ee0000047ab9 */ /* 0x000fe20000000800 */
[----:B------:R-:W-:Y:S01]  /*1ba0*/  IMAD.MOV.U32 R0, RZ, RZ, 0x80 ;  /* 0x00000080ff007424 */ /* 0x000fe200078e00ff */
[----:B------:R-:W-:-:S04]  /*1bb0*/  I2FP.F32.S32 R5, UR4 ;  /* 0x0000000400057c45 */ /* 0x000fc80008201400 */
        /* <DEDUP_REMOVED lines=14> */
.L_x_6342:
[----:B------:R-:W-:-:S04]  /*1ca0*/  LOP3.LUT R5, R5, 0x80000000, RZ, 0xc0, !PT ;  /* 0x8000000005057812 */ /* 0x000fc800078ec0ff */
[----:B------:R-:W-:-:S04]  /*1cb0*/  SHF.R.U32.HI R5, RZ, 0x18, R5 ;  /* 0x00000018ff057819 */ /* 0x000fc80000011605 */
[----:B------:R-:W-:-:S04]  /*1cc0*/  LOP3.LUT R4, R4, R5, RZ, 0xfc, !PT ;  /* 0x0000000504047212 */ /* 0x000fc800078efcff */
[----:B------:R-:W-:-:S07]  /*1cd0*/  PRMT R0, R4, 0x7610, R0 ;  /* 0x0000761004007816 */ /* 0x000fce0000000000 */
.L_x_6341:
[----:B------:R4:W-:Y:S01]  /*1ce0*/  STG.E.U8 desc[UR36][R2.64], R0 ;  /* 0x0000000002007986 */ /* 0x0009e2000c101124 */
[----:B------:R-:W-:Y:S05]  /*1cf0*/  BRA `(.L_x_6323) ;  /* 0x0000000400147947 */ /* 0x000fea0003800000 */
.L_x_6339:
        /* <DEDUP_REMOVED lines=17> */
.L_x_6344:
[----:B------:R-:W-:-:S04]  /*1e10*/  LOP3.LUT R5, R5, 0x80000000, RZ, 0xc0, !PT ;  /* 0x8000000005057812 */ /* 0x000fc800078ec0ff */
[----:B------:R-:W-:-:S04]  /*1e20*/  SHF.R.U32.HI R5, RZ, 0x18, R5 ;  /* 0x00000018ff057819 */ /* 0x000fc80000011605 */
[----:B------:R-:W-:-:S04]  /*1e30*/  LOP3.LUT R4, R4, R5, RZ, 0xfc, !PT ;  /* 0x0000000504047212 */ /* 0x000fc800078efcff */
[----:B------:R-:W-:-:S07]  /*1e40*/  PRMT R0, R4, 0x7610, R0 ;  /* 0x0000761004007816 */ /* 0x000fce0000000000 */
.L_x_6343:
[----:B------:R3:W-:Y:S01]  /*1e50*/  STG.E.U8 desc[UR36][R2.64], R0 ;  /* 0x0000000002007986 */ /* 0x0007e2000c101124 */
[----:B------:R-:W-:Y:S05]  /*1e60*/  BRA `(.L_x_6323) ;  /* 0x0000000000b87947 */ /* 0x000fea0003800000 */
.L_x_6338:
        /* <DEDUP_REMOVED lines=8> */
[----:B------:R-:W-:-:S04]  /*1ef0*/  I2FP.F32.S32 R5, UR4 ;  /* 0x0000000400057c45 */ /* 0x000fc80008201400 */
        /* <DEDUP_REMOVED lines=10> */
.L_x_6347:
[----:B------:R2:W-:Y:S01]  /*1fa0*/  STG.E.U8 desc[UR36][R2.64], R4 ;  /* 0x0000000402007986 */ /* 0x0005e2000c101124 */
[----:B------:R-:W-:Y:S05]  /*1fb0*/  BRA `(.L_x_6323) ;  /* 0x0000000000647947 */ /* 0x000fea0003800000 */
.L_x_6322:
        /* <DEDUP_REMOVED lines=16> */
.L_x_6348:
[----:B------:R-:W-:Y:S05]  /*20c0*/  BRA `(.L_x_6323) ;  /* 0x0000000000207947 */ /* 0x000fea0003800000 */
.L_x_6346:
[----:B------:R-:W-:Y:S02]  /*20d0*/  ULDC UR4, c[0x0][0x3b8] ;  /* 0x0000ee0000047ab9 */ /* 0x000fe40000000800 */
[----:B------:R-:W-:Y:S02]  /*20e0*/  USHF.R.S32.HI UR5, URZ, 0x1f, UR4 ;  /* 0x0000001f3f057899 */ /* 0x000fe40008011404 */
[----:B------:R-:W-:-:S04]  /*20f0*/  IMAD.U32 R4, RZ, RZ, UR4 ;  /* 0x00000004ff047e24 */ /* 0x000fc8000f8e00ff */
[----:B------:R-:W-:-:S05]  /*2100*/  IMAD.U32 R5, RZ, RZ, UR5 ;  /* 0x00000005ff057e24 */ /* 0x000fca000f8e00ff */
[----:B------:R1:W-:Y:S01]  /*2110*/  STG.E.64 desc[UR36][R2.64], R4 ;  /* 0x0000000402007986 */ /* 0x0003e2000c101b24 */
[----:B------:R-:W-:Y:S05]  /*2120*/  BRA `(.L_x_6323) ;  /* 0x0000000000087947 */ /* 0x000fea0003800000 */
.L_x_6345:
[----:B------:R-:W0:Y:S02]  /*2130*/  LDC R5, c[0x0][0x3b8] ;  /* 0x0000ee00ff057b82 */ /* 0x000e240000000800 */
[----:B0-----:R0:W-:Y:S02]  /*2140*/  STG.E desc[UR36][R2.64], R5 ;  /* 0x0000000502007986 */ /* 0x0011e4000c101924 */
.L_x_6323:
[----:B------:R-:W-:-:S05]  /*2150*/  IMAD R16, R16, 0x200, R19 ;  /* 0x0000020010107824 */ /* 0x000fca00078e0213 */
[----:B------:R-:W-:-:S07]  /*2160*/  IADD3 R17, R16, 0x80, RZ ;  /* 0x0000008010117810 */ /* 0x000fce0007ffe0ff */
.L_x_6316:
[----:B------:R-:W-:Y:S05]  /*2170*/  BSYNC B6 ;  /* 0x0000000000067941 */ /* 0x000fea0003800000 */
.L_x_6315:
        /* <DEDUP_REMOVED lines=281> */
.L_x_6351:
        /* <DEDUP_REMOVED lines=18> */
.L_x_6355:
[----:B------:R-:W0:Y:S02]  /*3430*/  LDC.U8 R5, c[0x0][0x3b8] ;  /* 0x0000ee00ff057b82 */ /* 0x000e240000000000 */
[----:B0-----:R0:W-:Y:S01]  /*3440*/  STG.E.U8 desc[UR36][R2.64], R5 ;  /* 0x0000000502007986 */ /* 0x0011e2000c101124 */
[----:B------:R-:W-:Y:S05]  /*3450*/  BRA `(.L_x_6357) ;  /* 0x0000000c00847947 */ /* 0x000fea0003800000 */
.L_x_6354:
        /* <DEDUP_REMOVED lines=12> */
.L_x_6359:
[----:B------:R-:W0:Y:S02]  /*3520*/  LDC R5, c[0x0][0x3b8] ;  /* 0x0000ee00ff057b82 */ /* 0x000e240000000800 */
[----:B0-----:R0:W-:Y:S01]  /*3530*/  STG.E desc[UR36][R2.64], R5 ;  /* 0x0000000502007986 */ /* 0x0011e2000c101924 */
[----:B------:R-:W-:Y:S05]  /*3540*/  BRA `(.L_x_6357) ;  /* 0x0000000c00487947 */ /* 0x000fea0003800000 */
.L_x_6358:
[----:B------:R-:W0:Y:S02]  /*3550*/  LDC.U16 R5, c[0x0][0x3b8] ;  /* 0x0000ee00ff057b82 */ /* 0x000e240000000400 */
[----:B0-----:R0:W-:Y:S01]  /*3560*/  STG.E.U16 desc[UR36][R2.64], R5 ;  /* 0x0000000502007986 */ /* 0x0011e2000c101524 */
[----:B------:R-:W-:Y:S05]  /*3570*/  BRA `(.L_x_6357) ;  /* 0x0000000c003c7947 */ /* 0x000fea0003800000 */
.L_x_6353:
        /* <DEDUP_REMOVED lines=10> */
.L_x_6361:
[----:B------:R-:W-:Y:S02]  /*3620*/  ULDC UR4, c[0x0][0x3b8] ;  /* 0x0000ee0000047ab9 */ /* 0x000fe40000000800 */
[----:B------:R-:W-:-:S04]  /*3630*/  I2FP.F32.S32 R0, UR4 ;  /* 0x0000000400007c45 */ /* 0x000fc80008201400 */
[----:B------:R-:W-:-:S05]  /*3640*/  F2FP.F16.F32.PACK_AB R0, RZ, R0 ;  /* 0x00000000ff00723e */ /* 0x000fca00000000ff */
[----:B------:R0:W-:Y:S01]  /*3650*/  STG.E.U16 desc[UR36][R2.64], R0 ;  /* 0x0000000002007986 */ /* 0x0001e2000c101524 */
[----:B------:R-:W-:Y:S05]  /*3660*/  BRA `(.L_x_6357) ;  /* 0x0000000c00007947 */ /* 0x000fea0003800000 */
.L_x_6360:
        /* <DEDUP_REMOVED lines=11> */
.L_x_6363:
[----:B------:R-:W-:Y:S02]  /*3720*/  ULDC UR4, c[0x0][0x3b8] ;  /* 0x0000ee0000047ab9 */ /* 0x000fe40000000800 */
[----:B------:R-:W-:-:S04]  /*3730*/  I2FP.F32.S32 R0, UR4 ;  /* 0x0000000400007c45 */ /* 0x000fc80008201400 */
[----:B------:R-:W-:-:S04]  /*3740*/  F2FP.F16.F32.PACK_AB R0, RZ, R0 ;  /* 0x00000000ff00723e */ /* 0x000fc800000000ff */
[----:B------:R-:W-:-:S05]  /*3750*/  PRMT R0, R0, 0x5410, RZ ;  /* 0x0000541000007816 */ /* 0x000fca00000000ff */
[----:B------:R0:W-:Y:S01]  /*3760*/  STG.E desc[UR36][R2.64], R0 ;  /* 0x0000000002007986 */ /* 0x0001e2000c101924 */
[----:B------:R-:W-:Y:S05]  /*3770*/  BRA `(.L_x_6357) ;  /* 0x0000000800bc7947 */ /* 0x000fea0003800000 */
.L_x_6362:
[----:B------:R-:W-:Y:S02]  /*3780*/  ULDC UR4, c[0x0][0x3b8] ;  /* 0x0000ee0000047ab9 */ /* 0x000fe40000000800 */
[----:B------:R-:W0:Y:S02]  /*3790*/  I2F.F64 R4, UR4 ;  /* 0x0000000400047d12 */ /* 0x000e240008201c00 */
[----:B0-----:R0:W-:Y:S01]  /*37a0*/  STG.E.64 desc[UR36][R2.64], R4 ;  /* 0x0000000402007986 */ /* 0x0011e2000c101b24 */
[----:B------:R-:W-:Y:S05]  /*37b0*/  BRA `(.L_x_6357) ;  /* 0x0000000800ac7947 */ /* 0x000fea0003800000 */
.L_x_6352:
        /* <DEDUP_REMOVED lines=13> */
.L_x_6366:
[----:B------:R-:W-:Y:S01]  /*3890*/  ULDC UR4, c[0x0][0x3b8] ;  /* 0x0000ee0000047ab9 */ /* 0x000fe20000000800 */
[----:B------:R-:W-:Y:S01]  /*38a0*/  CS2R R6, SRZ ;  /* 0x0000000000067805 */ /* 0x000fe2000001ff00 */
[----:B------:R-:W0:Y:S04]  /*38b0*/  I2F.F64 R4, UR4 ;  /* 0x0000000400047d12 */ /* 0x000e280008201c00 */
[----:B0-----:R0:W-:Y:S01]  /*38c0*/  STG.E.128 desc[UR36][R2.64], R4 ;  /* 0x0000000402007986 */ /* 0x0011e2000c101d24 */
[----:B------:R-:W-:Y:S05]  /*38d0*/  BRA `(.L_x_6357) ;  /* 0x0000000800647947 */ /* 0x000fea0003800000 */
.L_x_6365:
        /* <DEDUP_REMOVED lines=21> */
.L_x_6369:
[----:B------:R-:W-:-:S05]  /*3a30*/  LOP3.LUT R5, R0, R9, RZ, 0xfc, !PT ;  /* 0x0000000900057212 */ /* 0x000fca00078efcff */
[----:B------:R0:W-:Y:S01]  /*3a40*/  STG.E.U8 desc[UR36][R2.64], R5 ;  /* 0x0000000502007986 */ /* 0x0001e2000c101124 */
[----:B------:R-:W-:Y:S05]  /*3a50*/  BRA `(.L_x_6357) ;  /* 0x0000000800047947 */ /* 0x000fea0003800000 */
.L_x_6368:
        /* <DEDUP_REMOVED lines=13> */
.L_x_6370:
[----:B------:R-:W-:Y:S01]  /*3b30*/  ISETP.GT.U32.AND P0, PT, R0, 0x7f800000, PT ;  /* 0x7f8000000000780c */ /* 0x000fe20003f04070 */
[----:B------:R-:W-:-:S10]  /*3b40*/  HFMA2.MMA R0, -RZ, RZ, 0, 7.569789886474609375e-06 ;  /* 0x0000007fff007435 */ /* 0x000fd400000001ff */
[----:B------:R-:W-:-:S07]  /*3b50*/  SEL R0, R0, 0x7c, P0 ;  /* 0x0000007c00007807 */ /* 0x000fce0000000000 */
.L_x_6371:
[----:B------:R-:W-:-:S04]  /*3b60*/  LOP3.LUT R4, R4, 0x80000000, RZ, 0xc0, !PT ;  /* 0x8000000004047812 */ /* 0x000fc800078ec0ff */
[----:B------:R-:W-:-:S04]  /*3b70*/  SHF.R.U32.HI R5, RZ, 0x18, R4 ;  /* 0x00000018ff057819 */ /* 0x000fc80000011604 */
[----:B------:R-:W-:-:S05]  /*3b80*/  LOP3.LUT R5, R0, R5, RZ, 0xfc, !PT ;  /* 0x0000000500057212 */ /* 0x000fca00078efcff */
[----:B------:R0:W-:Y:S01]  /*3b90*/  STG.E.U8 desc[UR36][R2.64], R5 ;  /* 0x0000000502007986 */ /* 0x0001e2000c101124 */
[----:B------:R-:W-:Y:S05]  /*3ba0*/  BRA `(.L_x_6357) ;  /* 0x0000000400b07947 */ /* 0x000fea0003800000 */
.L_x_6367:
[----:B------:R-:W-:Y:S02]  /*3bb0*/  ULDC UR4, c[0x0][0x3b8] ;  /* 0x0000ee0000047ab9 */ /* 0x000fe40000000800 */
[----:B------:R-:W-:-:S04]  /*3bc0*/  I2FP.F32.S32 R0, UR4 ;  /* 0x0000000400007c45 */ /* 0x000fc80008201400 */
[----:B------:R-:W-:-:S05]  /*3bd0*/  F2FP.BF16.F32.PACK_AB R0, RZ, R0 ;  /* 0x00000000ff00723e */ /* 0x000fca00000010ff */
[----:B------:R0:W-:Y:S01]  /*3be0*/  STG.E.U16 desc[UR36][R2.64], R0 ;  /* 0x0000000002007986 */ /* 0x0001e2000c101524 */
[----:B------:R-:W-:Y:S05]  /*3bf0*/  BRA `(.L_x_6357) ;  /* 0x00000004009c7947 */ /* 0x000fea0003800000 */
.L_x_6364:
        /* <DEDUP_REMOVED lines=11> */
.L_x_6374:
        /* <DEDUP_REMOVED lines=18> */
.L_x_6376:
[----:B------:R-:W-:-:S04]  /*3dd0*/  LOP3.LUT R4, R4, 0x80000000, RZ, 0xc0, !PT ;  /* 0x8000000004047812 */ /* 0x000fc800078ec0ff */
[----:B------:R-:W-:-:S04]  /*3de0*/  SHF.R.U32.HI R5, RZ, 0x18, R4 ;  /* 0x00000018ff057819 */ /* 0x000fc80000011604 */
[----:B------:R-:W-:-:S07]  /*3df0*/  LOP3.LUT R0, R0, R5, RZ, 0xfc, !PT ;  /* 0x0000000500007212 */ /* 0x000fce00078efcff */
.L_x_6375:
[----:B------:R4:W-:Y:S01]  /*3e00*/  STG.E.U8 desc[UR36][R2.64], R0 ;  /* 0x0000000002007986 */ /* 0x0009e2000c101124 */
[----:B------:R-:W-:Y:S05]  /*3e10*/  BRA `(.L_x_6357) ;  /* 0x0000000400147947 */ /* 0x000fea0003800000 */
.L_x_6373:
        /* <DEDUP_REMOVED lines=18> */
.L_x_6378:
[----:B------:R-:W-:-:S04]  /*3f40*/  LOP3.LUT R4, R4, 0x80000000, RZ, 0xc0, !PT ;  /* 0x8000000004047812 */ /* 0x000fc800078ec0ff */
[----:B------:R-:W-:-:S04]  /*3f50*/  SHF.R.U32.HI R5, RZ, 0x18, R4 ;  /* 0x00000018ff057819 */ /* 0x000fc80000011604 */
[----:B------:R-:W-:-:S07]  /*3f60*/  LOP3.LUT R0, R0, R5, RZ, 0xfc, !PT ;  /* 0x0000000500007212 */ /* 0x000fce00078efcff */
.L_x_6377:
[----:B------:R3:W-:Y:S01]  /*3f70*/  STG.E.U8 desc[UR36][R2.64], R0 ;  /* 0x0000000002007986 */ /* 0x0007e2000c101124 */
[----:B------:R-:W-:Y:S05]  /*3f80*/  BRA `(.L_x_6357) ;  /* 0x0000000000b87947 */ /* 0x000fea0003800000 */
.L_x_6372:
        /* <DEDUP_REMOVED lines=19> */
.L_x_6381:
[----:B------:R2:W-:Y:S01]  /*40c0*/  STG.E.U8 desc[UR36][R2.64], R0 ;  /* 0x0000000002007986 */ /* 0x0005e2000c101124 */
[----:B------:R-:W-:Y:S05]  /*40d0*/  BRA `(.L_x_6357) ;  /* 0x0000000000647947 */ /* 0x000fea0003800000 */
.L_x_6356:
        /* <DEDUP_REMOVED lines=16> */
.L_x_6382:
[----:B------:R-:W-:Y:S05]  /*41e0*/  BRA `(.L_x_6357) ;  /* 0x0000000000207947 */ /* 0x000fea0003800000 */
.L_x_6380:
[----:B------:R-:W-:Y:S02]  /*41f0*/  ULDC UR4, c[0x0][0x3b8] ;  /* 0x0000ee0000047ab9 */ /* 0x000fe40000000800 */
[----:B------:R-:W-:Y:S02]  /*4200*/  USHF.R.S32.HI UR5, URZ, 0x1f, UR4 ;  /* 0x0000001f3f057899 */ /* 0x000fe40008011404 */
[----:B------:R-:W-:-:S04]  /*4210*/  IMAD.U32 R4, RZ, RZ, UR4 ;  /* 0x00000004ff047e24 */ /* 0x000fc8000f8e00ff */
[----:B------:R-:W-:-:S05]  /*4220*/  IMAD.U32 R5, RZ, RZ, UR5 ;  /* 0x00000005ff057e24 */ /* 0x000fca000f8e00ff */
[----:B------:R1:W-:Y:S01]  /*4230*/  STG.E.64 desc[UR36][R2.64], R4 ;  /* 0x0000000402007986 */ /* 0x0003e2000c101b24 */
[----:B------:R-:W-:Y:S05]  /*4240*/  BRA `(.L_x_6357) ;  /* 0x0000000000087947 */ /* 0x000fea0003800000 */
.L_x_6379:
[----:B------:R-:W0:Y:S02]  /*4250*/  LDC R5, c[0x0][0x3b8] ;  /* 0x0000ee00ff057b82 */ /* 0x000e240000000800 */
[----:B0-----:R0:W-:Y:S02]  /*4260*/  STG.E desc[UR36][R2.64], R5 ;  /* 0x0000000502007986 */ /* 0x0011e4000c101924 */
.L_x_6357:
[----:B------:R-:W-:-:S07]  /*4270*/  VIADD R17, R17, 0x80 ;  /* 0x0000008011117836 */ /* 0x000fce0000000000 */
.L_x_6350:
[----:B------:R-:W-:Y:S05]  /*4280*/  BSYNC B6 ;  /* 0x0000000000067941 */ /* 0x000fea0003800000 */
.L_x_6349:
        /* <DEDUP_REMOVED lines=281> */
.L_x_6385:
        /* <DEDUP_REMOVED lines=18> */
.L_x_6389:
[----:B------:R-:W0:Y:S02]  /*5540*/  LDC.U8 R5, c[0x0][0x3b8] ;  /* 0x0000ee00ff057b82 */ /* 0x000e240000000000 */
[----:B0-----:R1:W-:Y:S01]  /*5550*/  STG.E.U8 desc[UR36][R2.64], R5 ;  /* 0x0000000502007986 */ /* 0x0013e2000c101124 */
[----:B------:R-:W-:Y:S05]  /*5560*/  BRA `(.L_x_6391) ;  /* 0x0000000c00847947 */ /* 0x000fea0003800000 */
.L_x_6388:
        /* <DEDUP_REMOVED lines=12> */
.L_x_6393:
[----:B------:R-:W0:Y:S02]  /*5630*/  LDC R5, c[0x0][0x3b8] ;  /* 0x0000ee00ff057b82 */ /* 0x000e240000000800 */
[----:B0-----:R3:W-:Y:S01]  /*5640*/  STG.E desc[UR36][R2.64], R5 ;  /* 0x0000000502007986 */ /* 0x0017e2000c101924 */
[----:B------:R-:W-:Y:S05]  /*5650*/  BRA `(.L_x_6391) ;  /* 0x0000000c00487947 */ /* 0x000fea0003800000 */
.L_x_6392:
[----:B------:R-:W0:Y:S02]  /*5660*/  LDC.U16 R5, c[0x0][0x3b8] ;  /* 0x0000ee00ff057b82 */ /* 0x000e240000000400 */
[----:B0-----:R2:W-:Y:S01]  /*5670*/  STG.E.U16 desc[UR36][R2.64], R5 ;  /* 0x0000000502007986 */ /* 0x0015e2000c101524 */
[----:B------:R-:W-:Y:S05]  /*5680*/  BRA `(.L_x_6391) ;  /* 0x0000000c003c7947 */ /* 0x000fea0003800000 */
.L_x_6387:
        /* <DEDUP_REMOVED lines=10> */
.L_x_6395:
[----:B------:R-:W-:Y:S02]  /*5730*/  ULDC UR4, c[0x0][0x3b8] ;  /* 0x0000ee0000047ab9 */ /* 0x000fe40000000800 */
[----:B------:R-:W-:-:S04]  /*5740*/  I2FP.F32.S32 R0, UR4 ;  /* 0x0000000400007c45 */ /* 0x000fc80008201400 */
[----:B------:R-:W-:-:S05]  /*5750*/  F2FP.F16.F32.PACK_AB R0, RZ, R0 ;  /* 0x00000000ff00723e */ /* 0x000fca00000000ff */
[----:B------:R0:W-:Y:S01]  /*5760*/  STG.E.U16 desc[UR36][R2.64], R0 ;  /* 0x0000000002007986 */ /* 0x0001e2000c101524 */
[----:B------:R-:W-:Y:S05]  /*5770*/  BRA `(.L_x_6391) ;  /* 0x0000000c00007947 */ /* 0x000fea0003800000 */
.L_x_6394:
        /* <DEDUP_REMOVED lines=11> */
.L_x_6397:
[----:B------:R-:W-:Y:S02]  /*5830*/  ULDC UR4, c[0x0][0x3b8] ;  /* 0x0000ee0000047ab9 */ /* 0x000fe40000000800 */
[----:B------:R-:W-:-:S04]  /*5840*/  I2FP.F32.S32 R0, UR4 ;  /* 0x0000000400007c45 */ /* 0x000fc80008201400 */
[----:B------:R-:W-:-:S04]  /*5850*/  F2FP.F16.F32.PACK_AB R0, RZ, R0 ;  /* 0x00000000ff00723e */ /* 0x000fc800000000ff */
[----:B------:R-:W-:-:S05]  /*5860*/  PRMT R0, R0, 0x5410, RZ ;  /* 0x0000541000007816 */ /* 0x000fca00000000ff */
[----:B------:R0:W-:Y:S01]  /*5870*/  STG.E desc[UR36][R2.64], R0 ;  /* 0x0000000002007986 */ /* 0x0001e2000c101924 */
[----:B------:R-:W-:Y:S05]  /*5880*/  BRA `(.L_x_6391) ;  /* 0x0000000800bc7947 */ /* 0x000fea0003800000 */
.L_x_6396:
[----:B------:R-:W-:Y:S02]  /*5890*/  ULDC UR4, c[0x0][0x3b8] ;  /* 0x0000ee0000047ab9 */ /* 0x000fe40000000800 */
[----:B------:R-:W0:Y:S02]  /*58a0*/  I2F.F64 R4, UR4 ;  /* 0x0000000400047d12 */ /* 0x000e240008201c00 */
[----:B0-----:R0:W-:Y:S01]  /*58b0*/  STG.E.64 desc[UR36][R2.64], R4 ;  /* 0x0000000402007986 */ /* 0x0011e2000c101b24 */
[----:B------:R-:W-:Y:S05]  /*58c0*/  BRA `(.L_x_6391) ;  /* 0x0000000800ac7947 */ /* 0x000fea0003800000 */
.L_x_6386:
        /* <DEDUP_REMOVED lines=13> */
.L_x_6400:
[----:B------:R-:W-:Y:S01]  /*59a0*/  ULDC UR4, c[0x0][0x3b8] ;  /* 0x0000ee0000047ab9 */ /* 0x000fe20000000800 */
[----:B------:R-:W-:Y:S01]  /*59b0*/  CS2R R6, SRZ ;  /* 0x0000000000067805 */ /* 0x000fe2000001ff00 */
[----:B------:R-:W0:Y:S04]  /*59c0*/  I2F.F64 R4, UR4 ;  /* 0x0000000400047d12 */ /* 0x000e280008201c00 */
[----:B0-----:R0:W-:Y:S01]  /*59d0*/  STG.E.128 desc[UR36][R2.64], R4 ;  /* 0x0000000402007986 */ /* 0x0011e2000c101d24 */
[----:B------:R-:W-:Y:S05]  /*59e0*/  BRA `(.L_x_6391) ;  /* 0x0000000800647947 */ /* 0x000fea0003800000 */
.L_x_6399:
        /* <DEDUP_REMOVED lines=21> */
.L_x_6403:
[----:B------:R-:W-:-:S05]  /*5b40*/  LOP3.LUT R5, R0, R9, RZ, 0xfc, !PT ;  /* 0x0000000900057212 */ /* 0x000fca00078efcff */
[----:B------:R0:W-:Y:S01]  /*5b50*/  STG.E.U8 desc[UR36][R2.64], R5 ;  /* 0x0000000502007986 */ /* 0x0001e2000c101124 */
[----:B------:R-:W-:Y:S05]  /*5b60*/  BRA `(.L_x_6391) ;  /* 0x0000000800047947 */ /* 0x000fea0003800000 */
.L_x_6402:
        /* <DEDUP_REMOVED lines=13> */
.L_x_6404:
[----:B------:R-:W-:Y:S01]  /*5c40*/  ISETP.GT.U32.AND P0, PT, R0, 0x7f800000, PT ;  /* 0x7f8000000000780c */ /* 0x000fe20003f04070 */
[----:B------:R-:W-:-:S05]  /*5c50*/  IMAD.MOV.U32 R0, RZ, RZ, 0x7f ;  /* 0x0000007fff007424 */ /* 0x000fca00078e00ff */
[----:B------:R-:W-:-:S07]  /*5c60*/  SEL R0, R0, 0x7c, P0 ;  /* 0x0000007c00007807 */ /* 0x000fce0000000000 */
.L_x_6405:
[----:B------:R-:W-:-:S04]  /*5c70*/  LOP3.LUT R4, R4, 0x80000000, RZ, 0xc0, !PT ;  /* 0x8000000004047812 */ /* 0x000fc800078ec0ff */
[----:B------:R-:W-:-:S04]  /*5c80*/  SHF.R.U32.HI R5, RZ, 0x18, R4 ;  /* 0x00000018ff057819 */ /* 0x000fc80000011604 */
[----:B------:R-:W-:-:S05]  /*5c90*/  LOP3.LUT R5, R0, R5, RZ, 0xfc, !PT ;  /* 0x0000000500057212 */ /* 0x000fca00078efcff */
[----:B------:R0:W-:Y:S01]  /*5ca0*/  STG.E.U8 desc[UR36][R2.64], R5 ;  /* 0x0000000502007986 */ /* 0x0001e2000c101124 */
[----:B------:R-:W-:Y:S05]  /*5cb0*/  BRA `(.L_x_6391) ;  /* 0x0000000400b07947 */ /* 0x000fea0003800000 */
.L_x_6401:
[----:B------:R-:W-:Y:S02]  /*5cc0*/  ULDC UR4, c[0x0][0x3b8] ;  /* 0x0000ee0000047ab9 */ /* 0x000fe40000000800 */
[----:B------:R-:W-:-:S04]  /*5cd0*/  I2FP.F32.S32 R0, UR4 ;  /* 0x0000000400007c45 */ /* 0x000fc80008201400 */
[----:B------:R-:W-:-:S05]  /*5ce0*/  F2FP.BF16.F32.PACK_AB R0, RZ, R0 ;  /* 0x00000000ff00723e */ /* 0x000fca00000010ff */
[----:B------:R0:W-:Y:S01]  /*5cf0*/  STG.E.U16 desc[UR36][R2.64], R0 ;  /* 0x0000000002007986 */ /* 0x0001e2000c101524 */
[----:B------:R-:W-:Y:S05]  /*5d00*/  BRA `(.L_x_6391) ;  /* 0x00000004009c7947 */ /* 0x000fea0003800000 */
.L_x_6398:
        /* <DEDUP_REMOVED lines=11> */
.L_x_6408:
        /* <DEDUP_REMOVED lines=18> */
.L_x_6410:
[----:B------:R-:W-:-:S04]  /*5ee0*/  LOP3.LUT R4, R4, 0x80000000, RZ, 0xc0, !PT ;  /* 0x8000000004047812 */ /* 0x000fc800078ec0ff */
[----:B------:R-:W-:-:S04]  /*5ef0*/  SHF.R.U32.HI R5, RZ, 0x18, R4 ;  /* 0x00000018ff057819 */ /* 0x000fc80000011604 */
[----:B------:R-:W-:-:S07]  /*5f00*/  LOP3.LUT R0, R0, R5, RZ, 0xfc, !PT ;  /* 0x0000000500007212 */ /* 0x000fce00078efcff */
.L_x_6409:
[----:B------:R0:W-:Y:S01]  /*5f10*/  STG.E.U8 desc[UR36][R2.64], R0 ;  /* 0x0000000002007986 */ /* 0x0001e2000c101124 */
[----:B------:R-:W-:Y:S05]  /*5f20*/  BRA `(.L_x_6391) ;  /* 0x0000000400147947 */ /* 0x000fea0003800000 */
.L_x_6407:
        /* <DEDUP_REMOVED lines=18> */
.L_x_6412:
[----:B------:R-:W-:-:S04]  /*6050*/  LOP3.LUT R4, R4, 0x80000000, RZ, 0xc0, !PT ;  /* 0x8000000004047812 */ /* 0x000fc800078ec0ff */
[----:B------:R-:W-:-:S04]  /*6060*/  SHF.R.U32.HI R5, RZ, 0x18, R4 ;  /* 0x00000018ff057819 */ /* 0x000fc80000011604 */
[----:B------:R-:W-:-:S07]  /*6070*/  LOP3.LUT R0, R0, R5, RZ, 0xfc, !PT ;  /* 0x0000000500007212 */ /* 0x000fce00078efcff */
.L_x_6411:
[----:B------:R0:W-:Y:S01]  /*6080*/  STG.E.U8 desc[UR36][R2.64], R0 ;  /* 0x0000000002007986 */ /* 0x0001e2000c101124 */
[----:B------:R-:W-:Y:S05]  /*6090*/  BRA `(.L_x_6391) ;  /* 0x0000000000b87947 */ /* 0x000fea0003800000 */
.L_x_6406:
        /* <DEDUP_REMOVED lines=19> */
.L_x_6415:
[----:B------:R0:W-:Y:S01]  /*61d0*/  STG.E.U8 desc[UR36][R2.64], R0 ;  /* 0x0000000002007986 */ /* 0x0001e2000c101124 */
[----:B------:R-:W-:Y:S05]  /*61e0*/  BRA `(.L_x_6391) ;  /* 0x0000000000647947 */ /* 0x000fea0003800000 */
.L_x_6390:
        /* <DEDUP_REMOVED lines=16> */
.L_x_6416:
[----:B------:R-:W-:Y:S05]  /*62f0*/  BRA `(.L_x_6391) ;  /* 0x0000000000207947 */ /* 0x000fea0003800000 */
.L_x_6414:
[----:B------:R-:W-:Y:S02]  /*6300*/  ULDC UR4, c[0x0][0x3b8] ;  /* 0x0000ee0000047ab9 */ /* 0x000fe40000000800 */
[----:B------:R-:W-:Y:S02]  /*6310*/  USHF.R.S32.HI UR5, URZ, 0x1f, UR4 ;  /* 0x0000001f3f057899 */ /* 0x000fe40008011404 */
[----:B------:R-:W-:-:S04]  /*6320*/  IMAD.U32 R4, RZ, RZ, UR4 ;  /* 0x00000004ff047e24 */ /* 0x000fc8000f8e00ff */
[----:B------:R-:W-:-:S05]  /*6330*/  IMAD.U32 R5, RZ, RZ, UR5 ;  /* 0x00000005ff057e24 */ /* 0x000fca000f8e00ff */
[----:B------:R0:W-:Y:S01]  /*6340*/  STG.E.64 desc[UR36][R2.64], R4 ;  /* 0x0000000402007986 */ /* 0x0001e2000c101b24 */
[----:B------:R-:W-:Y:S05]  /*6350*/  BRA `(.L_x_6391) ;  /* 0x0000000000087947 */ /* 0x000fea0003800000 */
.L_x_6413:
[----:B------:R-:W0:Y:S02]  /*6360*/  LDC R5, c[0x0][0x3b8] ;  /* 0x0000ee00ff057b82 */ /* 0x000e240000000800 */
[----:B0-----:R0:W-:Y:S02]  /*6370*/  STG.E desc[UR36][R2.64], R5 ;  /* 0x0000000502007986 */ /* 0x0011e4000c101924 */
.L_x_6391:
[----:B------:R-:W-:-:S07]  /*6380*/  VIADD R17, R17, 0x80 ;  /* 0x0000008011117836 */ /* 0x000fce0000000000 */
.L_x_6384:
[----:B------:R-:W-:Y:S05]  /*6390*/  BSYNC B6 ;  /* 0x0000000000067941 */ /* 0x000fea0003800000 */
.L_x_6383:
        /* <DEDUP_REMOVED lines=280> */
.L_x_6417:
        /* <DEDUP_REMOVED lines=18> */
.L_x_6421:
[----:B------:R-:W0:Y:S02]  /*7640*/  LDC.U8 R5, c[0x0][0x3b8] ;  /* 0x0000ee00ff057b82 */ /* 0x000e240000000000 */
[----:B0-----:R-:W-:Y:S01]  /*7650*/  STG.E.U8 desc[UR36][R2.64], R5 ;  /* 0x0000000502007986 */ /* 0x001fe2000c101124 */
[----:B------:R-:W-:Y:S05]  /*7660*/  EXIT ;  /* 0x000000000000794d */ /* 0x000fea0003800000 */
.L_x_6420:
        /* <DEDUP_REMOVED lines=10> */
[----:B------:R-:W-:Y:S01]  /*7710*/  STG.E.64 desc[UR36][R2.64], R4 ;  /* 0x0000000402007986 */ /* 0x000fe2000c101b24 */
[----:B------:R-:W-:Y:S05]  /*7720*/  EXIT ;  /* 0x000000000000794d */ /* 0x000fea0003800000 */
.L_x_6424:
[----:B------:R-:W0:Y:S02]  /*7730*/  LDC R5, c[0x0][0x3b8] ;  /* 0x0000ee00ff057b82 */ /* 0x000e240000000800 */
[----:B0-----:R-:W-:Y:S01]  /*7740*/  STG.E desc[UR36][R2.64], R5 ;  /* 0x0000000502007986 */ /* 0x001fe2000c101924 */
[----:B------:R-:W-:Y:S05]  /*7750*/  EXIT ;  /* 0x000000000000794d */ /* 0x000fea0003800000 */
.L_x_6423:
[----:B------:R-:W0:Y:S02]  /*7760*/  LDC.U16 R5, c[0x0][0x3b8] ;  /* 0x0000ee00ff057b82 */ /* 0x000e240000000400 */
[----:B0-----:R-:W-:Y:S01]  /*7770*/  STG.E.U16 desc[UR36][R2.64], R5 ;  /* 0x0000000502007986 */ /* 0x001fe2000c101524 */
[----:B------:R-:W-:Y:S05]  /*7780*/  EXIT ;  /* 0x000000000000794d */ /* 0x000fea0003800000 */
.L_x_6419:
        /* <DEDUP_REMOVED lines=8> */
[----:B------:R-:W-:Y:S01]  /*7810*/  STG.E desc[UR36][R2.64], R5 ;  /* 0x0000000502007986 */ /* 0x000fe2000c101924 */
[----:B------:R-:W-:Y:S05]  /*7820*/  EXIT ;  /* 0x000000000000794d */ /* 0x000fea0003800000 */
.L_x_6426:
[----:B------:R-:W-:Y:S02]  /*7830*/  ULDC UR4, c[0x0][0x3b8] ;  /* 0x0000ee0000047ab9 */ /* 0x000fe40000000800 */
[----:B------:R-:W-:-:S04]  /*7840*/  I2FP.F32.S32 R0, UR4 ;  /* 0x0000000400007c45 */ /* 0x000fc80008201400 */
[----:B------:R-:W-:-:S05]  /*7850*/  F2FP.F16.F32.PACK_AB R0, RZ, R0 ;  /* 0x00000000ff00723e */ /* 0x000fca00000000ff */
[----:B------:R-:W-:Y:S01]  /*7860*/  STG.E.U16 desc[UR36][R2.64], R0 ;  /* 0x0000000002007986 */ /* 0x000fe2000c101524 */
[----:B------:R-:W-:Y:S05]  /*7870*/  EXIT ;  /* 0x000000000000794d */ /* 0x000fea0003800000 */
.L_x_6425:
        /* <DEDUP_REMOVED lines=9> */
[----:B------:R-:W-:Y:S01]  /*7910*/  STG.E.64 desc[UR36][R2.64], R4 ;  /* 0x0000000402007986 */ /* 0x000fe2000c101b24 */
[----:B------:R-:W-:Y:S05]  /*7920*/  EXIT ;  /* 0x000000000000794d */ /* 0x000fea0003800000 */
.L_x_6428:
[----:B------:R-:W-:Y:S02]  /*7930*/  ULDC UR4, c[0x0][0x3b8] ;  /* 0x0000ee0000047ab9 */ /* 0x000fe40000000800 */
[----:B------:R-:W-:-:S04]  /*7940*/  I2FP.F32.S32 R0, UR4 ;  /* 0x0000000400007c45 */ /* 0x000fc80008201400 */
[----:B------:R-:W-:-:S04]  /*7950*/  F2FP.F16.F32.PACK_AB R0, RZ, R0 ;  /* 0x00000000ff00723e */ /* 0x000fc800000000ff */
[----:B------:R-:W-:-:S05]  /*7960*/  PRMT R0, R0, 0x5410, RZ ;  /* 0x0000541000007816 */ /* 0x000fca00000000ff */
[----:B------:R-:W-:Y:S01]  /*7970*/  STG.E desc[UR36][R2.64], R0 ;  /* 0x0000000002007986 */ /* 0x000fe2000c101924 */
[----:B------:R-:W-:Y:S05]  /*7980*/  EXIT ;  /* 0x000000000000794d */ /* 0x000fea0003800000 */
.L_x_6427:
[----:B------:R-:W-:Y:S02]  /*7990*/  ULDC UR4, c[0x0][0x3b8] ;  /* 0x0000ee0000047ab9 */ /* 0x000fe40000000800 */
[----:B------:R-:W0:Y:S02]  /*79a0*/  I2F.F64 R4, UR4 ;  /* 0x0000000400047d12 */ /* 0x000e240008201c00 */
[----:B0-----:R-:W-:Y:S01]  /*79b0*/  STG.E.64 desc[UR36][R2.64], R4 ;  /* 0x0000000402007986 */ /* 0x001fe2000c101b24 */
[----:B------:R-:W-:Y:S05]  /*79c0*/  EXIT ;  /* 0x000000000000794d */ /* 0x000fea0003800000 */
.L_x_6418:
        /* <DEDUP_REMOVED lines=13> */
.L_x_6431:
[----:B------:R-:W-:Y:S01]  /*7aa0*/  ULDC UR4, c[0x0][0x3b8] ;  /* 0x0000ee0000047ab9 */ /* 0x000fe20000000800 */
[----:B------:R-:W-:Y:S01]  /*7ab0*/  CS2R R6, SRZ ;  /* 0x0000000000067805 */ /* 0x000fe2000001ff00 */
[----:B------:R-:W0:Y:S04]  /*7ac0*/  I2F.F64 R4, UR4 ;  /* 0x0000000400047d12 */ /* 0x000e280008201c00 */
[----:B0-----:R-:W-:Y:S01]  /*7ad0*/  STG.E.128 desc[UR36][R2.64], R4 ;  /* 0x0000000402007986 */ /* 0x001fe2000c101d24 */
[----:B------:R-:W-:Y:S05]  /*7ae0*/  EXIT ;  /* 0x000000000000794d */ /* 0x000fea0003800000 */
.L_x_6430:
        /* <DEDUP_REMOVED lines=21> */
.L_x_6434:
[----:B------:R-:W-:-:S05]  /*7c40*/  LOP3.LUT R5, R0, R9, RZ, 0xfc, !PT ;  /* 0x0000000900057212 */ /* 0x000fca00078efcff */
[----:B------:R-:W-:Y:S01]  /*7c50*/  STG.E.U8 desc[UR36][R2.64], R5 ;  /* 0x0000000502007986 */ /* 0x000fe2000c101124 */
[----:B------:R-:W-:Y:S05]  /*7c60*/  EXIT ;  /* 0x000000000000794d */ /* 0x000fea0003800000 */
.L_x_6433:
        /* <DEDUP_REMOVED lines=13> */
.L_x_6435:
[----:B------:R-:W-:Y:S01]  /*7d40*/  ISETP.GT.U32.AND P0, PT, R0, 0x7f800000, PT ;  /* 0x7f8000000000780c */ /* 0x000fe20003f04070 */
[----:B------:R-:W-:-:S05]  /*7d50*/  IMAD.MOV.U32 R0, RZ, RZ, 0x7f ;  /* 0x0000007fff007424 */ /* 0x000fca00078e00ff */
[----:B------:R-:W-:-:S07]  /*7d60*/  SEL R0, R0, 0x7c, P0 ;  /* 0x0000007c00007807 */ /* 0x000fce0000000000 */
.L_x_6436:
[----:B------:R-:W-:-:S04]  /*7d70*/  LOP3.LUT R4, R4, 0x80000000, RZ, 0xc0, !PT ;  /* 0x8000000004047812 */ /* 0x000fc800078ec0ff */
[----:B------:R-:W-:-:S04]  /*7d80*/  SHF.R.U32.HI R5, RZ, 0x18, R4 ;  /* 0x00000018ff057819 */ /* 0x000fc80000011604 */
[----:B------:R-:W-:-:S05]  /*7d90*/  LOP3.LUT R5, R0, R5, RZ, 0xfc, !PT ;  /* 0x0000000500057212 */ /* 0x000fca00078efcff */
[----:B------:R-:W-:Y:S01]  /*7da0*/  STG.E.U8 desc[UR36][R2.64], R5 ;  /* 0x0000000502007986 */ /* 0x000fe2000c101124 */
[----:B------:R-:W-:Y:S05]  /*7db0*/  EXIT ;  /* 0x000000000000794d */ /* 0x000fea0003800000 */
.L_x_6432:
[----:B------:R-:W-:Y:S02]  /*7dc0*/  ULDC UR4, c[0x0][0x3b8] ;  /* 0x0000ee0000047ab9 */ /* 0x000fe40000000800 */
[----:B------:R-:W-:-:S04]  /*7dd0*/  I2FP.F32.S32 R0, UR4 ;  /* 0x0000000400007c45 */ /* 0x000fc80008201400 */
[----:B------:R-:W-:-:S05]  /*7de0*/  F2FP.BF16.F32.PACK_AB R0, RZ, R0 ;  /* 0x00000000ff00723e */ /* 0x000fca00000010ff */
[----:B------:R-:W-:Y:S01]  /*7df0*/  STG.E.U16 desc[UR36][R2.64], R0 ;  /* 0x0000000002007986 */ /* 0x000fe2000c101524 */
[----:B------:R-:W-:Y:S05]  /*7e00*/  EXIT ;  /* 0x000000000000794d */ /* 0x000fea0003800000 */
.L_x_6429:
        /* <DEDUP_REMOVED lines=11> */
.L_x_6439:
        /* <DEDUP_REMOVED lines=18> */
.L_x_6441:
[----:B------:R-:W-:-:S04]  /*7fe0*/  LOP3.LUT R4, R4, 0x80000000, RZ, 0xc0, !PT ;  /* 0x8000000004047812 */ /* 0x000fc800078ec0ff */
[----:B------:R-:W-:-:S04]  /*7ff0*/  SHF.R.U32.HI R5, RZ, 0x18, R4 ;  /* 0x00000018ff057819 */ /* 0x000fc80000011604 */
[----:B------:R-:W-:-:S07]  /*8000*/  LOP3.LUT R0, R0, R5, RZ, 0xfc, !PT ;  /* 0x0000000500007212 */ /* 0x000fce00078efcff */
.L_x_6440:
[----:B------:R-:W-:Y:S01]  /*8010*/  STG.E.U8 desc[UR36][R2.64], R0 ;  /* 0x0000000002007986 */ /* 0x000fe2000c101124 */
[----:B------:R-:W-:Y:S05]  /*8020*/  EXIT ;  /* 0x000000000000794d */ /* 0x000fea0003800000 */
.L_x_6438:
        /* <DEDUP_REMOVED lines=18> */
.L_x_6443:
[----:B------:R-:W-:-:S04]  /*8150*/  LOP3.LUT R4, R4, 0x80000000, RZ, 0xc0, !PT ;  /* 0x8000000004047812 */ /* 0x000fc800078ec0ff */
[----:B------:R-:W-:-:S04]  /*8160*/  SHF.R.U32.HI R5, RZ, 0x18, R4 ;  /* 0x00000018ff057819 */ /* 0x000fc80000011604 */
[----:B------:R-:W-:-:S07]  /*8170*/  LOP3.LUT R0, R0, R5, RZ, 0xfc, !PT ;  /* 0x0000000500007212 */ /* 0x000fce00078efcff */
.L_x_6442:
[----:B------:R-:W-:Y:S01]  /*8180*/  STG.E.U8 desc[UR36][R2.64], R0 ;  /* 0x0000000002007986 */ /* 0x000fe2000c101124 */
[----:B------:R-:W-:Y:S05]  /*8190*/  EXIT ;  /* 0x000000000000794d */ /* 0x000fea0003800000 */
.L_x_6437:
        /* <DEDUP_REMOVED lines=19> */
.L_x_6446:
[----:B------:R-:W-:Y:S01]  /*82d0*/  STG.E.U8 desc[UR36][R2.64], R0 ;  /* 0x0000000002007986 */ /* 0x000fe2000c101124 */
[----:B------:R-:W-:Y:S05]  /*82e0*/  EXIT ;  /* 0x000000000000794d */ /* 0x000fea0003800000 */
.L_x_6422:
        /* <DEDUP_REMOVED lines=16> */
.L_x_6447:
[----:B------:R-:W-:Y:S05]  /*83f0*/  EXIT ;  /* 0x000000000000794d */ /* 0x000fea0003800000 */
.L_x_6445:
[----:B------:R-:W-:Y:S02]  /*8400*/  ULDC UR4, c[0x0][0x3b8] ;  /* 0x0000ee0000047ab9 */ /* 0x000fe40000000800 */
[----:B------:R-:W-:Y:S02]  /*8410*/  USHF.R.S32.HI UR5, URZ, 0x1f, UR4 ;  /* 0x0000001f3f057899 */ /* 0x000fe40008011404 */
[----:B------:R-:W-:-:S04]  /*8420*/  IMAD.U32 R4, RZ, RZ, UR4 ;  /* 0x00000004ff047e24 */ /* 0x000fc8000f8e00ff */
[----:B------:R-:W-:-:S05]  /*8430*/  IMAD.U32 R5, RZ, RZ, UR5 ;  /* 0x00000005ff057e24 */ /* 0x000fca000f8e00ff */
[----:B------:R-:W-:Y:S01]  /*8440*/  STG.E.64 desc[UR36][R2.64], R4 ;  /* 0x0000000402007986 */ /* 0x000fe2000c101b24 */
[----:B------:R-:W-:Y:S05]  /*8450*/  EXIT ;  /* 0x000000000000794d */ /* 0x000fea0003800000 */
.L_x_6444:
[----:B------:R-:W0:Y:S02]  /*8460*/  LDC R5, c[0x0][0x3b8] ;  /* 0x0000ee00ff057b82 */ /* 0x000e240000000800 */
[----:B0-----:R-:W-:Y:S01]  /*8470*/  STG.E desc[UR36][R2.64], R5 ;  /* 0x0000000502007986 */ /* 0x001fe2000c101924 */
[----:B------:R-:W-:Y:S05]  /*8480*/  EXIT ;  /* 0x000000000000794d */ /* 0x000fea0003800000 */
.L_x_6448:
        /* <DEDUP_REMOVED lines=15> */
.L_x_7388:


//--------------------- .text._ZN2at6native27unrolled_elementwise_kernelINS0_11FillFunctorIiEESt5arrayIPcLm1EELi4E23TrivialOffsetCalculatorILi0EjES7_ILi1EjENS0_6memory12LoadWithCastILi0EEENSA_13StoreWithCastILi1EEEEEviT_T0_T2_T3_T4_T5_ --------------------------
	.section	.text._ZN2at6native27unrolled_elementwise_kernelINS0_11FillFunctorIiEESt5arrayIPcLm1EELi4E23TrivialOffsetCalculatorILi0EjES7_ILi1EjENS0_6memory12LoadWithCastILi0EEENSA_13StoreWithCastILi1EEEEEviT_T0_T2_T3_T4_T5_,"ax",@progbits
	.align	128
        .global         _ZN2at6native27unrolled_elementwise_kernelINS0_11FillFunctorIiEESt5arrayIPcLm1EELi4E23TrivialOffsetCalculatorILi0EjES7_ILi1EjENS0_6memory12LoadWithCastILi0EEENSA_13StoreWithCastILi1EEEEEviT_T0_T2_T3_T4_T5_
        .type           _ZN2at6native27unrolled_elementwise_kernelINS0_11FillFunctorIiEESt5arrayIPcLm1EELi4E23TrivialOffsetCalculatorILi0EjES7_ILi1EjENS0_6memory12LoadWithCastILi0EEENSA_13StoreWithCastILi1EEEEEviT_T0_T2_T3_T4_T5_,@function
        .size           _ZN2at6native27unrolled_elementwise_kernelINS0_11FillFunctorIiEESt5arrayIPcLm1EELi4E23TrivialOffsetCalculatorILi0EjES7_ILi1EjENS0_6memory12LoadWithCastILi0EEENSA_13StoreWithCastILi1EEEEEviT_T0_T2_T3_T4_T5_,(.L_x_7389 - _ZN2at6native27unrolled_elementwise_kernelINS0_11FillFunctorIiEESt5arrayIPcLm1EELi4E23TrivialOffsetCalculatorILi0EjES7_ILi1EjENS0_6memory12LoadWithCastILi0EEENSA_13StoreWithCastILi1EEEEEviT_T0_T2_T3_T4_T5_)
        .other          _ZN2at6native27unrolled_elementwise_kernelINS0_11FillFunctorIiEESt5arrayIPcLm1EELi4E23TrivialOffsetCalculatorILi0EjES7_ILi1EjENS0_6memory12LoadWithCastILi0EEENSA_13StoreWithCastILi1EEEEEviT_T0_T2_T3_T4_T5_,@"STO_CUDA_ENTRY STV_DEFAULT"
_ZN2at6native27unrolled_elementwise_kernelINS0_11FillFunctorIiEESt5arrayIPcLm1EELi4E23TrivialOffsetCalculatorILi0EjES7_ILi1EjENS0_6memory12LoadWithCastILi0EEENSA_13StoreWithCastILi1EEEEEviT_T0_T2_T3_T4_T5_:
.text._ZN2at6native27unrolled_elementwise_kernelINS0_11FillFunctorIiEESt5arrayIPcLm1EELi4E23TrivialOffsetCalculatorILi0EjES7_ILi1EjENS0_6memory12LoadWithCastILi0EEENSA_13StoreWithCastILi1EEEEEviT_T0_T2_T3_T4_T5_:
        /* <DEDUP_REMOVED lines=32> */
.L_x_6454:
[----:B------:R-:W0:Y:S02]  /*0200*/  LDC.U8 R5, c[0x0][0x214] ;  /* 0x00008500ff057b82 */ /* 0x000e240000000000 */
[----:B0-----:R3:W-:Y:S01]  /*0210*/  STG.E.U8 desc[UR36][R2.64], R5 ;  /* 0x0000000502007986 */ /* 0x0017e2000c101124 */
[----:B------:R-:W-:Y:S05]  /*0220*/  BRA `(.L_x_6450) ;  /* 0x0000000c00847947 */ /* 0x000fea0003800000 */
.L_x_6453:
        /* <DEDUP_REMOVED lines=12> */
.L_x_6457:
[----:B------:R-:W0:Y:S02]  /*02f0*/  LDC R5, c[0x0][0x214] ;  /* 0x00008500ff057b82 */ /* 0x000e240000000800 */
[----:B0-----:R1:W-:Y:S01]  /*0300*/  STG.E desc[UR36][R2.64], R5 ;  /* 0x0000000502007986 */ /* 0x0013e2000c101924 */
[----:B------:R-:W-:Y:S05]  /*0310*/  BRA `(.L_x_6450) ;  /* 0x0000000c00487947 */ /* 0x000fea0003800000 */
.L_x_6456:
[----:B------:R-:W0:Y:S02]  /*0320*/  LDC.U16 R5, c[0x0][0x214] ;  /* 0x00008500ff057b82 */ /* 0x000e240000000400 */
[----:B0-----:R2:W-:Y:S01]  /*0330*/  STG.E.U16 desc[UR36][R2.64], R5 ;  /* 0x0000000502007986 */ /* 0x0015e2000c101524 */
[----:B------:R-:W-:Y:S05]  /*0340*/  BRA `(.L_x_6450) ;  /* 0x0000000c003c7947 */ /* 0x000fea0003800000 */
.L_x_6452:
        /* <DEDUP_REMOVED lines=10> */
.L_x_6459:
[----:B------:R-:W-:Y:S02]  /*03f0*/  ULDC UR4, c[0x0][0x214] ;  /* 0x0000850000047ab9 */ /* 0x000fe40000000800 */
[----:B------:R-:W-:-:S04]  /*0400*/  I2FP.F32.S32 R0, UR4 ;  /* 0x0000000400007c45 */ /* 0x000fc80008201400 */
[----:B------:R-:W-:-:S05]  /*0410*/  F2FP.F16.F32.PACK_AB R0, RZ, R0 ;  /* 0x00000000ff00723e */ /* 0x000fca00000000ff */
[----:B------:R0:W-:Y:S01]  /*0420*/  STG.E.U16 desc[UR36][R2.64], R0 ;  /* 0x0000000002007986 */ /* 0x0001e2000c101524 */
[----:B------:R-:W-:Y:S05]  /*0430*/  BRA `(.L_x_6450) ;  /* 0x0000000c00007947 */ /* 0x000fea0003800000 */
.L_x_6458:
        /* <DEDUP_REMOVED lines=11> */
.L_x_6461:
[----:B------:R-:W-:Y:S02]  /*04f0*/  ULDC UR4, c[0x0][0x214] ;  /* 0x0000850000047ab9 */ /* 0x000fe40000000800 */
[----:B------:R-:W-:-:S04]  /*0500*/  I2FP.F32.S32 R0, UR4 ;  /* 0x0000000400007c45 */ /* 0x000fc80008201400 */
[----:B------:R-:W-:-:S04]  /*0510*/  F2FP.F16.F32.PACK_AB R5, RZ, R0 ;  /* 0x00000000ff05723e */ /* 0x000fc800000000ff */
[----:B------:R-:W-:-:S05]  /*0520*/  PRMT R5, R5, 0x5410, RZ ;  /* 0x0000541005057816 */ /* 0x000fca00000000ff */
[----:B------:R0:W-:Y:S01]  /*0530*/  STG.E desc[UR36][R2.64], R5 ;  /* 0x0000000502007986 */ /* 0x0001e2000c101924 */
[----:B------:R-:W-:Y:S05]  /*0540*/  BRA `(.L_x_6450) ;  /* 0x0000000800bc7947 */ /* 0x000fea0003800000 */
.L_x_6460:
[----:B------:R-:W-:Y:S02]  /*0550*/  ULDC UR4, c[0x0][0x214] ;  /* 0x0000850000047ab9 */ /* 0x000fe40000000800 */
[----:B------:R-:W0:Y:S02]  /*0560*/  I2F.F64 R4, UR4 ;  /* 0x0000000400047d12 */ /* 0x000e240008201c00 */
[----:B0-----:R5:W-:Y:S01]  /*0570*/  STG.E.64 desc[UR36][R2.64], R4 ;  /* 0x0000000402007986 */ /* 0x001be2000c101b24 */
[----:B------:R-:W-:Y:S05]  /*0580*/  BRA `(.L_x_6450) ;  /* 0x0000000800ac7947 */ /* 0x000fea0003800000 */
.L_x_6451:
        /* <DEDUP_REMOVED lines=13> */
.L_x_6464:
[----:B------:R-:W-:Y:S01]  /*0660*/  ULDC UR4, c[0x0][0x214] ;  /* 0x0000850000047ab9 */ /* 0x000fe20000000800 */
[----:B------:R-:W-:Y:S01]  /*0670*/  CS2R R6, SRZ ;  /* 0x0000000000067805 */ /* 0x000fe2000001ff00 */
[----:B------:R-:W0:Y:S04]  /*0680*/  I2F.F64 R4, UR4 ;  /* 0x0000000400047d12 */ /* 0x000e280008201c00 */
[----:B0-----:R0:W-:Y:S01]  /*0690*/  STG.E.128 desc[UR36][R2.64], R4 ;  /* 0x0000000402007986 */ /* 0x0011e2000c101d24 */
[----:B------:R-:W-:Y:S05]  /*06a0*/  BRA `(.L_x_6450) ;  /* 0x0000000800647947 */ /* 0x000fea0003800000 */
.L_x_6463:
        /* <DEDUP_REMOVED lines=21> */
.L_x_6467:
[----:B------:R-:W-:-:S05]  /*0800*/  LOP3.LUT R5, R4, R5, RZ, 0xfc, !PT ;  /* 0x0000000504057212 */ /* 0x000fca00078efcff */
[----:B------:R0:W-:Y:S01]  /*0810*/  STG.E.U8 desc[UR36][R2.64], R5 ;  /* 0x0000000502007986 */ /* 0x0001e2000c101124 */
[----:B------:R-:W-:Y:S05]  /*0820*/  BRA `(.L_x_6450) ;  /* 0x0000000800047947 */ /* 0x000fea0003800000 */
.L_x_6466:
        /* <DEDUP_REMOVED lines=13> */
.L_x_6468:
[----:B------:R-:W-:Y:S01]  /*0900*/  IMAD.MOV.U32 R0, RZ, RZ, 0x7f ;  /* 0x0000007fff007424 */ /* 0x000fe200078e00ff */
[----:B------:R-:W-:-:S04]  /*0910*/  ISETP.GT.U32.AND P0, PT, R4, 0x7f800000, PT ;  /* 0x7f8000000400780c */ /* 0x000fc80003f04070 */
[----:B------:R-:W-:-:S09]  /*0920*/  SEL R0, R0, 0x7c, P0 ;  /* 0x0000007c00007807 */ /* 0x000fd20000000000 */
.L_x_6469:
[----:B------:R-:W-:-:S04]  /*0930*/  LOP3.LUT R5, R5, 0x80000000, RZ, 0xc0, !PT ;  /* 0x8000000005057812 */ /* 0x000fc800078ec0ff */
[----:B------:R-:W-:-:S04]  /*0940*/  SHF.R.U32.HI R5, RZ, 0x18, R5 ;  /* 0x00000018ff057819 */ /* 0x000fc80000011605 */
[----:B------:R-:W-:-:S05]  /*0950*/  LOP3.LUT R5, R0, R5, RZ, 0xfc, !PT ;  /* 0x0000000500057212 */ /* 0x000fca00078efcff */
[----:B------:R0:W-:Y:S01]  /*0960*/  STG.E.U8 desc[UR36][R2.64], R5 ;  /* 0x0000000502007986 */ /* 0x0001e2000c101124 */
[----:B------:R-:W-:Y:S05]  /*0970*/  BRA `(.L_x_6450) ;  /* 0x0000000400b07947 */ /* 0x000fea0003800000 */
.L_x_6465:
[----:B------:R-:W-:Y:S02]  /*0980*/  ULDC UR4, c[0x0][0x214] ;  /* 0x0000850000047ab9 */ /* 0x000fe40000000800 */
[----:B------:R-:W-:-:S04]  /*0990*/  I2FP.F32.S32 R0, UR4 ;  /* 0x0000000400007c45 */ /* 0x000fc80008201400 */
[----:B------:R-:W-:-:S05]  /*09a0*/  F2FP.BF16.F32.PACK_AB R0, RZ, R0 ;  /* 0x00000000ff00723e */ /* 0x000fca00000010ff */
[----:B------:R0:W-:Y:S01]  /*09b0*/  STG.E.U16 desc[UR36][R2.64], R0 ;  /* 0x0000000002007986 */ /* 0x0001e2000c101524 */
[----:B------:R-:W-:Y:S05]  /*09c0*/  BRA `(.L_x_6450) ;  /* 0x00000004009c7947 */ /* 0x000fea0003800000 */
.L_x_6462:
        /* <DEDUP_REMOVED lines=11> */
.L_x_6472:
        /* <DEDUP_REMOVED lines=17> */
.L_x_6474:
[----:B------:R-:W-:-:S04]  /*0b90*/  LOP3.LUT R5, R5, 0x80000000, RZ, 0xc0, !PT ;  /* 0x8000000005057812 */ /* 0x000fc800078ec0ff */
[----:B------:R-:W-:-:S04]  /*0ba0*/  SHF.R.U32.HI R5, RZ, 0x18, R5 ;  /* 0x00000018ff057819 */ /* 0x000fc80000011605 */
[----:B------:R-:W-:-:S04]  /*0bb0*/  LOP3.LUT R4, R4, R5, RZ, 0xfc, !PT ;  /* 0x0000000504047212 */ /* 0x000fc800078efcff */
[----:B------:R-:W-:-:S07]  /*0bc0*/  PRMT R0, R4, 0x7610, R0 ;  /* 0x0000761004007816 */ /* 0x000fce0000000000 */
.L_x_6473:
[----:B------:R0:W-:Y:S01]  /*0bd0*/  STG.E.U8 desc[UR36][R2.64], R0 ;  /* 0x0000000002007986 */ /* 0x0001e2000c101124 */
[----:B------:R-:W-:Y:S05]  /*0be0*/  BRA `(.L_x_6450) ;  /* 0x0000000400147947 */ /* 0x000fea0003800000 */
.L_x_6471:
        /* <DEDUP_REMOVED lines=17> */
.L_x_6476:
[----:B------:R-:W-:-:S04]  /*0d00*/  LOP3.LUT R5, R5, 0x80000000, RZ, 0xc0, !PT ;  /* 0x8000000005057812 */ /* 0x000fc800078ec0ff */
[----:B------:R-:W-:-:S04]  /*0d10*/  SHF.R.U32.HI R5, RZ, 0x18, R5 ;  /* 0x00000018ff057819 */ /* 0x000fc80000011605 */
[----:B------:R-:W-:-:S04]  /*0d20*/  LOP3.LUT R4, R4, R5, RZ, 0xfc, !PT ;  /* 0x0000000504047212 */ /* 0x000fc800078efcff */
[----:B------:R-:W-:-:S07]  /*0d30*/  PRMT R0, R4, 0x7610, R0 ;  /* 0x0000761004007816 */ /* 0x000fce0000000000 */
.L_x_6475:
[----:B------:R0:W-:Y:S01]  /*0d40*/  STG.E.U8 desc[UR36][R2.64], R0 ;  /* 0x0000000002007986 */ /* 0x0001e2000c101124 */
[----:B------:R-:W-:Y:S05]  /*0d50*/  BRA `(.L_x_6450) ;  /* 0x0000000000b87947 */ /* 0x000fea0003800000 */
.L_x_6470:
        /* <DEDUP_REMOVED lines=19> */
.L_x_6479:
[----:B------:R0:W-:Y:S01]  /*0e90*/  STG.E.U8 desc[UR36][R2.64], R4 ;  /* 0x0000000402007986 */ /* 0x0001e2000c101124 */
[----:B------:R-:W-:Y:S05]  /*0ea0*/  BRA `(.L_x_6450) ;  /* 0x0000000000647947 */ /* 0x000fea0003800000 */
.L_x_6455:
        /* <DEDUP_REMOVED lines=16> */
.L_x_6480:
[----:B------:R-:W-:Y:S05]  /*0fb0*/  BRA `(.L_x_6450) ;  /* 0x0000000000207947 */ /* 0x000fea0003800000 */
.L_x_6478:
[----:B------:R-:W-:Y:S02]  /*0fc0*/  ULDC UR4, c[0x0][0x214] ;  /* 0x0000850000047ab9 */ /* 0x000fe40000000800 */
[----:B------:R-:W-:Y:S02]  /*0fd0*/  USHF.R.S32.HI UR5, URZ, 0x1f, UR4 ;  /* 0x0000001f3f057899 */ /* 0x000fe40008011404 */
[----:B------:R-:W-:-:S04]  /*0fe0*/  IMAD.U32 R4, RZ, RZ, UR4 ;  /* 0x00000004ff047e24 */ /* 0x000fc8000f8e00ff */
[----:B------:R-:W-:-:S05]  /*0ff0*/  IMAD.U32 R5, RZ, RZ, UR5 ;  /* 0x00000005ff057e24 */ /* 0x000fca000f8e00ff */
[----:B------:R0:W-:Y:S01]  /*1000*/  STG.E.64 desc[UR36][R2.64], R4 ;  /* 0x0000000402007986 */ /* 0x0001e2000c101b24 */
[----:B------:R-:W-:Y:S05]  /*1010*/  BRA `(.L_x_6450) ;  /* 0x0000000000087947 */ /* 0x000fea0003800000 */
.L_x_6477:
[----:B------:R-:W0:Y:S02]  /*1020*/  LDC R5, c[0x0][0x214] ;  /* 0x00008500ff057b82 */ /* 0x000e240000000800 */
[----:B0-----:R0:W-:Y:S02]  /*1030*/  STG.E desc[UR36][R2.64], R5 ;  /* 0x0000000502007986 */ /* 0x0011e4000c101924 */
.L_x_6450:
[----:B------:R-:W-:Y:S05]  /*1040*/  BSYNC B6 ;  /* 0x0000000000067941 */ /* 0x000fea0003800000 */
.L_x_6449:
        /* <DEDUP_REMOVED lines=24> */
.L_x_6486:
[----:B------:R-:W0:Y:S02]  /*11d0*/  LDC.U8 R5, c[0x0][0x214] ;  /* 0x00008500ff057b82 */ /* 0x000e240000000000 */
[----:B0-----:R1:W-:Y:S01]  /*11e0*/  STG.E.U8 desc[UR36][R2.64], R5 ;  /* 0x0000000502007986 */ /* 0x0013e2000c101124 */
[----:B------:R-:W-:Y:S05]  /*11f0*/  BRA `(.L_x_6488) ;  /* 0x0000000c00847947 */ /* 0x000fea0003800000 */
.L_x_6485:
        /* <DEDUP_REMOVED lines=12> */
.L_x_6490:
[----:B------:R-:W0:Y:S02]  /*12c0*/  LDC R5, c[0x0][0x214] ;  /* 0x00008500ff057b82 */ /* 0x000e240000000800 */
[----:B0-----:R3:W-:Y:S01]  /*12d0*/  STG.E desc[UR36][R2.64], R5 ;  /* 0x0000000502007986 */ /* 0x0017e2000c101924 */
[----:B------:R-:W-:Y:S05]  /*12e0*/  BRA `(.L_x_6488) ;  /* 0x0000000c00487947 */ /* 0x000fea0003800000 */
.L_x_6489:
[----:B------:R-:W0:Y:S02]  /*12f0*/  LDC.U16 R5, c[0x0][0x214] ;  /* 0x00008500ff057b82 */ /* 0x000e240000000400 */
[----:B0-----:R2:W-:Y:S01]  /*1300*/  STG.E.U16 desc[UR36][R2.64], R5 ;  /* 0x0000000502007986 */ /* 0x0015e2000c101524 */
[----:B------:R-:W-:Y:S05]  /*1310*/  BRA `(.L_x_6488) ;  /* 0x0000000c003c7947 */ /* 0x000fea0003800000 */
.L_x_6484:
        /* <DEDUP_REMOVED lines=10> */
.L_x_6492:
[----:B------:R-:W-:Y:S02]  /*13c0*/  ULDC UR4, c[0x0][0x214] ;  /* 0x0000850000047ab9 */ /* 0x000fe40000000800 */
[----:B------:R-:W-:-:S04]  /*13d0*/  I2FP.F32.S32 R0, UR4 ;  /* 0x0000000400007c45 */ /* 0x000fc80008201400 */
[----:B------:R-:W-:-:S05]  /*13e0*/  F2FP.F16.F32.PACK_AB R0, RZ, R0 ;  /* 0x00000000ff00723e */ /* 0x000fca00000000ff */
[----:B------:R0:W-:Y:S01]  /*13f0*/  STG.E.U16 desc[UR36][R2.64], R0 ;  /* 0x0000000002007986 */ /* 0x0001e2000c101524 */
[----:B------:R-:W-:Y:S05]  /*1400*/  BRA `(.L_x_6488) ;  /* 0x0000000c00007947 */ /* 0x000fea0003800000 */
.L_x_6491:
        /* <DEDUP_REMOVED lines=11> */
.L_x_6494:
[----:B------:R-:W-:Y:S02]  /*14c0*/  ULDC UR4, c[0x0][0x214] ;  /* 0x0000850000047ab9 */ /* 0x000fe40000000800 */
[----:B------:R-:W-:-:S04]  /*14d0*/  I2FP.F32.S32 R0, UR4 ;  /* 0x0000000400007c45 */ /* 0x000fc80008201400 */
[----:B------:R-:W-:-:S04]  /*14e0*/  F2FP.F16.F32.PACK_AB R0, RZ, R0 ;  /* 0x00000000ff00723e */ /* 0x000fc800000000ff */
[----:B------:R-:W-:-:S05]  /*14f0*/  PRMT R0, R0, 0x5410, RZ ;  /* 0x0000541000007816 */ /* 0x000fca00000000ff */
[----:B------:R0:W-:Y:S01]  /*1500*/  STG.E desc[UR36][R2.64], R0 ;  /* 0x0000000002007986 */ /* 0x0001e2000c101924 */
[----:B------:R-:W-:Y:S05]  /*1510*/  BRA `(.L_x_6488) ;  /* 0x0000000800bc7947 */ /* 0x000fea0003800000 */
.L_x_6493:
[----:B------:R-:W-:Y:S02]  /*1520*/  ULDC UR4, c[0x0][0x214] ;  /* 0x0000850000047ab9 */ /* 0x000fe40000000800 */
[----:B------:R-:W0:Y:S02]  /*1530*/  I2F.F64 R4, UR4 ;  /* 0x0000000400047d12 */ /* 0x000e240008201c00 */
[----:B0-----:R0:W-:Y:S01]  /*1540*/  STG.E.64 desc[UR36][R2.64], R4 ;  /* 0x0000000402007986 */ /* 0x0011e2000c101b24 */
[----:B------:R-:W-:Y:S05]  /*1550*/  BRA `(.L_x_6488) ;  /* 0x0000000800ac7947 */ /* 0x000fea0003800000 */
.L_x_6483:
        /* <DEDUP_REMOVED lines=13> */
.L_x_6497:
[----:B------:R-:W-:Y:S01]  /*1630*/  ULDC UR4, c[0x0][0x214] ;  /* 0x0000850000047ab9 */ /* 0x000fe20000000800 */
[----:B------:R-:W-:Y:S01]  /*1640*/  CS2R R6, SRZ ;  /* 0x0000000000067805 */ /* 0x000fe2000001ff00 */
[----:B------:R-:W0:Y:S04]  /*1650*/  I2F.F64 R4, UR4 ;  /* 0x0000000400047d12 */ /* 0x000e280008201c00 */
[----:B0-----:R0:W-:Y:S01]  /*1660*/  STG.E.128 desc[UR36][R2.64], R4 ;  /* 0x0000000402007986 */ /* 0x0011e2000c101d24 */
[----:B------:R-:W-:Y:S05]  /*1670*/  BRA `(.L_x_6488) ;  /* 0x0000000800647947 */ /* 0x000fea0003800000 */
.L_x_6496:
        /* <DEDUP_REMOVED lines=21> */
.L_x_6500:
[----:B------:R-:W-:-:S05]  /*17d0*/  LOP3.LUT R5, R0, R9, RZ, 0xfc, !PT ;  /* 0x0000000900057212 */ /* 0x000fca00078efcff */
[----:B------:R0:W-:Y:S01]  /*17e0*/  STG.E.U8 desc[UR36][R2.64], R5 ;  /* 0x0000000502007986 */ /* 0x0001e2000c101124 */
[----:B------:R-:W-:Y:S05]  /*17f0*/  BRA `(.L_x_6488) ;  /* 0x0000000800047947 */ /* 0x000fea0003800000 */
.L_x_6499:
        /* <DEDUP_REMOVED lines=13> */
.L_x_6501:
[----:B------:R-:W-:Y:S01]  /*18d0*/  ISETP.GT.U32.AND P0, PT, R0, 0x7f800000, PT ;  /* 0x7f8000000000780c */ /* 0x000fe20003f04070 */
[----:B------:R-:W-:-:S05]  /*18e0*/  IMAD.MOV.U32 R0, RZ, RZ, 0x7f ;  /* 0x0000007fff007424 */ /* 0x000fca00078e00ff */
[----:B------:R-:W-:-:S07]  /*18f0*/  SEL R0, R0, 0x7c, P0 ;  /* 0x0000007c00007807 */ /* 0x000fce0000000000 */
.L_x_6502:
[----:B------:R-:W-:-:S04]  /*1900*/  LOP3.LUT R4, R4, 0x80000000, RZ, 0xc0, !PT ;  /* 0x8000000004047812 */ /* 0x000fc800078ec0ff */
[----:B------:R-:W-:-:S04]  /*1910*/  SHF.R.U32.HI R5, RZ, 0x18, R4 ;  /* 0x00000018ff057819 */ /* 0x000fc80000011604 */
[----:B------:R-:W-:-:S05]  /*1920*/  LOP3.LUT R5, R0, R5, RZ, 0xfc, !PT ;  /* 0x0000000500057212 */ /* 0x000fca00078efcff */
[----:B------:R0:W-:Y:S01]  /*1930*/  STG.E.U8 desc[UR36][R2.64], R5 ;  /* 0x0000000502007986 */ /* 0x0001e2000c101124 */
[----:B------:R-:W-:Y:S05]  /*1940*/  BRA `(.L_x_6488) ;  /* 0x0000000400b07947 */ /* 0x000fea0003800000 */
.L_x_6498:
[----:B------:R-:W-:Y:S02]  /*1950*/  ULDC UR4, c[0x0][0x214] ;  /* 0x0000850000047ab9 */ /* 0x000fe40000000800 */
[----:B------:R-:W-:-:S04]  /*1960*/  I2FP.F32.S32 R0, UR4 ;  /* 0x0000000400007c45 */ /* 0x000fc80008201400 */
[----:B------:R-:W-:-:S05]  /*1970*/  F2FP.BF16.F32.PACK_AB R0, RZ, R0 ;  /* 0x00000000ff00723e */ /* 0x000fca00000010ff */
[----:B------:R0:W-:Y:S01]  /*1980*/  STG.E.U16 desc[UR36][R2.64], R0 ;  /* 0x0000000002007986 */ /* 0x0001e2000c101524 */
[----:B------:R-:W-:Y:S05]  /*1990*/  BRA `(.L_x_6488) ;  /* 0x00000004009c7947 */ /* 0x000fea0003800000 */
.L_x_6495:
        /* <DEDUP_REMOVED lines=11> */
.L_x_6505:
        /* <DEDUP_REMOVED lines=18> */
.L_x_6507:
[----:B------:R-:W-:-:S04]  /*1b70*/  LOP3.LUT R4, R4, 0x80000000, RZ, 0xc0, !PT ;  /* 0x8000000004047812 */ /* 0x000fc800078ec0ff */
[----:B------:R-:W-:-:S04]  /*1b80*/  SHF.R.U32.HI R5, RZ, 0x18, R4 ;  /* 0x00000018ff057819 */ /* 0x000fc80000011604 */
[----:B------:R-:W-:-:S07]  /*1b90*/  LOP3.LUT R0, R0, R5, RZ, 0xfc, !PT ;  /* 0x0000000500007212 */ /* 0x000fce00078efcff */
.L_x_6506:
[----:B------:R0:W-:Y:S01]  /*1ba0*/  STG.E.U8 desc[UR36][R2.64], R0 ;  /* 0x0000000002007986 */ /* 0x0001e2000c101124 */
[----:B------:R-:W-:Y:S05]  /*1bb0*/  BRA `(.L_x_6488) ;  /* 0x0000000400147947 */ /* 0x000fea0003800000 */
.L_x_6504:
        /* <DEDUP_REMOVED lines=18> */
.L_x_6509:
[----:B------:R-:W-:-:S04]  /*1ce0*/  LOP3.LUT R4, R4, 0x80000000, RZ, 0xc0, !PT ;  /* 0x8000000004047812 */ /* 0x000fc800078ec0ff */
[----:B------:R-:W-:-:S04]  /*1cf0*/  SHF.R.U32.HI R5, RZ, 0x18, R4 ;  /* 0x00000018ff057819 */ /* 0x000fc80000011604 */
[----:B------:R-:W-:-:S07]  /*1d00*/  LOP3.LUT R0, R0, R5, RZ, 0xfc, !PT ;  /* 0x0000000500007212 */ /* 0x000fce00078efcff */
.L_x_6508:
[----:B------:R0:W-:Y:S01]  /*1d10*/  STG.E.U8 desc[UR36][R2.64], R0 ;  /* 0x0000000002007986 */ /* 0x0001e2000c101124 */
[----:B------:R-:W-:Y:S05]  /*1d20*/  BRA `(.L_x_6488) ;  /* 0x0000000000b87947 */ /* 0x000fea0003800000 */
.L_x_6503:
        /* <DEDUP_REMOVED lines=19> */
.L_x_6512:
[----:B------:R0:W-:Y:S01]  /*1e60*/  STG.E.U8 desc[UR36][R2.64], R0 ;  /* 0x0000000002007986 */ /* 0x0001e2000c101124 */
[----:B------:R-:W-:Y:S05]  /*1e70*/  BRA `(.L_x_6488) ;  /* 0x0000000000647947 */ /* 0x000fea0003800000 */
.L_x_6487:
        /* <DEDUP_REMOVED lines=16> */
.L_x_6513:
[----:B------:R-:W-:Y:S05]  /*1f80*/  BRA `(.L_x_6488) ;  /* 0x0000000000207947 */ /* 0x000fea0003800000 */
.L_x_6511:
[----:B------:R-:W-:Y:S02]  /*1f90*/  ULDC UR4, c[0x0][0x214] ;  /* 0x0000850000047ab9 */ /* 0x000fe40000000800 */
[----:B------:R-:W-:Y:S02]  /*1fa0*/  USHF.R.S32.HI UR5, URZ, 0x1f, UR4 ;  /* 0x0000001f3f057899 */ /* 0x000fe40008011404 */
[----:B------:R-:W-:-:S04]  /*1fb0*/  IMAD.U32 R4, RZ, RZ, UR4 ;  /* 0x00000004ff047e24 */ /* 0x000fc8000f8e00ff */
[----:B------:R-:W-:-:S05]  /*1fc0*/  IMAD.U32 R5, RZ, RZ, UR5 ;  /* 0x00000005ff057e24 */ /* 0x000fca000f8e00ff */
[----:B------:R0:W-:Y:S01]  /*1fd0*/  STG.E.64 desc[UR36][R2.64], R4 ;  /* 0x0000000402007986 */ /* 0x0001e2000c101b24 */
[----:B------:R-:W-:Y:S05]  /*1fe0*/  BRA `(.L_x_6488) ;  /* 0x0000000000087947 */ /* 0x000fea0003800000 */
.L_x_6510:
[----:B------:R-:W0:Y:S02]  /*1ff0*/  LDC R5, c[0x0][0x214] ;  /* 0x00008500ff057b82 */ /* 0x000e240000000800 */
[----:B0-----:R0:W-:Y:S02]  /*2000*/  STG.E desc[UR36][R2.64], R5 ;  /* 0x0000000502007986 */ /* 0x0011e4000c101924 */
.L_x_6488:
        /* <DEDUP_REMOVED lines=24> */
.L_x_6517:
[----:B------:R-:W0:Y:S02]  /*2190*/  LDC.U8 R5, c[0x0][0x214] ;  /* 0x00008500ff057b82 */ /* 0x000e240000000000 */
[----:B0-----:R0:W-:Y:S01]  /*21a0*/  STG.E.U8 desc[UR36][R2.64], R5 ;  /* 0x0000000502007986 */ /* 0x0011e2000c101124 */
[----:B------:R-:W-:Y:S05]  /*21b0*/  BRA `(.L_x_6519) ;  /* 0x0000000c00847947 */ /* 0x000fea0003800000 */
.L_x_6516:
        /* <DEDUP_REMOVED lines=12> */
.L_x_6521:
[----:B------:R-:W0:Y:S02]  /*2280*/  LDC R5, c[0x0][0x214] ;  /* 0x00008500ff057b82 */ /* 0x000e240000000800 */
[----:B0-----:R0:W-:Y:S01]  /*2290*/  STG.E desc[UR36][R2.64], R5 ;  /* 0x0000000502007986 */ /* 0x0011e2000c101924 */
[----:B------:R-:W-:Y:S05]  /*22a0*/  BRA `(.L_x_6519) ;  /* 0x0000000c00487947 */ /* 0x000fea0003800000 */
.L_x_6520:
[----:B------:R-:W0:Y:S02]  /*22b0*/  LDC.U16 R5, c[0x0][0x214] ;  /* 0x00008500ff057b82 */ /* 0x000e240000000400 */
[----:B0-----:R0:W-:Y:S01]  /*22c0*/  STG.E.U16 desc[UR36][R2.64], R5 ;  /* 0x0000000502007986 */ /* 0x0011e2000c101524 */
[----:B------:R-:W-:Y:S05]  /*22d0*/  BRA `(.L_x_6519) ;  /* 0x0000000c003c7947 */ /* 0x000fea0003800000 */
.L_x_6515:
        /* <DEDUP_REMOVED lines=10> */
.L_x_6523:
[----:B------:R-:W-:Y:S02]  /*2380*/  ULDC UR4, c[0x0][0x214] ;  /* 0x0000850000047ab9 */ /* 0x000fe40000000800 */
[----:B------:R-:W-:-:S04]  /*2390*/  I2FP.F32.S32 R0, UR4 ;  /* 0x0000000400007c45 */ /* 0x000fc80008201400 */
[----:B------:R-:W-:-:S05]  /*23a0*/  F2FP.F16.F32.PACK_AB R0, RZ, R0 ;  /* 0x00000000ff00723e */ /* 0x000fca00000000ff */
[----:B------:R0:W-:Y:S01]  /*23b0*/  STG.E.U16 desc[UR36][R2.64], R0 ;  /* 0x0000000002007986 */ /* 0x0001e2000c101524 */
[----:B------:R-:W-:Y:S05]  /*23c0*/  BRA `(.L_x_6519) ;  /* 0x0000000c00007947 */ /* 0x000fea0003800000 */
.L_x_6522:
        /* <DEDUP_REMOVED lines=11> */
.L_x_6525:
[----:B------:R-:W-:Y:S02]  /*2480*/  ULDC UR4, c[0x0][0x214] ;  /* 0x0000850000047ab9 */ /* 0x000fe40000000800 */
[----:B------:R-:W-:-:S04]  /*2490*/  I2FP.F32.S32 R0, UR4 ;  /* 0x0000000400007c45 */ /* 0x000fc80008201400 */
[----:B------:R-:W-:-:S04]  /*24a0*/  F2FP.F16.F32.PACK_AB R0, RZ, R0 ;  /* 0x00000000ff00723e */ /* 0x000fc800000000ff */
[----:B------:R-:W-:-:S05]  /*24b0*/  PRMT R0, R0, 0x5410, RZ ;  /* 0x0000541000007816 */ /* 0x000fca00000000ff */
[----:B------:R0:W-:Y:S01]  /*24c0*/  STG.E desc[UR36][R2.64], R0 ;  /* 0x0000000002007986 */ /* 0x0001e2000c101924 */
[----:B------:R-:W-:Y:S05]  /*24d0*/  BRA `(.L_x_6519) ;  /* 0x0000000800bc7947 */ /* 0x000fea0003800000 */
.L_x_6524:
[----:B------:R-:W-:Y:S02]  /*24e0*/  ULDC UR4, c[0x0][0x214] ;  /* 0x0000850000047ab9 */ /* 0x000fe40000000800 */
[----:B------:R-:W0:Y:S02]  /*24f0*/  I2F.F64 R4, UR4 ;  /* 0x0000000400047d12 */ /* 0x000e240008201c00 */
[----:B0-----:R0:W-:Y:S01]  /*2500*/  STG.E.64 desc[UR36][R2.64], R4 ;  /* 0x0000000402007986 */ /* 0x0011e2000c101b24 */
[----:B------:R-:W-:Y:S05]  /*2510*/  BRA `(.L_x_6519) ;  /* 0x0000000800ac7947 */ /* 0x000fea0003800000 */
.L_x_6514:
        /* <DEDUP_REMOVED lines=13> */
.L_x_6528:
[----:B------:R-:W-:Y:S01]  /*25f0*/  ULDC UR4, c[0x0][0x214] ;  /* 0x0000850000047ab9 */ /* 0x000fe20000000800 */
[----:B------:R-:W-:Y:S01]  /*2600*/  CS2R R6, SRZ ;  /* 0x0000000000067805 */ /* 0x000fe2000001ff00 */
[----:B------:R-:W0:Y:S04]  /*2610*/  I2F.F64 R4, UR4 ;  /* 0x0000000400047d12 */ /* 0x000e280008201c00 */
[----:B0-----:R0:W-:Y:S01]  /*2620*/  STG.E.128 desc[UR36][R2.64], R4 ;  /* 0x0000000402007986 */ /* 0x0011e2000c101d24 */
[----:B------:R-:W-:Y:S05]  /*2630*/  BRA `(.L_x_6519) ;  /* 0x0000000800647947 */ /* 0x000fea0003800000 */
.L_x_6527:
        /* <DEDUP_REMOVED lines=21> */
.L_x_6531:
[----:B------:R-:W-:-:S05]  /*2790*/  LOP3.LUT R5, R0, R9, RZ, 0xfc, !PT ;  /* 0x0000000900057212 */ /* 0x000fca00078efcff */
[----:B------:R0:W-:Y:S01]  /*27a0*/  STG.E.U8 desc[UR36][R2.64], R5 ;  /* 0x0000000502007986 */ /* 0x0001e2000c101124 */
[----:B------:R-:W-:Y:S05]  /*27b0*/  BRA `(.L_x_6519) ;  /* 0x0000000800047947 */ /* 0x000fea0003800000 */
.L_x_6530:
        /* <DEDUP_REMOVED lines=13> */
.L_x_6532:
[----:B------:R-:W-:Y:S01]  /*2890*/  ISETP.GT.U32.AND P0, PT, R0, 0x7f800000, PT ;  /* 0x7f8000000000780c */ /* 0x000fe20003f04070 */
[----:B------:R-:W-:-:S05]  /*28a0*/  IMAD.MOV.U32 R0, RZ, RZ, 0x7f ;  /* 0x0000007fff007424 */ /* 0x000fca00078e00ff */
[----:B------:R-:W-:-:S07]  /*28b0*/  SEL R0, R0, 0x7c, P0 ;  /* 0x0000007c00007807 */ /* 0x000fce0000000000 */
.L_x_6533:
[----:B------:R-:W-:-:S04]  /*28c0*/  LOP3.LUT R4, R4, 0x80000000, RZ, 0xc0, !PT ;  /* 0x8000000004047812 */ /* 0x000fc800078ec0ff */
[----:B------:R-:W-:-:S04]  /*28d0*/  SHF.R.U32.HI R5, RZ, 0x18, R4 ;  /* 0x00000018ff057819 */ /* 0x000fc80000011604 */
[----:B------:R-:W-:-:S05]  /*28e0*/  LOP3.LUT R5, R0, R5, RZ, 0xfc, !PT ;  /* 0x0000000500057212 */ /* 0x000fca00078efcff */
[----:B------:R0:W-:Y:S01]  /*28f0*/  STG.E.U8 desc[UR36][R2.64], R5 ;  /* 0x0000000502007986 */ /* 0x0001e2000c101124 */
[----:B------:R-:W-:Y:S05]  /*2900*/  BRA `(.L_x_6519) ;  /* 0x0000000400b07947 */ /* 0x000fea0003800000 */
.L_x_6529:
[----:B------:R-:W-:Y:S02]  /*2910*/  ULDC UR4, c[0x0][0x214] ;  /* 0x0000850000047ab9 */ /* 0x000fe40000000800 */
[----:B------:R-:W-:-:S04]  /*2920*/  I2FP.F32.S32 R0, UR4 ;  /* 0x0000000400007c45 */ /* 0x000fc80008201400 */
[----:B------:R-:W-:-:S05]  /*2930*/  F2FP.BF16.F32.PACK_AB R0, RZ, R0 ;  /* 0x00000000ff00723e */ /* 0x000fca00000010ff */
[----:B------:R0:W-:Y:S01]  /*2940*/  STG.E.U16 desc[UR36][R2.64], R0 ;  /* 0x0000000002007986 */ /* 0x0001e2000c101524 */
[----:B------:R-:W-:Y:S05]  /*2950*/  BRA `(.L_x_6519) ;  /* 0x00000004009c7947 */ /* 0x000fea0003800000 */
.L_x_6526:
        /* <DEDUP_REMOVED lines=11> */
.L_x_6536:
        /* <DEDUP_REMOVED lines=18> */
.L_x_6538:
[----:B------:R-:W-:-:S04]  /*2b30*/  LOP3.LUT R4, R4, 0x80000000, RZ, 0xc0, !PT ;  /* 0x8000000004047812 */ /* 0x000fc800078ec0ff */
[----:B------:R-:W-:-:S04]  /*2b40*/  SHF.R.U32.HI R5, RZ, 0x18, R4 ;  /* 0x00000018ff057819 */ /* 0x000fc80000011604 */
[----:B------:R-:W-:-:S07]  /*2b50*/  LOP3.LUT R0, R0, R5, RZ, 0xfc, !PT ;  /* 0x0000000500007212 */ /* 0x000fce00078efcff */
.L_x_6537:
[----:B------:R5:W-:Y:S01]  /*2b60*/  STG.E.U8 desc[UR36][R2.64], R0 ;  /* 0x0000000002007986 */ /* 0x000be2000c101124 */
[----:B------:R-:W-:Y:S05]  /*2b70*/  BRA `(.L_x_6519) ;  /* 0x0000000400147947 */ /* 0x000fea0003800000 */
.L_x_6535:
        /* <DEDUP_REMOVED lines=18> */
.L_x_6540:
[----:B------:R-:W-:-:S04]  /*2ca0*/  LOP3.LUT R4, R4, 0x80000000, RZ, 0xc0, !PT ;  /* 0x8000000004047812 */ /* 0x000fc800078ec0ff */
[----:B------:R-:W-:-:S04]  /*2cb0*/  SHF.R.U32.HI R5, RZ, 0x18, R4 ;  /* 0x00000018ff057819 */ /* 0x000fc80000011604 */
[----:B------:R-:W-:-:S07]  /*2cc0*/  LOP3.LUT R0, R0, R5, RZ, 0xfc, !PT ;  /* 0x0000000500007212 */ /* 0x000fce00078efcff */
.L_x_6539:
[----:B------:R3:W-:Y:S01]  /*2cd0*/  STG.E.U8 desc[UR36][R2.64], R0 ;  /* 0x0000000002007986 */ /* 0x0007e2000c101124 */
[----:B------:R-:W-:Y:S05]  /*2ce0*/  BRA `(.L_x_6519) ;  /* 0x0000000000b87947 */ /* 0x000fea0003800000 */
.L_x_6534:
        /* <DEDUP_REMOVED lines=19> */
.L_x_6543:
[----:B------:R2:W-:Y:S01]  /*2e20*/  STG.E.U8 desc[UR36][R2.64], R0 ;  /* 0x0000000002007986 */ /* 0x0005e2000c101124 */
[----:B------:R-:W-:Y:S05]  /*2e30*/  BRA `(.L_x_6519) ;  /* 0x0000000000647947 */ /* 0x000fea0003800000 */
.L_x_6518:
        /* <DEDUP_REMOVED lines=16> */
.L_x_6544:
[----:B------:R-:W-:Y:S05]  /*2f40*/  BRA `(.L_x_6519) ;  /* 0x0000000000207947 */ /* 0x000fea0003800000 */
.L_x_6542:
[----:B------:R-:W-:Y:S02]  /*2f50*/  ULDC UR4, c[0x0][0x214] ;  /* 0x0000850000047ab9 */ /* 0x000fe40000000800 */
[----:B------:R-:W-:Y:S02]  /*2f60*/  USHF.R.S32.HI UR5, URZ, 0x1f, UR4 ;  /* 0x0000001f3f057899 */ /* 0x000fe40008011404 */
[----:B------:R-:W-:-:S04]  /*2f70*/  IMAD.U32 R4, RZ, RZ, UR4 ;  /* 0x00000004ff047e24 */ /* 0x000fc8000f8e00ff */
[----:B------:R-:W-:-:S05]  /*2f80*/  IMAD.U32 R5, RZ, RZ, UR5 ;  /* 0x00000005ff057e24 */ /* 0x000fca000f8e00ff */
[----:B------:R1:W-:Y:S01]  /*2f90*/  STG.E.64 desc[UR36][R2.64], R4 ;  /* 0x0000000402007986 */ /* 0x0003e2000c101b24 */
[----:B------:R-:W-:Y:S05]  /*2fa0*/  BRA `(.L_x_6519) ;  /* 0x0000000000087947 */ /* 0x000fea0003800000 */
.L_x_6541:
[----:B------:R-:W0:Y:S02]  /*2fb0*/  LDC R5, c[0x0][0x214] ;  /* 0x00008500ff057b82 */ /* 0x000e240000000800 */
[----:B0-----:R0:W-:Y:S02]  /*2fc0*/  STG.E desc[UR36][R2.64], R5 ;  /* 0x0000000502007986 */ /* 0x0011e4000c101924 */
.L_x_6519:
[----:B------:R-:W-:-:S07]  /*2fd0*/  VIADD R19, R19, 0x80 ;  /* 0x0000008013137836 */ /* 0x000fce0000000000 */
.L_x_6482:
[----:B------:R-:W-:Y:S05]  /*2fe0*/  BSYNC B6 ;  /* 0x0000000000067941 */ /* 0x000fea0003800000 */
.L_x_6481:
        /* <DEDUP_REMOVED lines=22> */
.L_x_6548:
[----:B------:R-:W0:Y:S02]  /*3150*/  LDC.U8 R5, c[0x0][0x214] ;  /* 0x00008500ff057b82 */ /* 0x000e240000000000 */
[----:B0-----:R-:W-:Y:S01]  /*3160*/  STG.E.U8 desc[UR36][R2.64], R5 ;  /* 0x0000000502007986 */ /* 0x001fe2000c101124 */
[----:B------:R-:W-:Y:S05]  /*3170*/  EXIT ;  /* 0x000000000000794d */ /* 0x000fea0003800000 */
.L_x_6547:
        /* <DEDUP_REMOVED lines=12> */
.L_x_6551:
[----:B------:R-:W0:Y:S02]  /*3240*/  LDC R5, c[0x0][0x214] ;  /* 0x00008500ff057b82 */ /* 0x000e240000000800 */
[----:B0-----:R-:W-:Y:S01]  /*3250*/  STG.E desc[UR36][R2.64], R5 ;  /* 0x0000000502007986 */ /* 0x001fe2000c101924 */
[----:B------:R-:W-:Y:S05]  /*3260*/  EXIT ;  /* 0x000000000000794d */ /* 0x000fea0003800000 */
.L_x_6550:
[----:B------:R-:W0:Y:S02]  /*3270*/  LDC.U16 R5, c[0x0][0x214] ;  /* 0x00008500ff057b82 */ /* 0x000e240000000400 */
[----:B0-----:R-:W-:Y:S01]  /*3280*/  STG.E.U16 desc[UR36][R2.64], R5 ;  /* 0x0000000502007986 */ /* 0x001fe2000c101524 */
[----:B------:R-:W-:Y:S05]  /*3290*/  EXIT ;  /* 0x000000000000794d */ /* 0x000fea0003800000 */
.L_x_6546:
        /* <DEDUP_REMOVED lines=10> */
.L_x_6553:
[----:B------:R-:W-:Y:S02]  /*3340*/  ULDC UR4, c[0x0][0x214] ;  /* 0x0000850000047ab9 */ /* 0x000fe40000000800 */
[----:B------:R-:W-:-:S04]  /*3350*/  I2FP.F32.S32 R0, UR4 ;  /* 0x0000000400007c45 */ /* 0x000fc80008201400 */
[----:B------:R-:W-:-:S05]  /*3360*/  F2FP.F16.F32.PACK_AB R0, RZ, R0 ;  /* 0x00000000ff00723e */ /* 0x000fca00000000ff */
[----:B------:R-:W-:Y:S01]  /*3370*/  STG.E.U16 desc[UR36][R2.64], R0 ;  /* 0x0000000002007986 */ /* 0x000fe2000c101524 */
[----:B------:R-:W-:Y:S05]  /*3380*/  EXIT ;  /* 0x000000000000794d */ /* 0x000fea0003800000 */
.L_x_6552:
        /* <DEDUP_REMOVED lines=11> */
.L_x_6555:
[----:B------:R-:W-:Y:S02]  /*3440*/  ULDC UR4, c[0x0][0x214] ;  /* 0x0000850000047ab9 */ /* 0x000fe40000000800 */
[----:B------:R-:W-:-:S04]  /*3450*/  I2FP.F32.S32 R0, UR4 ;  /* 0x0000000400007c45 */ /* 0x000fc80008201400 */
[----:B------:R-:W-:-:S04]  /*3460*/  F2FP.F16.F32.PACK_AB R0, RZ, R0 ;  /* 0x00000000ff00723e */ /* 0x000fc800000000ff */
[----:B------:R-:W-:-:S05]  /*3470*/  PRMT R0, R0, 0x5410, RZ ;  /* 0x0000541000007816 */ /* 0x000fca00000000ff */
[----:B------:R-:W-:Y:S01]  /*3480*/  STG.E desc[UR36][R2.64], R0 ;  /* 0x0000000002007986 */ /* 0x000fe2000c101924 */
[----:B------:R-:W-:Y:S05]  /*3490*/  EXIT ;  /* 0x000000000000794d */ /* 0x000fea0003800000 */
.L_x_6554:
[----:B------:R-:W-:Y:S02]  /*34a0*/  ULDC UR4, c[0x0][0x214] ;  /* 0x0000850000047ab9 */ /* 0x000fe40000000800 */
[----:B------:R-:W0:Y:S02]  /*34b0*/  I2F.F64 R4, UR4 ;  /* 0x0000000400047d12 */ /* 0x000e240008201c00 */
[----:B0-----:R-:W-:Y:S01]  /*34c0*/  STG.E.64 desc[UR36][R2.64], R4 ;  /* 0x0000000402007986 */ /* 0x001fe2000c101b24 */
[----:B------:R-:W-:Y:S05]  /*34d0*/  EXIT ;  /* 0x000000000000794d */ /* 0x000fea0003800000 */
.L_x_6545:
        /* <DEDUP_REMOVED lines=13> */
.L_x_6558:
[----:B------:R-:W-:Y:S01]  /*35b0*/  ULDC UR4, c[0x0][0x214] ;  /* 0x0000850000047ab9 */ /* 0x000fe20000000800 */
[----:B------:R-:W-:Y:S01]  /*35c0*/  CS2R R6, SRZ ;  /* 0x0000000000067805 */ /* 0x000fe2000001ff00 */
[----:B------:R-:W0:Y:S04]  /*35d0*/  I2F.F64 R4, UR4 ;  /* 0x0000000400047d12 */ /* 0x000e280008201c00 */
[----:B0-----:R-:W-:Y:S01]  /*35e0*/  STG.E.128 desc[UR36][R2.64], R4 ;  /* 0x0000000402007986 */ /* 0x001fe2000c101d24 */
[----:B------:R-:W-:Y:S05]  /*35f0*/  EXIT ;  /* 0x000000000000794d */ /* 0x000fea0003800000 */
.L_x_6557:
        /* <DEDUP_REMOVED lines=21> */
.L_x_6561:
[----:B------:R-:W-:-:S05]  /*3750*/  LOP3.LUT R5, R0, R9, RZ, 0xfc, !PT ;  /* 0x0000000900057212 */ /* 0x000fca00078efcff */
[----:B------:R-:W-:Y:S01]  /*3760*/  STG.E.U8 desc[UR36][R2.64], R5 ;  /* 0x0000000502007986 */ /* 0x000fe2000c101124 */
[----:B------:R-:W-:Y:S05]  /*3770*/  EXIT ;  /* 0x000000000000794d */ /* 0x000fea0003800000 */
.L_x_6560:
        /* <DEDUP_REMOVED lines=13> */
.L_x_6562:
[----:B------:R-:W-:Y:S01]  /*3850*/  ISETP.GT.U32.AND P0, PT, R0, 0x7f800000, PT ;  /* 0x7f8000000000780c */ /* 0x000fe20003f04070 */
[----:B------:R-:W-:-:S05]  /*3860*/  IMAD.MOV.U32 R0, RZ, RZ, 0x7f ;  /* 0x0000007fff007424 */ /* 0x000fca00078e00ff */
[----:B------:R-:W-:-:S07]  /*3870*/  SEL R0, R0, 0x7c, P0 ;  /* 0x0000007c00007807 */ /* 0x000fce0000000000 */
.L_x_6563:
[----:B------:R-:W-:-:S04]  /*3880*/  LOP3.LUT R4, R4, 0x80000000, RZ, 0xc0, !PT ;  /* 0x8000000004047812 */ /* 0x000fc800078ec0ff */
[----:B------:R-:W-:-:S04]  /*3890*/  SHF.R.U32.HI R5, RZ, 0x18, R4 ;  /* 0x00000018ff057819 */ /* 0x000fc80000011604 */
[----:B------:R-:W-:-:S05]  /*38a0*/  LOP3.LUT R5, R0, R5, RZ, 0xfc, !PT ;  /* 0x0000000500057212 */ /* 0x000fca00078efcff */
[----:B------:R-:W-:Y:S01]  /*38b0*/  STG.E.U8 desc[UR36][R2.64], R5 ;  /* 0x0000000502007986 */ /* 0x000fe2000c101124 */
[----:B------:R-:W-:Y:S05]  /*38c0*/  EXIT ;  /* 0x000000000000794d */ /* 0x000fea0003800000 */
.L_x_6559:
[----:B------:R-:W-:Y:S02]  /*38d0*/  ULDC UR4, c[0x0][0x214] ;  /* 0x0000850000047ab9 */ /* 0x000fe40000000800 */
[----:B------:R-:W-:-:S04]  /*38e0*/  I2FP.F32.S32 R0, UR4 ;  /* 0x0000000400007c45 */ /* 0x000fc80008201400 */
[----:B------:R-:W-:-:S05]  /*38f0*/  F2FP.BF16.F32.PACK_AB R0, RZ, R0 ;  /* 0x00000000ff00723e */ /* 0x000fca00000010ff */
[----:B------:R-:W-:Y:S01]  /*3900*/  STG.E.U16 desc[UR36][R2.64], R0 ;  /* 0x0000000002007986 */ /* 0x000fe2000c101524 */
[----:B------:R-:W-:Y:S05]  /*3910*/  EXIT ;  /* 0x000000000000794d */ /* 0x000fea0003800000 */
.L_x_6556:
        /* <DEDUP_REMOVED lines=11> */
.L_x_6566:
        /* <DEDUP_REMOVED lines=18> */
.L_x_6568:
[----:B------:R-:W-:-:S04]  /*3af0*/  LOP3.LUT R4, R4, 0x80000000, RZ, 0xc0, !PT ;  /* 0x8000000004047812 */ /* 0x000fc800078ec0ff */
[----:B------:R-:W-:-:S04]  /*3b00*/  SHF.R.U32.HI R5, RZ, 0x18, R4 ;  /* 0x00000018ff057819 */ /* 0x000fc80000011604 */
[----:B------:R-:W-:-:S07]  /*3b10*/  LOP3.LUT R0, R0, R5, RZ, 0xfc, !PT ;  /* 0x0000000500007212 */ /* 0x000fce00078efcff */
.L_x_6567:
[----:B------:R-:W-:Y:S01]  /*3b20*/  STG.E.U8 desc[UR36][R2.64], R0 ;  /* 0x0000000002007986 */ /* 0x000fe2000c101124 */
[----:B------:R-:W-:Y:S05]  /*3b30*/  EXIT ;  /* 0x000000000000794d */ /* 0x000fea0003800000 */
.L_x_6565:
        /* <DEDUP_REMOVED lines=18> */
.L_x_6570:
[----:B------:R-:W-:-:S04]  /*3c60*/  LOP3.LUT R4, R4, 0x80000000, RZ, 0xc0, !PT ;  /* 0x8000000004047812 */ /* 0x000fc800078ec0ff */
[----:B------:R-:W-:-:S04]  /*3c70*/  SHF.R.U32.HI R5, RZ, 0x18, R4 ;  /* 0x00000018ff057819 */ /* 0x000fc80000011604 */
[----:B------:R-:W-:-:S07]  /*3c80*/  LOP3.LUT R0, R0, R5, RZ, 0xfc, !PT ;  /* 0x0000000500007212 */ /* 0x000fce00078efcff */
.L_x_6569:
[----:B------:R-:W-:Y:S01]  /*3c90*/  STG.E.U8 desc[UR36][R2.64], R0 ;  /* 0x0000000002007986 */ /* 0x000fe2000c101124 */
[----:B------:R-:W-:Y:S05]  /*3ca0*/  EXIT ;  /* 0x000000000000794d */ /* 0x000fea0003800000 */
.L_x_6564:
        /* <DEDUP_REMOVED lines=19> */
.L_x_6573:
[----:B------:R-:W-:Y:S01]  /*3de0*/  STG.E.U8 desc[UR36][R2.64], R0 ;  /* 0x0000000002007986 */ /* 0x000fe2000c101124 */
[----:B------:R-:W-:Y:S05]  /*3df0*/  EXIT ;  /* 0x000000000000794d */ /* 0x000fea0003800000 */
.L_x_6549:
        /* <DEDUP_REMOVED lines=16> */
.L_x_6574:
[----:B------:R-:W-:Y:S05]  /*3f00*/  EXIT ;  /* 0x000000000000794d */ /* 0x000fea0003800000 */
.L_x_6572:
[----:B------:R-:W-:Y:S02]  /*3f10*/  ULDC UR4, c[0x0][0x214] ;  /* 0x0000850000047ab9 */ /* 0x000fe40000000800 */
[----:B------:R-:W-:Y:S02]  /*3f20*/  USHF.R.S32.HI UR5, URZ, 0x1f, UR4 ;  /* 0x0000001f3f057899 */ /* 0x000fe40008011404 */
[----:B------:R-:W-:-:S04]  /*3f30*/  IMAD.U32 R4, RZ, RZ, UR4 ;  /* 0x00000004ff047e24 */ /* 0x000fc8000f8e00ff */
[----:B------:R-:W-:-:S05]  /*3f40*/  IMAD.U32 R5, RZ, RZ, UR5 ;  /* 0x00000005ff057e24 */ /* 0x000fca000f8e00ff */
[----:B------:R-:W-:Y:S01]  /*3f50*/  STG.E.64 desc[UR36][R2.64], R4 ;  /* 0x0000000402007986 */ /* 0x000fe2000c101b24 */
[----:B------:R-:W-:Y:S05]  /*3f60*/  EXIT ;  /* 0x000000000000794d */ /* 0x000fea0003800000 */
.L_x_6571:
[----:B------:R-:W0:Y:S02]  /*3f70*/  LDC R5, c[0x0][0x214] ;  /* 0x00008500ff057b82 */ /* 0x000e240000000800 */
[----:B0-----:R-:W-:Y:S01]  /*3f80*/  STG.E desc[UR36][R2.64], R5 ;  /* 0x0000000502007986 */ /* 0x001fe2000c101924 */
[----:B------:R-:W-:Y:S05]  /*3f90*/  EXIT ;  /* 0x000000000000794d */ /* 0x000fea0003800000 */
.L_x_6575:
        /* <DEDUP_REMOVED lines=14> */
.L_x_7389:


//--------------------- .text._ZN2at6native18elementwise_kernelILi128ELi2EZNS0_22gpu_kernel_impl_nocastINS0_11FillFunctorIiEEEEvRNS_18TensorIteratorBaseERKT_EUliE_EEviT1_ --------------------------
	.section	.text._ZN2at6native18elementwise_kernelILi128ELi2EZNS0_22gpu_kernel_impl_nocastINS0_11FillFunctorIiEEEEvRNS_18TensorIteratorBaseERKT_EUliE_EEviT1_,"ax",@progbits
	.align	128
        .global         _ZN2at6native18elementwise_kernelILi128ELi2EZNS0_22gpu_kernel_impl_nocastINS0_11FillFunctorIiEEEEvRNS_18TensorIteratorBaseERKT_EUliE_EEviT1_
        .type           _ZN2at6native18elementwise_kernelILi128ELi2EZNS0_22gpu_kernel_impl_nocastINS0_11FillFunctorIiEEEEvRNS_18TensorIteratorBaseERKT_EUliE_EEviT1_,@function
        .size           _ZN2at6native18elementwise_kernelILi128ELi2EZNS0_22gpu_kernel_impl_nocastINS0_11FillFunctorIiEEEEvRNS_18TensorIteratorBaseERKT_EUliE_EEviT1_,(.L_x_7390 - _ZN2at6native18elementwise_kernelILi128ELi2EZNS0_22gpu_kernel_impl_nocastINS0_11FillFunctorIiEEEEvRNS_18TensorIteratorBaseERKT_EUliE_EEviT1_)
        .other          _ZN2at6native18elementwise_kernelILi128ELi2EZNS0_22gpu_kernel_impl_nocastINS0_11FillFunctorIiEEEEvRNS_18TensorIteratorBaseERKT_EUliE_EEviT1_,@"STO_CUDA_ENTRY STV_DEFAULT"
_ZN2at6native18elementwise_kernelILi128ELi2EZNS0_22gpu_kernel_impl_nocastINS0_11FillFunctorIiEEEEvRNS_18TensorIteratorBaseERKT_EUliE_EEviT1_:
.text._ZN2at6native18elementwise_kernelILi128ELi2EZNS0_22gpu_kernel_impl_nocastINS0_11FillFunctorIiEEEEvRNS_18TensorIteratorBaseERKT_EUliE_EEviT1_:
        /* <DEDUP_REMOVED lines=285> */
.L_x_6579:
[----:B------:R-:W0:Y:S01]  /*11d0*/  LDC R7, c[0x0][0x3b8] ;  /* 0x0000ee00ff077b82 */ /* 0x000e220000000800 */
[----:B------:R-:W-:Y:S01]  /*11e0*/  ULDC.64 UR8, c[0x0][0x3b0] ;  /* 0x0000ec0000087ab9 */ /* 0x000fe20000000a00 */
[----:B------:R-:W-:Y:S02]  /*11f0*/  IADD3 R3, R3, 0x80, RZ ;  /* 0x0000008003037810 */ /* 0x000fe40007ffe0ff */
[----:B------:R-:W-:-:S04]  /*1200*/  IADD3 R4, P0, R0, UR8, RZ ;  /* 0x0000000800047c10 */ /* 0x000fc8000ff1e0ff */
[----:B------:R-:W-:-:S05]  /*1210*/  IADD3.X R5, RZ, UR9, RZ, P0, !PT ;  /* 0x00000009ff057c10 */ /* 0x000fca00087fe4ff */
[----:B0-----:R0:W-:Y:S04]  /*1220*/  STG.E desc[UR4][R4.64], R7 ;  /* 0x0000000704007986 */ /* 0x0011e8000c101904 */
.L_x_6578:
[----:B------:R-:W-:Y:S05]  /*1230*/  BSYNC B0 ;  /* 0x0000000000007941 */ /* 0x000fea0003800000 */
.L_x_6577:
        /* <DEDUP_REMOVED lines=275> */
.L_x_6580:
[----:B------:R-:W0:Y:S01]  /*2370*/  LDC R5, c[0x0][0x3b8] ;  /* 0x0000ee00ff057b82 */ /* 0x000e220000000800 */
[----:B------:R-:W-:Y:S02]  /*2380*/  ULDC.64 UR6, c[0x0][0x3b0] ;  /* 0x0000ec0000067ab9 */ /* 0x000fe40000000a00 */
[----:B------:R-:W-:-:S04]  /*2390*/  IADD3 R2, P0, R0, UR6, RZ ;  /* 0x0000000600027c10 */ /* 0x000fc8000ff1e0ff */
[----:B------:R-:W-:-:S05]  /*23a0*/  IADD3.X R3, RZ, UR7, RZ, P0, !PT ;  /* 0x00000007ff037c10 */ /* 0x000fca00087fe4ff */
[----:B0-----:R-:W-:Y:S01]  /*23b0*/  STG.E desc[UR4][R2.64], R5 ;  /* 0x0000000502007986 */ /* 0x001fe2000c101904 */
[----:B------:R-:W-:Y:S05]  /*23c0*/  EXIT ;  /* 0x000000000000794d */ /* 0x000fea0003800000 */
.L_x_6576:
        /* <DEDUP_REMOVED lines=12> */
.L_x_6581:
        /* <DEDUP_REMOVED lines=15> */
.L_x_7390:


//--------------------- .text._ZN2at6native27unrolled_elementwise_kernelINS0_11FillFunctorIiEESt5arrayIPcLm1EELi4E23TrivialOffsetCalculatorILi0EjES7_ILi1EjENS0_6memory15LoadWithoutCastENSA_16StoreWithoutCastEEEviT_T0_T2_T3_T4_T5_ --------------------------
	.section	.text._ZN2at6native27unrolled_elementwise_kernelINS0_11FillFunctorIiEESt5arrayIPcLm1EELi4E23TrivialOffsetCalculatorILi0EjES7_ILi1EjENS0_6memory15LoadWithoutCastENSA_16StoreWithoutCastEEEviT_T0_T2_T3_T4_T5_,"ax",@progbits
	.align	128
        .global         _ZN2at6native27unrolled_elementwise_kernelINS0_11FillFunctorIiEESt5arrayIPcLm1EELi4E23TrivialOffsetCalculatorILi0EjES7_ILi1EjENS0_6memory15LoadWithoutCastENSA_16StoreWithoutCastEEEviT_T0_T2_T3_T4_T5_
        .type           _ZN2at6native27unrolled_elementwise_kernelINS0_11FillFunctorIiEESt5arrayIPcLm1EELi4E23TrivialOffsetCalculatorILi0EjES7_ILi1EjENS0_6memory15LoadWithoutCastENSA_16StoreWithoutCastEEEviT_T0_T2_T3_T4_T5_,@function
        .size           _ZN2at6native27unrolled_elementwise_kernelINS0_11FillFunctorIiEESt5arrayIPcLm1EELi4E23TrivialOffsetCalculatorILi0EjES7_ILi1EjENS0_6memory15LoadWithoutCastENSA_16StoreWithoutCastEEEviT_T0_T2_T3_T4_T5_,(.L_x_7391 - _ZN2at6native27unrolled_elementwise_kernelINS0_11FillFunctorIiEESt5arrayIPcLm1EELi4E23TrivialOffsetCalculatorILi0EjES7_ILi1EjENS0_6memory15LoadWithoutCastENSA_16StoreWithoutCastEEEviT_T0_T2_T3_T4_T5_)
        .other          _ZN2at6native27unrolled_elementwise_kernelINS0_11FillFunctorIiEESt5arrayIPcLm1EELi4E23TrivialOffsetCalculatorILi0EjES7_ILi1EjENS0_6memory15LoadWithoutCastENSA_16StoreWithoutCastEEEviT_T0_T2_T3_T4_T5_,@"STO_CUDA_ENTRY STV_DEFAULT"
_ZN2at6native27unrolled_elementwise_kernelINS0_11FillFunctorIiEESt5arrayIPcLm1EELi4E23TrivialOffsetCalculatorILi0EjES7_ILi1EjENS0_6memory15LoadWithoutCastENSA_16StoreWithoutCastEEEviT_T0_T2_T3_T4_T5_:
.text._ZN2at6native27unrolled_elementwise_kernelINS0_11FillFunctorIiEESt5arrayIPcLm1EELi4E23TrivialOffsetCalculatorILi0EjES7_ILi1EjENS0_6memory15LoadWithoutCastENSA_16StoreWithoutCastEEEviT_T0_T2_T3_T4_T5_:
        /* <DEDUP_REMOVED lines=28> */
.L_x_6583:
[----:B------:R-:W-:Y:S05]  /*01c0*/  BSYNC B0 ;  /* 0x0000000000007941 */ /* 0x000fea0003800000 */
.L_x_6582:
        /* <DEDUP_REMOVED lines=8> */
.L_x_6584:
        /* <DEDUP_REMOVED lines=11> */
.L_x_7391:


//--------------------- .text._ZN2at6native29vectorized_elementwise_kernelILi2ENS0_11FillFunctorIiEESt5arrayIPcLm1EEEEviT0_T1_ --------------------------
	.section	.text._ZN2at6native29vectorized_elementwise_kernelILi2ENS0_11FillFunctorIiEESt5arrayIPcLm1EEEEviT0_T1_,"ax",@progbits
	.align	128
        .global         _ZN2at6native29vectorized_elementwise_kernelILi2ENS0_11FillFunctorIiEESt5arrayIPcLm1EEEEviT0_T1_
        .type           _ZN2at6native29vectorized_elementwise_kernelILi2ENS0_11FillFunctorIiEESt5arrayIPcLm1EEEEviT0_T1_,@function
        .size           _ZN2at6native29vectorized_elementwise_kernelILi2ENS0_11FillFunctorIiEESt5arrayIPcLm1EEEEviT0_T1_,(.L_x_7392 - _ZN2at6native29vectorized_elementwise_kernelILi2ENS0_11FillFunctorIiEESt5arrayIPcLm1EEEEviT0_T1_)
        .other          _ZN2at6native29vectorized_elementwise_kernelILi2ENS0_11FillFunctorIiEESt5arrayIPcLm1EEEEviT0_T1_,@"STO_CUDA_ENTRY STV_DEFAULT"
_ZN2at6native29vectorized_elementwise_kernelILi2ENS0_11FillFunctorIiEESt5arrayIPcLm1EEEEviT0_T1_:
.text._ZN2at6native29vectorized_elementwise_kernelILi2ENS0_11FillFunctorIiEESt5arrayIPcLm1EEEEviT0_T1_:
        /* <DEDUP_REMOVED lines=25> */
.L_x_6585:
        /* <DEDUP_REMOVED lines=27> */
.L_x_6588:
        /* <DEDUP_REMOVED lines=8> */
.L_x_6589:
        /* <DEDUP_REMOVED lines=8> */
.L_x_6590:
        /* <DEDUP_REMOVED lines=9> */
.L_x_6591:
[----:B------:R-:W-:Y:S05]  /*04d0*/  BSYNC B1 ;  /* 0x0000000000017941 */ /* 0x000fea0003800000 */
.L_x_6587:
[----:B------:R-:W-:-:S13]  /*04e0*/  ISETP.GE.AND P0, PT, R3, R2, PT ;  /* 0x000000020300720c */ /* 0x000fda0003f06270 */
[----:B012---:R-:W0:Y:S01]  /*04f0*/  @!P0 LDC.64 R4, c[0x0][0x218] ;  /* 0x00008600ff048b82 */ /* 0x007e220000000a00 */
[----:B------:R-:W-:Y:S01]  /*0500*/  @!P0 IMAD.IADD R7, R0, 0x1, R3 ;  /* 0x0000000100078824 */ /* 0x000fe200078e0203 */
[----:B------:R-:W-:-:S06]  /*0510*/  @!P0 IADD3 R3, R3, 0x80, RZ ;  /* 0x0000008003038810 */ /* 0x000fcc0007ffe0ff */
[----:B------:R-:W1:Y:S01]  /*0520*/  @!P0 LDC R9, c[0x0][0x214] ;  /* 0x00008500ff098b82 */ /* 0x000e620000000800 */
[----:B0-----:R-:W-:-:S05]  /*0530*/  @!P0 IMAD.WIDE.U32 R4, R7, 0x4, R4 ;  /* 0x0000000407048825 */ /* 0x001fca00078e0004 */
[----:B-1----:R2:W-:Y:S02]  /*0540*/  @!P0 STG.E desc[UR4][R4.64], R9 ;  /* 0x0000000904008986 */ /* 0x0025e4000c101904 */
.L_x_6592:
[----:B------:R-:W-:Y:S05]  /*0550*/  BSYNC B0 ;  /* 0x0000000000007941 */ /* 0x000fea0003800000 */
.L_x_6586:
        /* <DEDUP_REMOVED lines=9> */
.L_x_6593:
        /* <DEDUP_REMOVED lines=9> */
.L_x_7392:


//--------------------- .text._ZN2at6native29vectorized_elementwise_kernelILi4ENS0_11FillFunctorIiEESt5arrayIPcLm1EEEEviT0_T1_ --------------------------
	.section	.text._ZN2at6native29vectorized_elementwise_kernelILi4ENS0_11FillFunctorIiEESt5arrayIPcLm1EEEEviT0_T1_,"ax",@progbits
	.align	128
        .global         _ZN2at6native29vectorized_elementwise_kernelILi4ENS0_11FillFunctorIiEESt5arrayIPcLm1EEEEviT0_T1_
        .type           _ZN2at6native29vectorized_elementwise_kernelILi4ENS0_11FillFunctorIiEESt5arrayIPcLm1EEEEviT0_T1_,@function
        .size           _ZN2at6native29vectorized_elementwise_kernelILi4ENS0_11FillFunctorIiEESt5arrayIPcLm1EEEEviT0_T1_,(.L_x_7393 - _ZN2at6native29vectorized_elementwise_kernelILi4ENS0_11FillFunctorIiEESt5arrayIPcLm1EEEEviT0_T1_)
        .other          _ZN2at6native29vectorized_elementwise_kernelILi4ENS0_11FillFunctorIiEESt5arrayIPcLm1EEEEviT0_T1_,@"STO_CUDA_ENTRY STV_DEFAULT"
_ZN2at6native29vectorized_elementwise_kernelILi4ENS0_11FillFunctorIiEESt5arrayIPcLm1EEEEviT0_T1_:
.text._ZN2at6native29vectorized_elementwise_kernelILi4ENS0_11FillFunctorIiEESt5arrayIPcLm1EEEEviT0_T1_:
        /* <DEDUP_REMOVED lines=23> */
.L_x_6594:
        /* <DEDUP_REMOVED lines=27> */
.L_x_6597:
        /* <DEDUP_REMOVED lines=8> */
.L_x_6598:
        /* <DEDUP_REMOVED lines=8> */
.L_x_6599:
        /* <DEDUP_REMOVED lines=9> */
.L_x_6600:
[----:B------:R-:W-:Y:S05]  /*04b0*/  BSYNC B1 ;  /* 0x0000000000017941 */ /* 0x000fea0003800000 */
.L_x_6596:
[----:B------:R-:W-:-:S13]  /*04c0*/  ISETP.GE.AND P0, PT, R3, R2, PT ;  /* 0x000000020300720c */ /* 0x000fda0003f06270 */
[----:B012---:R-:W0:Y:S01]  /*04d0*/  @!P0 LDC.64 R4, c[0x0][0x218] ;  /* 0x00008600ff048b82 */ /* 0x007e220000000a00 */
[----:B------:R-:W-:Y:S01]  /*04e0*/  @!P0 IMAD.IADD R7, R0, 0x1, R3 ;  /* 0x0000000100078824 */ /* 0x000fe200078e0203 */
[----:B------:R-:W-:-:S06]  /*04f0*/  @!P0 IADD3 R3, R3, 0x80, RZ ;  /* 0x0000008003038810 */ /* 0x000fcc0007ffe0ff */
[----:B------:R-:W1:Y:S01]  /*0500*/  @!P0 LDC R9, c[0x0][0x214] ;  /* 0x00008500ff098b82 */ /* 0x000e620000000800 */
[----:B0-----:R-:W-:-:S05]  /*0510*/  @!P0 IMAD.WIDE.U32 R4, R7, 0x4, R4 ;  /* 0x0000000407048825 */ /* 0x001fca00078e0004 */
[----:B-1----:R2:W-:Y:S02]  /*0520*/  @!P0 STG.E desc[UR4][R4.64], R9 ;  /* 0x0000000904008986 */ /* 0x0025e4000c101904 */
.L_x_6601:
[----:B------:R-:W-:Y:S05]  /*0530*/  BSYNC B0 ;  /* 0x0000000000007941 */ /* 0x000fea0003800000 */
.L_x_6595:
        /* <DEDUP_REMOVED lines=9> */
.L_x_6602:
        /* <DEDUP_REMOVED lines=11> */
.L_x_7393:


//--------------------- .text._ZN2at6native29vectorized_elementwise_kernelILi8ENS0_11FillFunctorIiEESt5arrayIPcLm1EEEEviT0_T1_ --------------------------
	.section	.text._ZN2at6native29vectorized_elementwise_kernelILi8ENS0_11FillFunctorIiEESt5arrayIPcLm1EEEEviT0_T1_,"ax",@progbits
	.align	128
        .global         _ZN2at6native29vectorized_elementwise_kernelILi8ENS0_11FillFunctorIiEESt5arrayIPcLm1EEEEviT0_T1_
        .type           _ZN2at6native29vectorized_elementwise_kernelILi8ENS0_11FillFunctorIiEESt5arrayIPcLm1EEEEviT0_T1_,@function
        .size           _ZN2at6native29vectorized_elementwise_kernelILi8ENS0_11FillFunctorIiEESt5arrayIPcLm1EEEEviT0_T1_,(.L_x_7394 - _ZN2at6native29vectorized_elementwise_kernelILi8ENS0_11FillFunctorIiEESt5arrayIPcLm1EEEEviT0_T1_)
        .other          _ZN2at6native29vectorized_elementwise_kernelILi8ENS0_11FillFunctorIiEESt5arrayIPcLm1EEEEviT0_T1_,@"STO_CUDA_ENTRY STV_DEFAULT"
_ZN2at6native29vectorized_elementwise_kernelILi8ENS0_11FillFunctorIiEESt5arrayIPcLm1EEEEviT0_T1_:
.text._ZN2at6native29vectorized_elementwise_kernelILi8ENS0_11FillFunctorIiEESt5arrayIPcLm1EEEEviT0_T1_:
        /* <DEDUP_REMOVED lines=23> */
.L_x_6603:
        /* <DEDUP_REMOVED lines=27> */
.L_x_6606:
        /* <DEDUP_REMOVED lines=8> */
.L_x_6607:
        /* <DEDUP_REMOVED lines=8> */
.L_x_6608:
        /* <DEDUP_REMOVED lines=9> */
.L_x_6609:
[----:B------:R-:W-:Y:S05]  /*04b0*/  BSYNC B1 ;  /* 0x0000000000017941 */ /* 0x000fea0003800000 */
.L_x_6605:
[----:B------:R-:W-:-:S13]  /*04c0*/  ISETP.GE.AND P0, PT, R3, R2, PT ;  /* 0x000000020300720c */ /* 0x000fda0003f06270 */
[----:B012---:R-:W0:Y:S01]  /*04d0*/  @!P0 LDC.64 R4, c[0x0][0x218] ;  /* 0x00008600ff048b82 */ /* 0x007e220000000a00 */
[----:B------:R-:W-:Y:S01]  /*04e0*/  @!P0 IMAD.IADD R7, R0, 0x1, R3 ;  /* 0x0000000100078824 */ /* 0x000fe200078e0203 */
[----:B------:R-:W-:-:S06]  /*04f0*/  @!P0 IADD3 R3, R3, 0x80, RZ ;  /* 0x0000008003038810 */ /* 0x000fcc0007ffe0ff */
[----:B------:R-:W1:Y:S01]  /*0500*/  @!P0 LDC R9, c[0x0][0x214] ;  /* 0x00008500ff098b82 */ /* 0x000e620000000800 */
[----:B0-----:R-:W-:-:S05]  /*0510*/  @!P0 IMAD.WIDE.U32 R4, R7, 0x4, R4 ;  /* 0x0000000407048825 */ /* 0x001fca00078e0004 */
[----:B-1----:R2:W-:Y:S02]  /*0520*/  @!P0 STG.E desc[UR4][R4.64], R9 ;  /* 0x0000000904008986 */ /* 0x0025e4000c101904 */
.L_x_6610:
[----:B------:R-:W-:Y:S05]  /*0530*/  BSYNC B0 ;  /* 0x0000000000007941 */ /* 0x000fea0003800000 */
.L_x_6604:
        /* <DEDUP_REMOVED lines=9> */
.L_x_6611:
        /* <DEDUP_REMOVED lines=11> */
.L_x_7394:


//--------------------- .text._ZN2at6native18elementwise_kernelILi128ELi4EZNS0_15gpu_kernel_implINS0_11FillFunctorIaEEEEvRNS_18TensorIteratorBaseERKT_EUliE_EEviT1_ --------------------------
	.section	.text._ZN2at6native18elementwise_kernelILi128ELi4EZNS0_15gpu_kernel_implINS0_11FillFunctorIaEEEEvRNS_18TensorIteratorBaseERKT_EUliE_EEviT1_,"ax",@progbits
	.align	128
        .global         _ZN2at6native18elementwise_kernelILi128ELi4EZNS0_15gpu_kernel_implINS0_11FillFunctorIaEEEEvRNS_18TensorIteratorBaseERKT_EUliE_EEviT1_
        .type           _ZN2at6native18elementwise_kernelILi128ELi4EZNS0_15gpu_kernel_implINS0_11FillFunctorIaEEEEvRNS_18TensorIteratorBaseERKT_EUliE_EEviT1_,@function
        .size           _ZN2at6native18elementwise_kernelILi128ELi4EZNS0_15gpu_kernel_implINS0_11FillFunctorIaEEEEvRNS_18TensorIteratorBaseERKT_EUliE_EEviT1_,(.L_x_7395 - _ZN2at6native18elementwise_kernelILi128ELi4EZNS0_15gpu_kernel_implINS0_11FillFunctorIaEEEEvRNS_18TensorIteratorBaseERKT_EUliE_EEviT1_)
        .other          _ZN2at6native18elementwise_kernelILi128ELi4EZNS0_15gpu_kernel_implINS0_11FillFunctorIaEEEEvRNS_18TensorIteratorBaseERKT_EUliE_EEviT1_,@"STO_CUDA_ENTRY STV_DEFAULT"
_ZN2at6native18elementwise_kernelILi128ELi4EZNS0_15gpu_kernel_implINS0_11FillFunctorIaEEEEvRNS_18TensorIteratorBaseERKT_EUliE_EEviT1_:
.text._ZN2at6native18elementwise_kernelILi128ELi4EZNS0_15gpu_kernel_implINS0_11FillFunctorIaEEEEvRNS_18TensorIteratorBaseERKT_EUliE_EEviT1_:
        /* <DEDUP_REMOVED lines=287> */
.L_x_6614:
        /* <DEDUP_REMOVED lines=18> */
.L_x_6618:
[----:B------:R0:W-:Y:S01]  /*1310*/  STG.E.U8 desc[UR36][R2.64], R7 ;  /* 0x0000000702007986 */ /* 0x0001e2000c101124 */
[----:B------:R-:W-:Y:S05]  /*1320*/  BRA `(.L_x_6620) ;  /* 0x0000000c00587947 */ /* 0x000fea0003800000 */
.L_x_6617:
        /* <DEDUP_REMOVED lines=10> */
.L_x_6622:
[----:B------:R-:W-:-:S05]  /*13d0*/  PRMT R5, R7, 0x8880, RZ ;  /* 0x0000888007057816 */ /* 0x000fca00000000ff */
[----:B------:R0:W-:Y:S01]  /*13e0*/  STG.E desc[UR36][R2.64], R5 ;  /* 0x0000000502007986 */ /* 0x0001e2000c101924 */
[----:B------:R-:W-:Y:S05]  /*13f0*/  BRA `(.L_x_6620) ;  /* 0x0000000c00247947 */ /* 0x000fea0003800000 */
.L_x_6621:
[----:B------:R-:W-:-:S04]  /*1400*/  PRMT R5, R7, 0x8880, RZ ;  /* 0x0000888007057816 */ /* 0x000fc800000000ff */
[----:B------:R-:W-:-:S05]  /*1410*/  PRMT R5, R5, 0x7710, RZ ;  /* 0x0000771005057816 */ /* 0x000fca00000000ff */
[----:B------:R0:W-:Y:S01]  /*1420*/  STG.E.U16 desc[UR36][R2.64], R5 ;  /* 0x0000000502007986 */ /* 0x0001e2000c101524 */
[----:B------:R-:W-:Y:S05]  /*1430*/  BRA `(.L_x_6620) ;  /* 0x0000000c00147947 */ /* 0x000fea0003800000 */
.L_x_6616:
        /* <DEDUP_REMOVED lines=9> */
.L_x_6624:
[----:B------:R-:W0:Y:S02]  /*14d0*/  I2F.S8 R0, R7 ;  /* 0x0000000700007306 */ /* 0x000e240000001400 */
[----:B0-----:R-:W-:-:S05]  /*14e0*/  F2FP.F16.F32.PACK_AB R0, RZ, R0 ;  /* 0x00000000ff00723e */ /* 0x001fca00000000ff */
[----:B------:R0:W-:Y:S01]  /*14f0*/  STG.E.U16 desc[UR36][R2.64], R0 ;  /* 0x0000000002007986 */ /* 0x0001e2000c101524 */
[----:B------:R-:W-:Y:S05]  /*1500*/  BRA `(.L_x_6620) ;  /* 0x0000000800e07947 */ /* 0x000fea0003800000 */
.L_x_6623:
        /* <DEDUP_REMOVED lines=10> */
.L_x_6626:
[----:B------:R-:W0:Y:S02]  /*15b0*/  I2F.S8 R7, R7 ;  /* 0x0000000700077306 */ /* 0x000e240000001400 */
[----:B0-----:R-:W-:-:S04]  /*15c0*/  F2FP.F16.F32.PACK_AB R5, RZ, R7 ;  /* 0x00000007ff05723e */ /* 0x001fc800000000ff */
[----:B------:R-:W-:-:S05]  /*15d0*/  PRMT R5, R5, 0x5410, RZ ;  /* 0x0000541005057816 */ /* 0x000fca00000000ff */
[----:B------:R0:W-:Y:S01]  /*15e0*/  STG.E desc[UR36][R2.64], R5 ;  /* 0x0000000502007986 */ /* 0x0001e2000c101924 */
[----:B------:R-:W-:Y:S05]  /*15f0*/  BRA `(.L_x_6620) ;  /* 0x0000000800a47947 */ /* 0x000fea0003800000 */
.L_x_6625:
[----:B------:R-:W-:-:S04]  /*1600*/  PRMT R4, R7, 0x8880, RZ ;  /* 0x0000888007047816 */ /* 0x000fc800000000ff */
[----:B------:R-:W-:-:S06]  /*1610*/  PRMT R4, R4, 0x7710, RZ ;  /* 0x0000771004047816 */ /* 0x000fcc00000000ff */
[----:B------:R-:W0:Y:S02]  /*1620*/  I2F.F64.S16 R4, R4 ;  /* 0x0000000400047312 */ /* 0x000e240000101c00 */
[----:B0-----:R0:W-:Y:S01]  /*1630*/  STG.E.64 desc[UR36][R2.64], R4 ;  /* 0x0000000402007986 */ /* 0x0011e2000c101b24 */
[----:B------:R-:W-:Y:S05]  /*1640*/  BRA `(.L_x_6620) ;  /* 0x0000000800907947 */ /* 0x000fea0003800000 */
.L_x_6615:
        /* <DEDUP_REMOVED lines=12> */
.L_x_6629:
[----:B------:R-:W-:Y:S02]  /*1710*/  PRMT R4, R7, 0x8880, RZ ;  /* 0x0000888007047816 */ /* 0x000fe400000000ff */
[----:B------:R-:W-:Y:S02]  /*1720*/  CS2R R6, SRZ ;  /* 0x0000000000067805 */ /* 0x000fe4000001ff00 */
[----:B------:R-:W-:-:S06]  /*1730*/  PRMT R4, R4, 0x7710, RZ ;  /* 0x0000771004047816 */ /* 0x000fcc00000000ff */
[----:B------:R-:W0:Y:S02]  /*1740*/  I2F.F64.S16 R4, R4 ;  /* 0x0000000400047312 */ /* 0x000e240000101c00 */
[----:B0-----:R0:W-:Y:S01]  /*1750*/  STG.E.128 desc[UR36][R2.64], R4 ;  /* 0x0000000402007986 */ /* 0x0011e2000c101d24 */
[----:B------:R-:W-:Y:S05]  /*1760*/  BRA `(.L_x_6620) ;  /* 0x0000000800487947 */ /* 0x000fea0003800000 */
.L_x_6628:
        /* <DEDUP_REMOVED lines=20> */
.L_x_6632:
[----:B------:R-:W-:-:S05]  /*18b0*/  LOP3.LUT R5, R4, R5, RZ, 0xfc, !PT ;  /* 0x0000000504057212 */ /* 0x000fca00078efcff */
[----:B------:R0:W-:Y:S01]  /*18c0*/  STG.E.U8 desc[UR36][R2.64], R5 ;  /* 0x0000000502007986 */ /* 0x0001e2000c101124 */
[----:B------:R-:W-:Y:S05]  /*18d0*/  BRA `(.L_x_6620) ;  /* 0x0000000400ec7947 */ /* 0x000fea0003800000 */
.L_x_6631:
        /* <DEDUP_REMOVED lines=12> */
.L_x_6633:
[----:B------:R-:W-:Y:S01]  /*19a0*/  IMAD.MOV.U32 R0, RZ, RZ, 0x7f ;  /* 0x0000007fff007424 */ /* 0x000fe200078e00ff */
[----:B------:R-:W-:-:S04]  /*19b0*/  ISETP.GT.U32.AND P0, PT, R4, 0x7f800000, PT ;  /* 0x7f8000000400780c */ /* 0x000fc80003f04070 */
[----:B------:R-:W-:-:S09]  /*19c0*/  SEL R0, R0, 0x7c, P0 ;  /* 0x0000007c00007807 */ /* 0x000fd20000000000 */
.L_x_6634:
[----:B------:R-:W-:-:S04]  /*19d0*/  LOP3.LUT R7, R7, 0x80000000, RZ, 0xc0, !PT ;  /* 0x8000000007077812 */ /* 0x000fc800078ec0ff */
[----:B------:R-:W-:-:S04]  /*19e0*/  SHF.R.U32.HI R5, RZ, 0x18, R7 ;  /* 0x00000018ff057819 */ /* 0x000fc80000011607 */
[----:B------:R-:W-:-:S05]  /*19f0*/  LOP3.LUT R5, R0, R5, RZ, 0xfc, !PT ;  /* 0x0000000500057212 */ /* 0x000fca00078efcff */
[----:B------:R0:W-:Y:S01]  /*1a00*/  STG.E.U8 desc[UR36][R2.64], R5 ;  /* 0x0000000502007986 */ /* 0x0001e2000c101124 */
[----:B------:R-:W-:Y:S05]  /*1a10*/  BRA `(.L_x_6620) ;  /* 0x00000004009c7947 */ /* 0x000fea0003800000 */
.L_x_6630:
[----:B------:R-:W0:Y:S02]  /*1a20*/  I2F.S8 R0, R7 ;  /* 0x0000000700007306 */ /* 0x000e240000001400 */
[----:B0-----:R-:W-:-:S05]  /*1a30*/  F2FP.BF16.F32.PACK_AB R0, RZ, R0 ;  /* 0x00000000ff00723e */ /* 0x001fca00000010ff */
[----:B------:R0:W-:Y:S01]  /*1a40*/  STG.E.U16 desc[UR36][R2.64], R0 ;  /* 0x0000000002007986 */ /* 0x0001e2000c101524 */
[----:B------:R-:W-:Y:S05]  /*1a50*/  BRA `(.L_x_6620) ;  /* 0x00000004008c7947 */ /* 0x000fea0003800000 */
.L_x_6627:
        /* <DEDUP_REMOVED lines=12> */
.L_x_6637:
        /* <DEDUP_REMOVED lines=16> */
.L_x_6639:
[----:B------:R-:W-:-:S04]  /*1c20*/  LOP3.LUT R7, R7, 0x80000000, RZ, 0xc0, !PT ;  /* 0x8000000007077812 */ /* 0x000fc800078ec0ff */
[----:B------:R-:W-:-:S04]  /*1c30*/  SHF.R.U32.HI R7, RZ, 0x18, R7 ;  /* 0x00000018ff077819 */ /* 0x000fc80000011607 */
[----:B------:R-:W-:-:S04]  /*1c40*/  LOP3.LUT R4, R4, R7, RZ, 0xfc, !PT ;  /* 0x0000000704047212 */ /* 0x000fc800078efcff */
[----:B------:R-:W-:-:S07]  /*1c50*/  PRMT R0, R4, 0x7610, R0 ;  /* 0x0000761004007816 */ /* 0x000fce0000000000 */
.L_x_6638:
[----:B------:R4:W-:Y:S01]  /*1c60*/  STG.E.U8 desc[UR36][R2.64], R0 ;  /* 0x0000000002007986 */ /* 0x0009e2000c101124 */
[----:B------:R-:W-:Y:S05]  /*1c70*/  BRA `(.L_x_6620) ;  /* 0x0000000400047947 */ /* 0x000fea0003800000 */
.L_x_6636:
        /* <DEDUP_REMOVED lines=16> */
.L_x_6641:
[----:B------:R-:W-:-:S04]  /*1d80*/  LOP3.LUT R7, R7, 0x80000000, RZ, 0xc0, !PT ;  /* 0x8000000007077812 */ /* 0x000fc800078ec0ff */
[----:B------:R-:W-:-:S04]  /*1d90*/  SHF.R.U32.HI R7, RZ, 0x18, R7 ;  /* 0x00000018ff077819 */ /* 0x000fc80000011607 */
[----:B------:R-:W-:-:S04]  /*1da0*/  LOP3.LUT R4, R4, R7, RZ, 0xfc, !PT ;  /* 0x0000000704047212 */ /* 0x000fc800078efcff */
[----:B------:R-:W-:-:S07]  /*1db0*/  PRMT R0, R4, 0x7610, R0 ;  /* 0x0000761004007816 */ /* 0x000fce0000000000 */
.L_x_6640:
[----:B------:R3:W-:Y:S01]  /*1dc0*/  STG.E.U8 desc[UR36][R2.64], R0 ;  /* 0x0000000002007986 */ /* 0x0007e2000c101124 */
[----:B------:R-:W-:Y:S05]  /*1dd0*/  BRA `(.L_x_6620) ;  /* 0x0000000000ac7947 */ /* 0x000fea0003800000 */
.L_x_6635:
        /* <DEDUP_REMOVED lines=18> */
.L_x_6644:
[----:B------:R2:W-:Y:S01]  /*1f00*/  STG.E.U8 desc[UR36][R2.64], R5 ;  /* 0x0000000502007986 */ /* 0x0005e2000c101124 */
[----:B------:R-:W-:Y:S05]  /*1f10*/  BRA `(.L_x_6620) ;  /* 0x00000000005c7947 */ /* 0x000fea0003800000 */
.L_x_6619:
        /* <DEDUP_REMOVED lines=16> */
.L_x_6645:
[----:B------:R-:W-:Y:S05]  /*2020*/  BRA `(.L_x_6620) ;  /* 0x0000000000187947 */ /* 0x000fea0003800000 */
.L_x_6643:
[----:B------:R-:W-:-:S04]  /*2030*/  PRMT R4, R7, 0x8880, RZ ;  /* 0x0000888007047816 */ /* 0x000fc800000000ff */
[----:B------:R-:W-:-:S05]  /*2040*/  SHF.R.S32.HI R5, RZ, 0x1f, R4 ;  /* 0x0000001fff057819 */ /* 0x000fca0000011404 */
[----:B------:R1:W-:Y:S01]  /*2050*/  STG.E.64 desc[UR36][R2.64], R4 ;  /* 0x0000000402007986 */ /* 0x0003e2000c101b24 */
[----:B------:R-:W-:Y:S05]  /*2060*/  BRA `(.L_x_6620) ;  /* 0x0000000000087947 */ /* 0x000fea0003800000 */
.L_x_6642:
[----:B------:R-:W-:-:S05]  /*2070*/  PRMT R5, R7, 0x8880, RZ ;  /* 0x0000888007057816 */ /* 0x000fca00000000ff */
[----:B------:R0:W-:Y:S02]  /*2080*/  STG.E desc[UR36][R2.64], R5 ;  /* 0x0000000502007986 */ /* 0x0001e4000c101924 */
.L_x_6620:
[----:B------:R-:W-:-:S04]  /*2090*/  IMAD R16, R16, 0x200, R19 ;  /* 0x0000020010107824 */ /* 0x000fc800078e0213 */
[----:B------:R-:W-:-:S07]  /*20a0*/  VIADD R17, R16, 0x80 ;  /* 0x0000008010117836 */ /* 0x000fce0000000000 */
.L_x_6613:
[----:B------:R-:W-:Y:S05]  /*20b0*/  BSYNC B6 ;  /* 0x0000000000067941 */ /* 0x000fea0003800000 */
.L_x_6612:
        /* <DEDUP_REMOVED lines=281> */
.L_x_6648:
        /* <DEDUP_REMOVED lines=18> */
.L_x_6652:
[----:B------:R0:W-:Y:S01]  /*3370*/  STG.E.U8 desc[UR36][R2.64], R5 ;  /* 0x0000000502007986 */ /* 0x0001e2000c101124 */
[----:B------:R-:W-:Y:S05]  /*3380*/  BRA `(.L_x_6654) ;  /* 0x0000000c00607947 */ /* 0x000fea0003800000 */
.L_x_6651:
        /* <DEDUP_REMOVED lines=11> */
.L_x_6656:
[----:B------:R-:W-:-:S05]  /*3440*/  PRMT R5, R5, 0x8880, RZ ;  /* 0x0000888005057816 */ /* 0x000fca00000000ff */
[----:B------:R0:W-:Y:S01]  /*3450*/  STG.E desc[UR36][R2.64], R5 ;  /* 0x0000000502007986 */ /* 0x0001e2000c101924 */
[----:B------:R-:W-:Y:S05]  /*3460*/  BRA `(.L_x_6654) ;  /* 0x0000000c00287947 */ /* 0x000fea0003800000 */
.L_x_6655:
[----:B------:R-:W-:-:S04]  /*3470*/  PRMT R5, R5, 0x8880, RZ ;  /* 0x0000888005057816 */ /* 0x000fc800000000ff */
[----:B------:R-:W-:-:S05]  /*3480*/  PRMT R5, R5, 0x7710, RZ ;  /* 0x0000771005057816 */ /* 0x000fca00000000ff */
[----:B------:R0:W-:Y:S01]  /*3490*/  STG.E.U16 desc[UR36][R2.64], R5 ;  /* 0x0000000502007986 */ /* 0x0001e2000c101524 */
[----:B------:R-:W-:Y:S05]  /*34a0*/  BRA `(.L_x_6654) ;  /* 0x0000000c00187947 */ /* 0x000fea0003800000 */
.L_x_6650:
        /* <DEDUP_REMOVED lines=9> */
.L_x_6658:
[----:B------:R-:W0:Y:S02]  /*3540*/  I2F.S8 R5, R5 ;  /* 0x0000000500057306 */ /* 0x000e240000001400 */
[----:B0-----:R-:W-:-:S05]  /*3550*/  F2FP.F16.F32.PACK_AB R0, RZ, R5 ;  /* 0x00000005ff00723e */ /* 0x001fca00000000ff */
[----:B------:R0:W-:Y:S01]  /*3560*/  STG.E.U16 desc[UR36][R2.64], R0 ;  /* 0x0000000002007986 */ /* 0x0001e2000c101524 */
[----:B------:R-:W-:Y:S05]  /*3570*/  BRA `(.L_x_6654) ;  /* 0x0000000800e47947 */ /* 0x000fea0003800000 */
.L_x_6657:
        /* <DEDUP_REMOVED lines=10> */
.L_x_6660:
[----:B------:R-:W0:Y:S02]  /*3620*/  I2F.S8 R5, R5 ;  /* 0x0000000500057306 */ /* 0x000e240000001400 */
[----:B0-----:R-:W-:-:S04]  /*3630*/  F2FP.F16.F32.PACK_AB R0, RZ, R5 ;  /* 0x00000005ff00723e */ /* 0x001fc800000000ff */
[----:B------:R-:W-:-:S05]  /*3640*/  PRMT R0, R0, 0x5410, RZ ;  /* 0x0000541000007816 */ /* 0x000fca00000000ff */
[----:B------:R0:W-:Y:S01]  /*3650*/  STG.E desc[UR36][R2.64], R0 ;  /* 0x0000000002007986 */ /* 0x0001e2000c101924 */
[----:B------:R-:W-:Y:S05]  /*3660*/  BRA `(.L_x_6654) ;  /* 0x0000000800a87947 */ /* 0x000fea0003800000 */
.L_x_6659:
[----:B------:R-:W-:-:S04]  /*3670*/  PRMT R4, R5, 0x8880, RZ ;  /* 0x0000888005047816 */ /* 0x000fc800000000ff */
[----:B------:R-:W-:-:S06]  /*3680*/  PRMT R4, R4, 0x7710, RZ ;  /* 0x0000771004047816 */ /* 0x000fcc00000000ff */
[----:B------:R-:W0:Y:S02]  /*3690*/  I2F.F64.S16 R4, R4 ;  /* 0x0000000400047312 */ /* 0x000e240000101c00 */
[----:B0-----:R0:W-:Y:S01]  /*36a0*/  STG.E.64 desc[UR36][R2.64], R4 ;  /* 0x0000000402007986 */ /* 0x0011e2000c101b24 */
[----:B------:R-:W-:Y:S05]  /*36b0*/  BRA `(.L_x_6654) ;  /* 0x0000000800947947 */ /* 0x000fea0003800000 */
.L_x_6649:
        /* <DEDUP_REMOVED lines=12> */
.L_x_6663:
[----:B------:R-:W-:Y:S02]  /*3780*/  PRMT R4, R5, 0x8880, RZ ;  /* 0x0000888005047816 */ /* 0x000fe400000000ff */
[----:B------:R-:W-:Y:S02]  /*3790*/  CS2R R6, SRZ ;  /* 0x0000000000067805 */ /* 0x000fe4000001ff00 */
[----:B------:R-:W-:-:S06]  /*37a0*/  PRMT R4, R4, 0x7710, RZ ;  /* 0x0000771004047816 */ /* 0x000fcc00000000ff */
[----:B------:R-:W0:Y:S02]  /*37b0*/  I2F.F64.S16 R4, R4 ;  /* 0x0000000400047312 */ /* 0x000e240000101c00 */
[----:B0-----:R0:W-:Y:S01]  /*37c0*/  STG.E.128 desc[UR36][R2.64], R4 ;  /* 0x0000000402007986 */ /* 0x0011e2000c101d24 */
[----:B------:R-:W-:Y:S05]  /*37d0*/  BRA `(.L_x_6654) ;  /* 0x00000008004c7947 */ /* 0x000fea0003800000 */
.L_x_6662:
        /* <DEDUP_REMOVED lines=20> */
.L_x_6666:
[----:B------:R-:W-:-:S05]  /*3920*/  LOP3.LUT R5, R0, R7, RZ, 0xfc, !PT ;  /* 0x0000000700057212 */ /* 0x000fca00078efcff */
[----:B------:R0:W-:Y:S01]  /*3930*/  STG.E.U8 desc[UR36][R2.64], R5 ;  /* 0x0000000502007986 */ /* 0x0001e2000c101124 */
[----:B------:R-:W-:Y:S05]  /*3940*/  BRA `(.L_x_6654) ;  /* 0x0000000400f07947 */ /* 0x000fea0003800000 */
.L_x_6665:
        /* <DEDUP_REMOVED lines=12> */
.L_x_6667:
[----:B------:R-:W-:Y:S01]  /*3a10*/  ISETP.GT.U32.AND P0, PT, R0, 0x7f800000, PT ;  /* 0x7f8000000000780c */ /* 0x000fe20003f04070 */
[----:B------:R-:W-:-:S05]  /*3a20*/  IMAD.MOV.U32 R0, RZ, RZ, 0x7f ;  /* 0x0000007fff007424 */ /* 0x000fca00078e00ff */
[----:B------:R-:W-:-:S07]  /*3a30*/  SEL R0, R0, 0x7c, P0 ;  /* 0x0000007c00007807 */ /* 0x000fce0000000000 */
.L_x_6668:
[----:B------:R-:W-:-:S04]  /*3a40*/  LOP3.LUT R5, R5, 0x80000000, RZ, 0xc0, !PT ;  /* 0x8000000005057812 */ /* 0x000fc800078ec0ff */
[----:B------:R-:W-:-:S04]  /*3a50*/  SHF.R.U32.HI R5, RZ, 0x18, R5 ;  /* 0x00000018ff057819 */ /* 0x000fc80000011605 */
[----:B------:R-:W-:-:S05]  /*3a60*/  LOP3.LUT R5, R0, R5, RZ, 0xfc, !PT ;  /* 0x0000000500057212 */ /* 0x000fca00078efcff */
[----:B------:R0:W-:Y:S01]  /*3a70*/  STG.E.U8 desc[UR36][R2.64], R5 ;  /* 0x0000000502007986 */ /* 0x0001e2000c101124 */
[----:B------:R-:W-:Y:S05]  /*3a80*/  BRA `(.L_x_6654) ;  /* 0x0000000400a07947 */ /* 0x000fea0003800000 */
.L_x_6664:
[----:B------:R-:W0:Y:S02]  /*3a90*/  I2F.S8 R5, R5 ;  /* 0x0000000500057306 */ /* 0x000e240000001400 */
[----:B0-----:R-:W-:-:S05]  /*3aa0*/  F2FP.BF16.F32.PACK_AB R0, RZ, R5 ;  /* 0x00000005ff00723e */ /* 0x001fca00000010ff */
[----:B------:R0:W-:Y:S01]  /*3ab0*/  STG.E.U16 desc[UR36][R2.64], R0 ;  /* 0x0000000002007986 */ /* 0x0001e2000c101524 */
[----:B------:R-:W-:Y:S05]  /*3ac0*/  BRA `(.L_x_6654) ;  /* 0x0000000400907947 */ /* 0x000fea0003800000 */
.L_x_6661:
        /* <DEDUP_REMOVED lines=12> */
.L_x_6671:
        /* <DEDUP_REMOVED lines=17> */
.L_x_6673:
[----:B------:R-:W-:-:S04]  /*3ca0*/  LOP3.LUT R5, R5, 0x80000000, RZ, 0xc0, !PT ;  /* 0x8000000005057812 */ /* 0x000fc800078ec0ff */
[----:B------:R-:W-:-:S04]  /*3cb0*/  SHF.R.U32.HI R5, RZ, 0x18, R5 ;  /* 0x00000018ff057819 */ /* 0x000fc80000011605 */
[----:B------:R-:W-:-:S07]  /*3cc0*/  LOP3.LUT R0, R0, R5, RZ, 0xfc, !PT ;  /* 0x0000000500007212 */ /* 0x000fce00078efcff */
.L_x_6672:
[----:B------:R4:W-:Y:S01]  /*3cd0*/  STG.E.U8 desc[UR36][R2.64], R0 ;  /* 0x0000000002007986 */ /* 0x0009e2000c101124 */
[----:B------:R-:W-:Y:S05]  /*3ce0*/  BRA `(.L_x_6654) ;  /* 0x0000000400087947 */ /* 0x000fea0003800000 */
.L_x_6670:
        /* <DEDUP_REMOVED lines=17> */
.L_x_6675:
[----:B------:R-:W-:-:S04]  /*3e00*/  LOP3.LUT R5, R5, 0x80000000, RZ, 0xc0, !PT ;  /* 0x8000000005057812 */ /* 0x000fc800078ec0ff */
[----:B------:R-:W-:-:S04]  /*3e10*/  SHF.R.U32.HI R5, RZ, 0x18, R5 ;  /* 0x00000018ff057819 */ /* 0x000fc80000011605 */
[----:B------:R-:W-:-:S07]  /*3e20*/  LOP3.LUT R0, R0, R5, RZ, 0xfc, !PT ;  /* 0x0000000500007212 */ /* 0x000fce00078efcff */
.L_x_6674:
[----:B------:R3:W-:Y:S01]  /*3e30*/  STG.E.U8 desc[UR36][R2.64], R0 ;  /* 0x0000000002007986 */ /* 0x0007e2000c101124 */
[----:B------:R-:W-:Y:S05]  /*3e40*/  BRA `(.L_x_6654) ;  /* 0x0000000000b07947 */ /* 0x000fea0003800000 */
.L_x_6669:
        /* <DEDUP_REMOVED lines=18> */
.L_x_6678:
[----:B------:R2:W-:Y:S01]  /*3f70*/  STG.E.U8 desc[UR36][R2.64], R0 ;  /* 0x0000000002007986 */ /* 0x0005e2000c101124 */
[----:B------:R-:W-:Y:S05]  /*3f80*/  BRA `(.L_x_6654) ;  /* 0x0000000000607947 */ /* 0x000fea0003800000 */
.L_x_6653:
        /* <DEDUP_REMOVED lines=16> */
.L_x_6679:
[----:B------:R-:W-:Y:S05]  /*4090*/  BRA `(.L_x_6654) ;  /* 0x00000000001c7947 */ /* 0x000fea0003800000 */
.L_x_6677:
[----:B------:R-:W-:-:S05]  /*40a0*/  PRMT R5, R5, 0x8880, RZ ;  /* 0x0000888005057816 */ /* 0x000fca00000000ff */
[----:B------:R-:W-:-:S05]  /*40b0*/  IMAD.MOV.U32 R4, RZ, RZ, R5 ;  /* 0x000000ffff047224 */ /* 0x000fca00078e0005 */
[----:B------:R-:W-:-:S05]  /*40c0*/  SHF.R.S32.HI R5, RZ, 0x1f, R4 ;  /* 0x0000001fff057819 */ /* 0x000fca0000011404 */
[----:B------:R1:W-:Y:S01]  /*40d0*/  STG.E.64 desc[UR36][R2.64], R4 ;  /* 0x0000000402007986 */ /* 0x0003e2000c101b24 */
[----:B------:R-:W-:Y:S05]  /*40e0*/  BRA `(.L_x_6654) ;  /* 0x0000000000087947 */ /* 0x000fea0003800000 */
.L_x_6676:
[----:B------:R-:W-:-:S05]  /*40f0*/  PRMT R5, R5, 0x8880, RZ ;  /* 0x0000888005057816 */ /* 0x000fca00000000ff */
[----:B------:R0:W-:Y:S02]  /*4100*/  STG.E desc[UR36][R2.64], R5 ;  /* 0x0000000502007986 */ /* 0x0001e4000c101924 */
.L_x_6654:
[----:B------:R-:W-:-:S07]  /*4110*/  VIADD R17, R17, 0x80 ;  /* 0x0000008011117836 */ /* 0x000fce0000000000 */
.L_x_6647:
[----:B------:R-:W-:Y:S05]  /*4120*/  BSYNC B6 ;  /* 0x0000000000067941 */ /* 0x000fea0003800000 */
.L_x_6646:
        /* <DEDUP_REMOVED lines=281> */
.L_x_6682:
        /* <DEDUP_REMOVED lines=18> */
.L_x_6686:
[----:B------:R1:W-:Y:S01]  /*53e0*/  STG.E.U8 desc[UR36][R2.64], R5 ;  /* 0x0000000502007986 */ /* 0x0003e2000c101124 */
[----:B------:R-:W-:Y:S05]  /*53f0*/  BRA `(.L_x_6688) ;  /* 0x0000000c00607947 */ /* 0x000fea0003800000 */
.L_x_6685:
        /* <DEDUP_REMOVED lines=11> */
.L_x_6690:
[----:B------:R-:W-:-:S05]  /*54b0*/  PRMT R5, R5, 0x8880, RZ ;  /* 0x0000888005057816 */ /* 0x000fca00000000ff */
[----:B------:R3:W-:Y:S01]  /*54c0*/  STG.E desc[UR36][R2.64], R5 ;  /* 0x0000000502007986 */ /* 0x0007e2000c101924 */
[----:B------:R-:W-:Y:S05]  /*54d0*/  BRA `(.L_x_6688) ;  /* 0x0000000c00287947 */ /* 0x000fea0003800000 */
.L_x_6689:
[----:B------:R-:W-:-:S04]  /*54e0*/  PRMT R5, R5, 0x8880, RZ ;  /* 0x0000888005057816 */ /* 0x000fc800000000ff */
[----:B------:R-:W-:-:S05]  /*54f0*/  PRMT R5, R5, 0x7710, RZ ;  /* 0x0000771005057816 */ /* 0x000fca00000000ff */
[----:B------:R2:W-:Y:S01]  /*5500*/  STG.E.U16 desc[UR36][R2.64], R5 ;  /* 0x0000000502007986 */ /* 0x0005e2000c101524 */
[----:B------:R-:W-:Y:S05]  /*5510*/  BRA `(.L_x_6688) ;  /* 0x0000000c00187947 */ /* 0x000fea0003800000 */
.L_x_6684:
        /* <DEDUP_REMOVED lines=9> */
.L_x_6692:
[----:B------:R-:W0:Y:S02]  /*55b0*/  I2F.S8 R5, R5 ;  /* 0x0000000500057306 */ /* 0x000e240000001400 */
[----:B0-----:R-:W-:-:S05]  /*55c0*/  F2FP.F16.F32.PACK_AB R0, RZ, R5 ;  /* 0x00000005ff00723e */ /* 0x001fca00000000ff */
[----:B------:R0:W-:Y:S01]  /*55d0*/  STG.E.U16 desc[UR36][R2.64], R0 ;  /* 0x0000000002007986 */ /* 0x0001e2000c101524 */
[----:B------:R-:W-:Y:S05]  /*55e0*/  BRA `(.L_x_6688) ;  /* 0x0000000800e47947 */ /* 0x000fea0003800000 */
.L_x_6691:
        /* <DEDUP_REMOVED lines=10> */
.L_x_6694:
[----:B------:R-:W0:Y:S02]  /*5690*/  I2F.S8 R5, R5 ;  /* 0x0000000500057306 */ /* 0x000e240000001400 */
[----:B0-----:R-:W-:-:S04]  /*56a0*/  F2FP.F16.F32.PACK_AB R0, RZ, R5 ;  /* 0x00000005ff00723e */ /* 0x001fc800000000ff */
[----:B------:R-:W-:-:S05]  /*56b0*/  PRMT R0, R0, 0x5410, RZ ;  /* 0x0000541000007816 */ /* 0x000fca00000000ff */
[----:B------:R0:W-:Y:S01]  /*56c0*/  STG.E desc[UR36][R2.64], R0 ;  /* 0x0000000002007986 */ /* 0x0001e2000c101924 */
[----:B------:R-:W-:Y:S05]  /*56d0*/  BRA `(.L_x_6688) ;  /* 0x0000000800a87947 */ /* 0x000fea0003800000 */
.L_x_6693:
[----:B------:R-:W-:-:S04]  /*56e0*/  PRMT R4, R5, 0x8880, RZ ;  /* 0x0000888005047816 */ /* 0x000fc800000000ff */
[----:B------:R-:W-:-:S06]  /*56f0*/  PRMT R4, R4, 0x7710, RZ ;  /* 0x0000771004047816 */ /* 0x000fcc00000000ff */
[----:B------:R-:W0:Y:S02]  /*5700*/  I2F.F64.S16 R4, R4 ;  /* 0x0000000400047312 */ /* 0x000e240000101c00 */
[----:B0-----:R0:W-:Y:S01]  /*5710*/  STG.E.64 desc[UR36][R2.64], R4 ;  /* 0x0000000402007986 */ /* 0x0011e2000c101b24 */
[----:B------:R-:W-:Y:S05]  /*5720*/  BRA `(.L_x_6688) ;  /* 0x0000000800947947 */ /* 0x000fea0003800000 */
.L_x_6683:
        /* <DEDUP_REMOVED lines=12> */
.L_x_6697:
[----:B------:R-:W-:Y:S02]  /*57f0*/  PRMT R4, R5, 0x8880, RZ ;  /* 0x0000888005047816 */ /* 0x000fe400000000ff */
[----:B------:R-:W-:Y:S02]  /*5800*/  CS2R R6, SRZ ;  /* 0x0000000000067805 */ /* 0x000fe4000001ff00 */
[----:B------:R-:W-:-:S06]  /*5810*/  PRMT R4, R4, 0x7710, RZ ;  /* 0x0000771004047816 */ /* 0x000fcc00000000ff */
[----:B------:R-:W0:Y:S02]  /*5820*/  I2F.F64.S16 R4, R4 ;  /* 0x0000000400047312 */ /* 0x000e240000101c00 */
[----:B0-----:R0:W-:Y:S01]  /*5830*/  STG.E.128 desc[UR36][R2.64], R4 ;  /* 0x0000000402007986 */ /* 0x0011e2000c101d24 */
[----:B------:R-:W-:Y:S05]  /*5840*/  BRA `(.L_x_6688) ;  /* 0x00000008004c7947 */ /* 0x000fea0003800000 */
.L_x_6696:
        /* <DEDUP_REMOVED lines=20> */
.L_x_6700:
[----:B------:R-:W-:-:S05]  /*5990*/  LOP3.LUT R5, R0, R7, RZ, 0xfc, !PT ;  /* 0x0000000700057212 */ /* 0x000fca00078efcff */
[----:B------:R0:W-:Y:S01]  /*59a0*/  STG.E.U8 desc[UR36][R2.64], R5 ;  /* 0x0000000502007986 */ /* 0x0001e2000c101124 */
[----:B------:R-:W-:Y:S05]  /*59b0*/  BRA `(.L_x_6688) ;  /* 0x0000000400f07947 */ /* 0x000fea0003800000 */
.L_x_6699:
        /* <DEDUP_REMOVED lines=12> */
.L_x_6701:
[----:B------:R-:W-:Y:S01]  /*5a80*/  ISETP.GT.U32.AND P0, PT, R0, 0x7f800000, PT ;  /* 0x7f8000000000780c */ /* 0x000fe20003f04070 */
[----:B------:R-:W-:-:S05]  /*5a90*/  IMAD.MOV.U32 R0, RZ, RZ, 0x7f ;  /* 0x0000007fff007424 */ /* 0x000fca00078e00ff */
[----:B------:R-:W-:-:S07]  /*5aa0*/  SEL R0, R0, 0x7c, P0 ;  /* 0x0000007c00007807 */ /* 0x000fce0000000000 */
.L_x_6702:
[----:B------:R-:W-:-:S04]  /*5ab0*/  LOP3.LUT R5, R5, 0x80000000, RZ, 0xc0, !PT ;  /* 0x8000000005057812 */ /* 0x000fc800078ec0ff */
[----:B------:R-:W-:-:S04]  /*5ac0*/  SHF.R.U32.HI R5, RZ, 0x18, R5 ;  /* 0x00000018ff057819 */ /* 0x000fc80000011605 */
[----:B------:R-:W-:-:S05]  /*5ad0*/  LOP3.LUT R5, R0, R5, RZ, 0xfc, !PT ;  /* 0x0000000500057212 */ /* 0x000fca00078efcff */
[----:B------:R0:W-:Y:S01]  /*5ae0*/  STG.E.U8 desc[UR36][R2.64], R5 ;  /* 0x0000000502007986 */ /* 0x0001e2000c101124 */
[----:B------:R-:W-:Y:S05]  /*5af0*/  BRA `(.L_x_6688) ;  /* 0x0000000400a07947 */ /* 0x000fea0003800000 */
.L_x_6698:
[----:B------:R-:W0:Y:S02]  /*5b00*/  I2F.S8 R5, R5 ;  /* 0x0000000500057306 */ /* 0x000e240000001400 */
[----:B0-----:R-:W-:-:S05]  /*5b10*/  F2FP.BF16.F32.PACK_AB R0, RZ, R5 ;  /* 0x00000005ff00723e */ /* 0x001fca00000010ff */
[----:B------:R0:W-:Y:S01]  /*5b20*/  STG.E.U16 desc[UR36][R2.64], R0 ;  /* 0x0000000002007986 */ /* 0x0001e2000c101524 */
[----:B------:R-:W-:Y:S05]  /*5b30*/  BRA `(.L_x_6688) ;  /* 0x0000000400907947 */ /* 0x000fea0003800000 */
.L_x_6695:
        /* <DEDUP_REMOVED lines=12> */
.L_x_6705:
        /* <DEDUP_REMOVED lines=17> */
.L_x_6707:
[----:B------:R-:W-:-:S04]  /*5d10*/  LOP3.LUT R5, R5, 0x80000000, RZ, 0xc0, !PT ;  /* 0x8000000005057812 */ /* 0x000fc800078ec0ff */
[----:B------:R-:W-:-:S04]  /*5d20*/  SHF.R.U32.HI R5, RZ, 0x18, R5 ;  /* 0x00000018ff057819 */ /* 0x000fc80000011605 */
[----:B------:R-:W-:-:S07]  /*5d30*/  LOP3.LUT R0, R0, R5, RZ, 0xfc, !PT ;  /* 0x0000000500007212 */ /* 0x000fce00078efcff */
.L_x_6706:
[----:B------:R0:W-:Y:S01]  /*5d40*/  STG.E.U8 desc[UR36][R2.64], R0 ;  /* 0x0000000002007986 */ /* 0x0001e2000c101124 */
[----:B------:R-:W-:Y:S05]  /*5d50*/  BRA `(.L_x_6688) ;  /* 0x0000000400087947 */ /* 0x000fea0003800000 */
.L_x_6704:
        /* <DEDUP_REMOVED lines=17> */
.L_x_6709:
[----:B------:R-:W-:-:S04]  /*5e70*/  LOP3.LUT R5, R5, 0x80000000, RZ, 0xc0, !PT ;  /* 0x8000000005057812 */ /* 0x000fc800078ec0ff */
[----:B------:R-:W-:-:S04]  /*5e80*/  SHF.R.U32.HI R5, RZ, 0x18, R5 ;  /* 0x00000018ff057819 */ /* 0x000fc80000011605 */
[----:B------:R-:W-:-:S07]  /*5e90*/  LOP3.LUT R0, R0, R5, RZ, 0xfc, !PT ;  /* 0x0000000500007212 */ /* 0x000fce00078efcff */
.L_x_6708:
[----:B------:R0:W-:Y:S01]  /*5ea0*/  STG.E.U8 desc[UR36][R2.64], R0 ;  /* 0x0000000002007986 */ /* 0x0001e2000c101124 */
[----:B------:R-:W-:Y:S05]  /*5eb0*/  BRA `(.L_x_6688) ;  /* 0x0000000000b07947 */ /* 0x000fea0003800000 */
.L_x_6703:
        /* <DEDUP_REMOVED lines=18> */
.L_x_6712:
[----:B------:R0:W-:Y:S01]  /*5fe0*/  STG.E.U8 desc[UR36][R2.64], R0 ;  /* 0x0000000002007986 */ /* 0x0001e2000c101124 */
[----:B------:R-:W-:Y:S05]  /*5ff0*/  BRA `(.L_x_6688) ;  /* 0x0000000000607947 */ /* 0x000fea0003800000 */
.L_x_6687:
        /* <DEDUP_REMOVED lines=16> */
.L_x_6713:
[----:B------:R-:W-:Y:S05]  /*6100*/  BRA `(.L_x_6688) ;  /* 0x00000000001c7947 */ /* 0x000fea0003800000 */
.L_x_6711:
[----:B------:R-:W-:-:S05]  /*6110*/  PRMT R5, R5, 0x8880, RZ ;  /* 0x0000888005057816 */ /* 0x000fca00000000ff */
[----:B------:R-:W-:-:S05]  /*6120*/  IMAD.MOV.U32 R4, RZ, RZ, R5 ;  /* 0x000000ffff047224 */ /* 0x000fca00078e0005 */
[----:B------:R-:W-:-:S05]  /*6130*/  SHF.R.S32.HI R5, RZ, 0x1f, R4 ;  /* 0x0000001fff057819 */ /* 0x000fca0000011404 */
[----:B------:R0:W-:Y:S01]  /*6140*/  STG.E.64 desc[UR36][R2.64], R4 ;  /* 0x0000000402007986 */ /* 0x0001e2000c101b24 */
[----:B------:R-:W-:Y:S05]  /*6150*/  BRA `(.L_x_6688) ;  /* 0x0000000000087947 */ /* 0x000fea0003800000 */
.L_x_6710:
[----:B------:R-:W-:-:S05]  /*6160*/  PRMT R5, R5, 0x8880, RZ ;  /* 0x0000888005057816 */ /* 0x000fca00000000ff */
[----:B------:R0:W-:Y:S02]  /*6170*/  STG.E desc[UR36][R2.64], R5 ;  /* 0x0000000502007986 */ /* 0x0001e4000c101924 */
.L_x_6688:
[----:B------:R-:W-:-:S07]  /*6180*/  VIADD R17, R17, 0x80 ;  /* 0x0000008011117836 */ /* 0x000fce0000000000 */
.L_x_6681:
[----:B------:R-:W-:Y:S05]  /*6190*/  BSYNC B6 ;  /* 0x0000000000067941 */ /* 0x000fea0003800000 */
.L_x_6680:
        /* <DEDUP_REMOVED lines=280> */
.L_x_6714:
        /* <DEDUP_REMOVED lines=18> */
.L_x_6718:
[----:B------:R-:W-:Y:S01]  /*7440*/  STG.E.U8 desc[UR36][R2.64], R5 ;  /* 0x0000000502007986 */ /* 0x000fe2000c101124 */
[----:B------:R-:W-:Y:S05]  /*7450*/  EXIT ;  /* 0x000000000000794d */ /* 0x000fea0003800000 */
.L_x_6717:
        /* <DEDUP_REMOVED lines=11> */
.L_x_6721:
[----:B------:R-:W-:-:S05]  /*7510*/  PRMT R5, R5, 0x8880, RZ ;  /* 0x0000888005057816 */ /* 0x000fca00000000ff */
[----:B------:R-:W-:Y:S01]  /*7520*/  STG.E desc[UR36][R2.64], R5 ;  /* 0x0000000502007986 */ /* 0x000fe2000c101924 */
[----:B------:R-:W-:Y:S05]  /*7530*/  EXIT ;  /* 0x000000000000794d */ /* 0x000fea0003800000 */
.L_x_6720:
[----:B------:R-:W-:-:S04]  /*7540*/  PRMT R5, R5, 0x8880, RZ ;  /* 0x0000888005057816 */ /* 0x000fc800000000ff */
[----:B------:R-:W-:-:S05]  /*7550*/  PRMT R5, R5, 0x7710, RZ ;  /* 0x0000771005057816 */ /* 0x000fca00000000ff */
[----:B------:R-:W-:Y:S01]  /*7560*/  STG.E.U16 desc[UR36][R2.64], R5 ;  /* 0x0000000502007986 */ /* 0x000fe2000c101524 */
[----:B------:R-:W-:Y:S05]  /*7570*/  EXIT ;  /* 0x000000000000794d */ /* 0x000fea0003800000 */
.L_x_6716:
        /* <DEDUP_REMOVED lines=9> */
.L_x_6723:
[----:B------:R-:W0:Y:S02]  /*7610*/  I2F.S8 R5, R5 ;  /* 0x0000000500057306 */ /* 0x000e240000001400 */
[----:B0-----:R-:W-:-:S05]  /*7620*/  F2FP.F16.F32.PACK_AB R0, RZ, R5 ;  /* 0x00000005ff00723e */ /* 0x001fca00000000ff */
[----:B------:R-:W-:Y:S01]  /*7630*/  STG.E.U16 desc[UR36][R2.64], R0 ;  /* 0x0000000002007986 */ /* 0x000fe2000c101524 */
[----:B------:R-:W-:Y:S05]  /*7640*/  EXIT ;  /* 0x000000000000794d */ /* 0x000fea0003800000 */
.L_x_6722:
        /* <DEDUP_REMOVED lines=10> */
.L_x_6725:
[----:B------:R-:W0:Y:S02]  /*76f0*/  I2F.S8 R5, R5 ;  /* 0x0000000500057306 */ /* 0x000e240000001400 */
[----:B0-----:R-:W-:-:S04]  /*7700*/  F2FP.F16.F32.PACK_AB R0, RZ, R5 ;  /* 0x00000005ff00723e */ /* 0x001fc800000000ff */
[----:B------:R-:W-:-:S05]  /*7710*/  PRMT R0, R0, 0x5410, RZ ;  /* 0x0000541000007816 */ /* 0x000fca00000000ff */
[----:B------:R-:W-:Y:S01]  /*7720*/  STG.E desc[UR36][R2.64], R0 ;  /* 0x0000000002007986 */ /* 0x000fe2000c101924 */
[----:B------:R-:W-:Y:S05]  /*7730*/  EXIT ;  /* 0x000000000000794d */ /* 0x000fea0003800000 */
.L_x_6724:
[----:B------:R-:W-:-:S04]  /*7740*/  PRMT R4, R5, 0x8880, RZ ;  /* 0x0000888005047816 */ /* 0x000fc800000000ff */
[----:B------:R-:W-:-:S06]  /*7750*/  PRMT R4, R4, 0x7710, RZ ;  /* 0x0000771004047816 */ /* 0x000fcc00000000ff */
[----:B------:R-:W0:Y:S02]  /*7760*/  I2F.F64.S16 R4, R4 ;  /* 0x0000000400047312 */ /* 0x000e240000101c00 */
[----:B0-----:R-:W-:Y:S01]  /*7770*/  STG.E.64 desc[UR36][R2.64], R4 ;  /* 0x0000000402007986 */ /* 0x001fe2000c101b24 */
[----:B------:R-:W-:Y:S05]  /*7780*/  EXIT ;  /* 0x000000000000794d */ /* 0x000fea0003800000 */
.L_x_6715:
        /* <DEDUP_REMOVED lines=12> */
.L_x_6728:
[----:B------:R-:W-:Y:S02]  /*7850*/  PRMT R4, R5, 0x8880, RZ ;  /* 0x0000888005047816 */ /* 0x000fe400000000ff */
[----:B------:R-:W-:Y:S02]  /*7860*/  CS2R R6, SRZ ;  /* 0x0000000000067805 */ /* 0x000fe4000001ff00 */
[----:B------:R-:W-:-:S06]  /*7870*/  PRMT R4, R4, 0x7710, RZ ;  /* 0x0000771004047816 */ /* 0x000fcc00000000ff */
[----:B------:R-:W0:Y:S02]  /*7880*/  I2F.F64.S16 R4, R4 ;  /* 0x0000000400047312 */ /* 0x000e240000101c00 */
[----:B0-----:R-:W-:Y:S01]  /*7890*/  STG.E.128 desc[UR36][R2.64], R4 ;  /* 0x0000000402007986 */ /* 0x001fe2000c101d24 */
[----:B------:R-:W-:Y:S05]  /*78a0*/  EXIT ;  /* 0x000000000000794d */ /* 0x000fea0003800000 */
.L_x_6727:
        /* <DEDUP_REMOVED lines=20> */
.L_x_6731:
[----:B------:R-:W-:-:S05]  /*79f0*/  LOP3.LUT R5, R0, R7, RZ, 0xfc, !PT ;  /* 0x0000000700057212 */ /* 0x000fca00078efcff */
[----:B------:R-:W-:Y:S01]  /*7a00*/  STG.E.U8 desc[UR36][R2.64], R5 ;  /* 0x0000000502007986 */ /* 0x000fe2000c101124 */
[----:B------:R-:W-:Y:S05]  /*7a10*/  EXIT ;  /* 0x000000000000794d */ /* 0x000fea0003800000 */
.L_x_6730:
        /* <DEDUP_REMOVED lines=12> */
.L_x_6732:
[----:B------:R-:W-:Y:S01]  /*7ae0*/  ISETP.GT.U32.AND P0, PT, R0, 0x7f800000, PT ;  /* 0x7f8000000000780c */ /* 0x000fe20003f04070 */
[----:B------:R-:W-:-:S05]  /*7af0*/  IMAD.MOV.U32 R0, RZ, RZ, 0x7f ;  /* 0x0000007fff007424 */ /* 0x000fca00078e00ff */
[----:B------:R-:W-:-:S07]  /*7b00*/  SEL R0, R0, 0x7c, P0 ;  /* 0x0000007c00007807 */ /* 0x000fce0000000000 */
.L_x_6733:
[----:B------:R-:W-:-:S04]  /*7b10*/  LOP3.LUT R5, R5, 0x80000000, RZ, 0xc0, !PT ;  /* 0x8000000005057812 */ /* 0x000fc800078ec0ff */
[----:B------:R-:W-:-:S04]  /*7b20*/  SHF.R.U32.HI R5, RZ, 0x18, R5 ;  /* 0x00000018ff057819 */ /* 0x000fc80000011605 */
[----:B------:R-:W-:-:S05]  /*7b30*/  LOP3.LUT R5, R0, R5, RZ, 0xfc, !PT ;  /* 0x0000000500057212 */ /* 0x000fca00078efcff */
[----:B------:R-:W-:Y:S01]  /*7b40*/  STG.E.U8 desc[UR36][R2.64], R5 ;  /* 0x0000000502007986 */ /* 0x000fe2000c101124 */
[----:B------:R-:W-:Y:S05]  /*7b50*/  EXIT ;  /* 0x000000000000794d */ /* 0x000fea0003800000 */
.L_x_6729:
[----:B------:R-:W0:Y:S02]  /*7b60*/  I2F.S8 R5, R5 ;  /* 0x0000000500057306 */ /* 0x000e240000001400 */
[----:B0-----:R-:W-:-:S05]  /*7b70*/  F2FP.BF16.F32.PACK_AB R0, RZ, R5 ;  /* 0x00000005ff00723e */ /* 0x001fca00000010ff */
[----:B------:R-:W-:Y:S01]  /*7b80*/  STG.E.U16 desc[UR36][R2.64], R0 ;  /* 0x0000000002007986 */ /* 0x000fe2000c101524 */
[----:B------:R-:W-:Y:S05]  /*7b90*/  EXIT ;  /* 0x000000000000794d */ /* 0x000fea0003800000 */
.L_x_6726:
        /* <DEDUP_REMOVED lines=12> */
.L_x_6736:
        /* <DEDUP_REMOVED lines=17> */
.L_x_6738:
[----:B------:R-:W-:-:S04]  /*7d70*/  LOP3.LUT R5, R5, 0x80000000, RZ, 0xc0, !PT ;  /* 0x8000000005057812 */ /* 0x000fc800078ec0ff */
[----:B------:R-:W-:-:S04]  /*7d80*/  SHF.R.U32.HI R5, RZ, 0x18, R5 ;  /* 0x00000018ff057819 */ /* 0x000fc80000011605 */
[----:B------:R-:W-:-:S07]  /*7d90*/  LOP3.LUT R0, R0, R5, RZ, 0xfc, !PT ;  /* 0x0000000500007212 */ /* 0x000fce00078efcff */
.L_x_6737:
[----:B------:R-:W-:Y:S01]  /*7da0*/  STG.E.U8 desc[UR36][R2.64], R0 ;  /* 0x0000000002007986 */ /* 0x000fe2000c101124 */
[----:B------:R-:W-:Y:S05]  /*7db0*/  EXIT ;  /* 0x000000000000794d */ /* 0x000fea0003800000 */
.L_x_6735:
        /* <DEDUP_REMOVED lines=17> */
.L_x_6740:
[----:B------:R-:W-:-:S04]  /*7ed0*/  LOP3.LUT R5, R5, 0x80000000, RZ, 0xc0, !PT ;  /* 0x8000000005057812 */ /* 0x000fc800078ec0ff */
[----:B------:R-:W-:-:S04]  /*7ee0*/  SHF.R.U32.HI R5, RZ, 0x18, R5 ;  /* 0x00000018ff057819 */ /* 0x000fc80000011605 */
[----:B------:R-:W-:-:S07]  /*7ef0*/  LOP3.LUT R0, R0, R5, RZ, 0xfc, !PT ;  /* 0x0000000500007212 */ /* 0x000fce00078efcff */
.L_x_6739:
[----:B------:R-:W-:Y:S01]  /*7f00*/  STG.E.U8 desc[UR36][R2.64], R0 ;  /* 0x0000000002007986 */ /* 0x000fe2000c101124 */
[----:B------:R-:W-:Y:S05]  /*7f10*/  EXIT ;  /* 0x000000000000794d */ /* 0x000fea0003800000 */
.L_x_6734:
        /* <DEDUP_REMOVED lines=18> */
.L_x_6743:
[----:B------:R-:W-:Y:S01]  /*8040*/  STG.E.U8 desc[UR36][R2.64], R0 ;  /* 0x0000000002007986 */ /* 0x000fe2000c101124 */
[----:B------:R-:W-:Y:S05]  /*8050*/  EXIT ;  /* 0x000000000000794d */ /* 0x000fea0003800000 */
.L_x_6719:
        /* <DEDUP_REMOVED lines=16> */
.L_x_6744:
[----:B------:R-:W-:Y:S05]  /*8160*/  EXIT ;  /* 0x000000000000794d */ /* 0x000fea0003800000 */
.L_x_6742:
[----:B------:R-:W-:-:S05]  /*8170*/  PRMT R5, R5, 0x8880, RZ ;  /* 0x0000888005057816 */ /* 0x000fca00000000ff */
[----:B------:R-:W-:-:S05]  /*8180*/  IMAD.MOV.U32 R4, RZ, RZ, R5 ;  /* 0x000000ffff047224 */ /* 0x000fca00078e0005 */
[----:B------:R-:W-:-:S05]  /*8190*/  SHF.R.S32.HI R5, RZ, 0x1f, R4 ;  /* 0x0000001fff057819 */ /* 0x000fca0000011404 */
[----:B------:R-:W-:Y:S01]  /*81a0*/  STG.E.64 desc[UR36][R2.64], R4 ;  /* 0x0000000402007986 */ /* 0x000fe2000c101b24 */
[----:B------:R-:W-:Y:S05]  /*81b0*/  EXIT ;  /* 0x000000000000794d */ /* 0x000fea0003800000 */
.L_x_6741:
[----:B------:R-:W-:-:S05]  /*81c0*/  PRMT R5, R5, 0x8880, RZ ;  /* 0x0000888005057816 */ /* 0x000fca00000000ff */
[----:B------:R-:W-:Y:S01]  /*81d0*/  STG.E desc[UR36][R2.64], R5 ;  /* 0x0000000502007986 */ /* 0x000fe2000c101924 */
[----:B------:R-:W-:Y:S05]  /*81e0*/  EXIT ;  /* 0x000000000000794d */ /* 0x000fea0003800000 */
.L_x_6745:
        /* <DEDUP_REMOVED lines=9> */
.L_x_7395:


//--------------------- .text._ZN2at6native27unrolled_elementwise_kernelINS0_11FillFunctorIaEESt5arrayIPcLm1EELi4E23TrivialOffsetCalculatorILi0EjES7_ILi1EjENS0_6memory12LoadWithCastILi0EEENSA_13StoreWithCastILi1EEEEEviT_T0_T2_T3_T4_T5_ --------------------------
	.section	.text._ZN2at6native27unrolled_elementwise_kernelINS0_11FillFunctorIaEESt5arrayIPcLm1EELi4E23TrivialOffsetCalculatorILi0EjES7_ILi1EjENS0_6memory12LoadWithCastILi0EEENSA_13StoreWithCastILi1EEEEEviT_T0_T2_T3_T4_T5_,"ax",@progbits
	.align	128
        .global         _ZN2at6native27unrolled_elementwise_kernelINS0_11FillFunctorIaEESt5arrayIPcLm1EELi4E23TrivialOffsetCalculatorILi0EjES7_ILi1EjENS0_6memory12LoadWithCastILi0EEENSA_13StoreWithCastILi1EEEEEviT_T0_T2_T3_T4_T5_
        .type           _ZN2at6native27unrolled_elementwise_kernelINS0_11FillFunctorIaEESt5arrayIPcLm1EELi4E23TrivialOffsetCalculatorILi0EjES7_ILi1EjENS0_6memory12LoadWithCastILi0EEENSA_13StoreWithCastILi1EEEEEviT_T0_T2_T3_T4_T5_,@function
        .size           _ZN2at6native27unrolled_elementwise_kernelINS0_11FillFunctorIaEESt5arrayIPcLm1EELi4E23TrivialOffsetCalculatorILi0EjES7_ILi1EjENS0_6memory12LoadWithCastILi0EEENSA_13StoreWithCastILi1EEEEEviT_T0_T2_T3_T4_T5_,(.L_x_7396 - _ZN2at6native27unrolled_elementwise_kernelINS0_11FillFunctorIaEESt5arrayIPcLm1EELi4E23TrivialOffsetCalculatorILi0EjES7_ILi1EjENS0_6memory12LoadWithCastILi0EEENSA_13StoreWithCastILi1EEEEEviT_T0_T2_T3_T4_T5_)
        .other          _ZN2at6native27unrolled_elementwise_kernelINS0_11FillFunctorIaEESt5arrayIPcLm1EELi4E23TrivialOffsetCalculatorILi0EjES7_ILi1EjENS0_6memory12LoadWithCastILi0EEENSA_13StoreWithCastILi1EEEEEviT_T0_T2_T3_T4_T5_,@"STO_CUDA_ENTRY STV_DEFAULT"
_ZN2at6native27unrolled_elementwise_kernelINS0_11FillFunctorIaEESt5arrayIPcLm1EELi4E23TrivialOffsetCalculatorILi0EjES7_ILi1EjENS0_6memory12LoadWithCastILi0EEENSA_13StoreWithCastILi1EEEEEviT_T0_T2_T3_T4_T5_:
.text._ZN2at6native27unrolled_elementwise_kernelINS0_11FillFunctorIaEESt5arrayIPcLm1EELi4E23TrivialOffsetCalculatorILi0EjES7_ILi1EjENS0_6memory12LoadWithCastILi0EEENSA_13StoreWithCastILi1EEEEEviT_T0_T2_T3_T4_T5_:
        /* <DEDUP_REMOVED lines=32> */
.L_x_6751:
[----:B------:R3:W-:Y:S01]  /*0200*/  STG.E.U8 desc[UR36][R2.64], R18 ;  /* 0x0000001202007986 */ /* 0x0007e2000c101124 */
[----:B------:R-:W-:Y:S05]  /*0210*/  BRA `(.L_x_6747) ;  /* 0x0000000c00587947 */ /* 0x000fea0003800000 */
.L_x_6750:
        /* <DEDUP_REMOVED lines=10> */
.L_x_6754:
[----:B------:R-:W-:-:S05]  /*02c0*/  PRMT R5, R18, 0x8880, RZ ;  /* 0x0000888012057816 */ /* 0x000fca00000000ff */
[----:B------:R1:W-:Y:S01]  /*02d0*/  STG.E desc[UR36][R2.64], R5 ;  /* 0x0000000502007986 */ /* 0x0003e2000c101924 */
[----:B------:R-:W-:Y:S05]  /*02e0*/  BRA `(.L_x_6747) ;  /* 0x0000000c00247947 */ /* 0x000fea0003800000 */
.L_x_6753:
[----:B------:R-:W-:-:S04]  /*02f0*/  PRMT R5, R18, 0x8880, RZ ;  /* 0x0000888012057816 */ /* 0x000fc800000000ff */
[----:B------:R-:W-:-:S05]  /*0300*/  PRMT R5, R5, 0x7710, RZ ;  /* 0x0000771005057816 */ /* 0x000fca00000000ff */
[----:B------:R2:W-:Y:S01]  /*0310*/  STG.E.U16 desc[UR36][R2.64], R5 ;  /* 0x0000000502007986 */ /* 0x0005e2000c101524 */
[----:B------:R-:W-:Y:S05]  /*0320*/  BRA `(.L_x_6747) ;  /* 0x0000000c00147947 */ /* 0x000fea0003800000 */
.L_x_6749:
        /* <DEDUP_REMOVED lines=9> */
.L_x_6756:
[----:B------:R-:W0:Y:S02]  /*03c0*/  I2F.S8 R0, R18 ;  /* 0x0000001200007306 */ /* 0x000e240000001400 */
[----:B0-----:R-:W-:-:S05]  /*03d0*/  F2FP.F16.F32.PACK_AB R0, RZ, R0 ;  /* 0x00000000ff00723e */ /* 0x001fca00000000ff */
[----:B------:R0:W-:Y:S01]  /*03e0*/  STG.E.U16 desc[UR36][R2.64], R0 ;  /* 0x0000000002007986 */ /* 0x0001e2000c101524 */
[----:B------:R-:W-:Y:S05]  /*03f0*/  BRA `(.L_x_6747) ;  /* 0x0000000800e07947 */ /* 0x000fea0003800000 */
.L_x_6755:
        /* <DEDUP_REMOVED lines=10> */
.L_x_6758:
[----:B------:R-:W0:Y:S02]  /*04a0*/  I2F.S8 R0, R18 ;  /* 0x0000001200007306 */ /* 0x000e240000001400 */
[----:B0-----:R-:W-:-:S04]  /*04b0*/  F2FP.F16.F32.PACK_AB R5, RZ, R0 ;  /* 0x00000000ff05723e */ /* 0x001fc800000000ff */
[----:B------:R-:W-:-:S05]  /*04c0*/  PRMT R5, R5, 0x5410, RZ ;  /* 0x0000541005057816 */ /* 0x000fca00000000ff */
[----:B------:R0:W-:Y:S01]  /*04d0*/  STG.E desc[UR36][R2.64], R5 ;  /* 0x0000000502007986 */ /* 0x0001e2000c101924 */
[----:B------:R-:W-:Y:S05]  /*04e0*/  BRA `(.L_x_6747) ;  /* 0x0000000800a47947 */ /* 0x000fea0003800000 */
.L_x_6757:
[----:B------:R-:W-:-:S04]  /*04f0*/  PRMT R4, R18, 0x8880, RZ ;  /* 0x0000888012047816 */ /* 0x000fc800000000ff */
[----:B------:R-:W-:-:S06]  /*0500*/  PRMT R4, R4, 0x7710, RZ ;  /* 0x0000771004047816 */ /* 0x000fcc00000000ff */
[----:B------:R-:W0:Y:S02]  /*0510*/  I2F.F64.S16 R4, R4 ;  /* 0x0000000400047312 */ /* 0x000e240000101c00 */
[----:B0-----:R5:W-:Y:S01]  /*0520*/  STG.E.64 desc[UR36][R2.64], R4 ;  /* 0x0000000402007986 */ /* 0x001be2000c101b24 */
[----:B------:R-:W-:Y:S05]  /*0530*/  BRA `(.L_x_6747) ;  /* 0x0000000800907947 */ /* 0x000fea0003800000 */
.L_x_6748:
        /* <DEDUP_REMOVED lines=12> */
.L_x_6761:
[----:B------:R-:W-:Y:S02]  /*0600*/  PRMT R4, R18, 0x8880, RZ ;  /* 0x0000888012047816 */ /* 0x000fe400000000ff */
[----:B------:R-:W-:Y:S02]  /*0610*/  CS2R R6, SRZ ;  /* 0x0000000000067805 */ /* 0x000fe4000001ff00 */
[----:B------:R-:W-:-:S06]  /*0620*/  PRMT R4, R4, 0x7710, RZ ;  /* 0x0000771004047816 */ /* 0x000fcc00000000ff */
[----:B------:R-:W0:Y:S02]  /*0630*/  I2F.F64.S16 R4, R4 ;  /* 0x0000000400047312 */ /* 0x000e240000101c00 */
[----:B0-----:R0:W-:Y:S01]  /*0640*/  STG.E.128 desc[UR36][R2.64], R4 ;  /* 0x0000000402007986 */ /* 0x0011e2000c101d24 */
[----:B------:R-:W-:Y:S05]  /*0650*/  BRA `(.L_x_6747) ;  /* 0x0000000800487947 */ /* 0x000fea0003800000 */
.L_x_6760:
        /* <DEDUP_REMOVED lines=20> */
.L_x_6764:
[----:B------:R-:W-:-:S05]  /*07a0*/  LOP3.LUT R5, R4, R5, RZ, 0xfc, !PT ;  /* 0x0000000504057212 */ /* 0x000fca00078efcff */
[----:B------:R0:W-:Y:S01]  /*07b0*/  STG.E.U8 desc[UR36][R2.64], R5 ;  /* 0x0000000502007986 */ /* 0x0001e2000c101124 */
[----:B------:R-:W-:Y:S05]  /*07c0*/  BRA `(.L_x_6747) ;  /* 0x0000000400ec7947 */ /* 0x000fea0003800000 */
.L_x_6763:
        /* <DEDUP_REMOVED lines=12> */
.L_x_6765:
[----:B------:R-:W-:Y:S01]  /*0890*/  IMAD.MOV.U32 R0, RZ, RZ, 0x7f ;  /* 0x0000007fff007424 */ /* 0x000fe200078e00ff */
[----:B------:R-:W-:-:S04]  /*08a0*/  ISETP.GT.U32.AND P0, PT, R4, 0x7f800000, PT ;  /* 0x7f8000000400780c */ /* 0x000fc80003f04070 */
[----:B------:R-:W-:-:S09]  /*08b0*/  SEL R0, R0, 0x7c, P0 ;  /* 0x0000007c00007807 */ /* 0x000fd20000000000 */
.L_x_6766:
[----:B------:R-:W-:-:S04]  /*08c0*/  LOP3.LUT R5, R5, 0x80000000, RZ, 0xc0, !PT ;  /* 0x8000000005057812 */ /* 0x000fc800078ec0ff */
[----:B------:R-:W-:-:S04]  /*08d0*/  SHF.R.U32.HI R5, RZ, 0x18, R5 ;  /* 0x00000018ff057819 */ /* 0x000fc80000011605 */
[----:B------:R-:W-:-:S05]  /*08e0*/  LOP3.LUT R5, R0, R5, RZ, 0xfc, !PT ;  /* 0x0000000500057212 */ /* 0x000fca00078efcff */
[----:B------:R0:W-:Y:S01]  /*08f0*/  STG.E.U8 desc[UR36][R2.64], R5 ;  /* 0x0000000502007986 */ /* 0x0001e2000c101124 */
[----:B------:R-:W-:Y:S05]  /*0900*/  BRA `(.L_x_6747) ;  /* 0x00000004009c7947 */ /* 0x000fea0003800000 */
.L_x_6762:
[----:B------:R-:W0:Y:S02]  /*0910*/  I2F.S8 R0, R18 ;  /* 0x0000001200007306 */ /* 0x000e240000001400 */
[----:B0-----:R-:W-:-:S05]  /*0920*/  F2FP.BF16.F32.PACK_AB R0, RZ, R0 ;  /* 0x00000000ff00723e */ /* 0x001fca00000010ff */
[----:B------:R0:W-:Y:S01]  /*0930*/  STG.E.U16 desc[UR36][R2.64], R0 ;  /* 0x0000000002007986 */ /* 0x0001e2000c101524 */
[----:B------:R-:W-:Y:S05]  /*0940*/  BRA `(.L_x_6747) ;  /* 0x00000004008c7947 */ /* 0x000fea0003800000 */
.L_x_6759:
        /* <DEDUP_REMOVED lines=12> */
.L_x_6769:
        /* <DEDUP_REMOVED lines=16> */
.L_x_6771:
[----:B------:R-:W-:-:S04]  /*0b10*/  LOP3.LUT R5, R5, 0x80000000, RZ, 0xc0, !PT ;  /* 0x8000000005057812 */ /* 0x000fc800078ec0ff */
[----:B------:R-:W-:-:S04]  /*0b20*/  SHF.R.U32.HI R5, RZ, 0x18, R5 ;  /* 0x00000018ff057819 */ /* 0x000fc80000011605 */
[----:B------:R-:W-:-:S04]  /*0b30*/  LOP3.LUT R4, R4, R5, RZ, 0xfc, !PT ;  /* 0x0000000504047212 */ /* 0x000fc800078efcff */
[----:B------:R-:W-:-:S07]  /*0b40*/  PRMT R0, R4, 0x7610, R0 ;  /* 0x0000761004007816 */ /* 0x000fce0000000000 */
.L_x_6770:
[----:B------:R0:W-:Y:S01]  /*0b50*/  STG.E.U8 desc[UR36][R2.64], R0 ;  /* 0x0000000002007986 */ /* 0x0001e2000c101124 */
[----:B------:R-:W-:Y:S05]  /*0b60*/  BRA `(.L_x_6747) ;  /* 0x0000000400047947 */ /* 0x000fea0003800000 */
.L_x_6768:
        /* <DEDUP_REMOVED lines=16> */
.L_x_6773:
[----:B------:R-:W-:-:S04]  /*0c70*/  LOP3.LUT R5, R5, 0x80000000, RZ, 0xc0, !PT ;  /* 0x8000000005057812 */ /* 0x000fc800078ec0ff */
[----:B------:R-:W-:-:S04]  /*0c80*/  SHF.R.U32.HI R5, RZ, 0x18, R5 ;  /* 0x00000018ff057819 */ /* 0x000fc80000011605 */
[----:B------:R-:W-:-:S04]  /*0c90*/  LOP3.LUT R4, R4, R5, RZ, 0xfc, !PT ;  /* 0x0000000504047212 */ /* 0x000fc800078efcff */
[----:B------:R-:W-:-:S07]  /*0ca0*/  PRMT R0, R4, 0x7610, R0 ;  /* 0x0000761004007816 */ /* 0x000fce0000000000 */
.L_x_6772:
[----:B------:R0:W-:Y:S01]  /*0cb0*/  STG.E.U8 desc[UR36][R2.64], R0 ;  /* 0x0000000002007986 */ /* 0x0001e2000c101124 */
[----:B------:R-:W-:Y:S05]  /*0cc0*/  BRA `(.L_x_6747) ;  /* 0x0000000000ac7947 */ /* 0x000fea0003800000 */
.L_x_6767:
        /* <DEDUP_REMOVED lines=18> */
.L_x_6776:
[----:B------:R0:W-:Y:S01]  /*0df0*/  STG.E.U8 desc[UR36][R2.64], R5 ;  /* 0x0000000502007986 */ /* 0x0001e2000c101124 */
[----:B------:R-:W-:Y:S05]  /*0e00*/  BRA `(.L_x_6747) ;  /* 0x00000000005c7947 */ /* 0x000fea0003800000 */
.L_x_6752:
        /* <DEDUP_REMOVED lines=16> */
.L_x_6777:
[----:B------:R-:W-:Y:S05]  /*0f10*/  BRA `(.L_x_6747) ;  /* 0x0000000000187947 */ /* 0x000fea0003800000 */
.L_x_6775:
[----:B------:R-:W-:-:S04]  /*0f20*/  PRMT R4, R18, 0x8880, RZ ;  /* 0x0000888012047816 */ /* 0x000fc800000000ff */
[----:B------:R-:W-:-:S05]  /*0f30*/  SHF.R.S32.HI R5, RZ, 0x1f, R4 ;  /* 0x0000001fff057819 */ /* 0x000fca0000011404 */
[----:B------:R0:W-:Y:S01]  /*0f40*/  STG.E.64 desc[UR36][R2.64], R4 ;  /* 0x0000000402007986 */ /* 0x0001e2000c101b24 */
[----:B------:R-:W-:Y:S05]  /*0f50*/  BRA `(.L_x_6747) ;  /* 0x0000000000087947 */ /* 0x000fea0003800000 */
.L_x_6774:
[----:B------:R-:W-:-:S05]  /*0f60*/  PRMT R5, R18, 0x8880, RZ ;  /* 0x0000888012057816 */ /* 0x000fca00000000ff */
[----:B------:R0:W-:Y:S02]  /*0f70*/  STG.E desc[UR36][R2.64], R5 ;  /* 0x0000000502007986 */ /* 0x0001e4000c101924 */
.L_x_6747:
[----:B------:R-:W-:Y:S05]  /*0f80*/  BSYNC B6 ;  /* 0x0000000000067941 */ /* 0x000fea0003800000 */
.L_x_6746:
        /* <DEDUP_REMOVED lines=23> */
.L_x_6783:
[----:B------:R1:W-:Y:S01]  /*1100*/  STG.E.U8 desc[UR36][R2.64], R18 ;  /* 0x0000001202007986 */ /* 0x0003e2000c101124 */
[----:B------:R-:W-:Y:S05]  /*1110*/  BRA `(.L_x_6785) ;  /* 0x0000000c00587947 */ /* 0x000fea0003800000 */
.L_x_6782:
        /* <DEDUP_REMOVED lines=10> */
.L_x_6787:
[----:B------:R-:W-:-:S05]  /*11c0*/  PRMT R5, R18, 0x8880, RZ ;  /* 0x0000888012057816 */ /* 0x000fca00000000ff */
[----:B------:R3:W-:Y:S01]  /*11d0*/  STG.E desc[UR36][R2.64], R5 ;  /* 0x0000000502007986 */ /* 0x0007e2000c101924 */
[----:B------:R-:W-:Y:S05]  /*11e0*/  BRA `(.L_x_6785) ;  /* 0x0000000c00247947 */ /* 0x000fea0003800000 */
.L_x_6786:
[----:B------:R-:W-:-:S04]  /*11f0*/  PRMT R5, R18, 0x8880, RZ ;  /* 0x0000888012057816 */ /* 0x000fc800000000ff */
[----:B------:R-:W-:-:S05]  /*1200*/  PRMT R5, R5, 0x7710, RZ ;  /* 0x0000771005057816 */ /* 0x000fca00000000ff */
[----:B------:R2:W-:Y:S01]  /*1210*/  STG.E.U16 desc[UR36][R2.64], R5 ;  /* 0x0000000502007986 */ /* 0x0005e2000c101524 */
[----:B------:R-:W-:Y:S05]  /*1220*/  BRA `(.L_x_6785) ;  /* 0x0000000c00147947 */ /* 0x000fea0003800000 */
.L_x_6781:
        /* <DEDUP_REMOVED lines=9> */
.L_x_6789:
[----:B------:R-:W0:Y:S02]  /*12c0*/  I2F.S8 R0, R18 ;  /* 0x0000001200007306 */ /* 0x000e240000001400 */
[----:B0-----:R-:W-:-:S05]  /*12d0*/  F2FP.F16.F32.PACK_AB R0, RZ, R0 ;  /* 0x00000000ff00723e */ /* 0x001fca00000000ff */
[----:B------:R0:W-:Y:S01]  /*12e0*/  STG.E.U16 desc[UR36][R2.64], R0 ;  /* 0x0000000002007986 */ /* 0x0001e2000c101524 */
[----:B------:R-:W-:Y:S05]  /*12f0*/  BRA `(.L_x_6785) ;  /* 0x0000000800e07947 */ /* 0x000fea0003800000 */
.L_x_6788:
        /* <DEDUP_REMOVED lines=10> */
.L_x_6791:
[----:B------:R-:W0:Y:S02]  /*13a0*/  I2F.S8 R0, R18 ;  /* 0x0000001200007306 */ /* 0x000e240000001400 */
[----:B0-----:R-:W-:-:S04]  /*13b0*/  F2FP.F16.F32.PACK_AB R0, RZ, R0 ;  /* 0x00000000ff00723e */ /* 0x001fc800000000ff */
[----:B------:R-:W-:-:S05]  /*13c0*/  PRMT R0, R0, 0x5410, RZ ;  /* 0x0000541000007816 */ /* 0x000fca00000000ff */
[----:B------:R0:W-:Y:S01]  /*13d0*/  STG.E desc[UR36][R2.64], R0 ;  /* 0x0000000002007986 */ /* 0x0001e2000c101924 */
[----:B------:R-:W-:Y:S05]  /*13e0*/  BRA `(.L_x_6785) ;  /* 0x0000000800a47947 */ /* 0x000fea0003800000 */
.L_x_6790:
[----:B------:R-:W-:-:S04]  /*13f0*/  PRMT R4, R18, 0x8880, RZ ;  /* 0x0000888012047816 */ /* 0x000fc800000000ff */
[----:B------:R-:W-:-:S06]  /*1400*/  PRMT R4, R4, 0x7710, RZ ;  /* 0x0000771004047816 */ /* 0x000fcc00000000ff */
[----:B------:R-:W0:Y:S02]  /*1410*/  I2F.F64.S16 R4, R4 ;  /* 0x0000000400047312 */ /* 0x000e240000101c00 */
[----:B0-----:R0:W-:Y:S01]  /*1420*/  STG.E.64 desc[UR36][R2.64], R4 ;  /* 0x0000000402007986 */ /* 0x0011e2000c101b24 */
[----:B------:R-:W-:Y:S05]  /*1430*/  BRA `(.L_x_6785) ;  /* 0x0000000800907947 */ /* 0x000fea0003800000 */
.L_x_6780:
        /* <DEDUP_REMOVED lines=12> */
.L_x_6794:
[----:B------:R-:W-:Y:S02]  /*1500*/  PRMT R4, R18, 0x8880, RZ ;  /* 0x0000888012047816 */ /* 0x000fe400000000ff */
[----:B------:R-:W-:Y:S02]  /*1510*/  CS2R R6, SRZ ;  /* 0x0000000000067805 */ /* 0x000fe4000001ff00 */
[----:B------:R-:W-:-:S06]  /*1520*/  PRMT R4, R4, 0x7710, RZ ;  /* 0x0000771004047816 */ /* 0x000fcc00000000ff */
[----:B------:R-:W0:Y:S02]  /*1530*/  I2F.F64.S16 R4, R4 ;  /* 0x0000000400047312 */ /* 0x000e240000101c00 */
[----:B0-----:R0:W-:Y:S01]  /*1540*/  STG.E.128 desc[UR36][R2.64], R4 ;  /* 0x0000000402007986 */ /* 0x0011e2000c101d24 */
[----:B------:R-:W-:Y:S05]  /*1550*/  BRA `(.L_x_6785) ;  /* 0x0000000800487947 */ /* 0x000fea0003800000 */
.L_x_6793:
        /* <DEDUP_REMOVED lines=20> */
.L_x_6797:
[----:B------:R-:W-:-:S05]  /*16a0*/  LOP3.LUT R5, R0, R9, RZ, 0xfc, !PT ;  /* 0x0000000900057212 */ /* 0x000fca00078efcff */
[----:B------:R0:W-:Y:S01]  /*16b0*/  STG.E.U8 desc[UR36][R2.64], R5 ;  /* 0x0000000502007986 */ /* 0x0001e2000c101124 */
[----:B------:R-:W-:Y:S05]  /*16c0*/  BRA `(.L_x_6785) ;  /* 0x0000000400ec7947 */ /* 0x000fea0003800000 */
.L_x_6796:
        /* <DEDUP_REMOVED lines=12> */
.L_x_6798:
[----:B------:R-:W-:Y:S01]  /*1790*/  ISETP.GT.U32.AND P0, PT, R0, 0x7f800000, PT ;  /* 0x7f8000000000780c */ /* 0x000fe20003f04070 */
[----:B------:R-:W-:-:S05]  /*17a0*/  IMAD.MOV.U32 R0, RZ, RZ, 0x7f ;  /* 0x0000007fff007424 */ /* 0x000fca00078e00ff */
[----:B------:R-:W-:-:S07]  /*17b0*/  SEL R0, R0, 0x7c, P0 ;  /* 0x0000007c00007807 */ /* 0x000fce0000000000 */
.L_x_6799:
[----:B------:R-:W-:-:S04]  /*17c0*/  LOP3.LUT R4, R4, 0x80000000, RZ, 0xc0, !PT ;  /* 0x8000000004047812 */ /* 0x000fc800078ec0ff */
[----:B------:R-:W-:-:S04]  /*17d0*/  SHF.R.U32.HI R5, RZ, 0x18, R4 ;  /* 0x00000018ff057819 */ /* 0x000fc80000011604 */
[----:B------:R-:W-:-:S05]  /*17e0*/  LOP3.LUT R5, R0, R5, RZ, 0xfc, !PT ;  /* 0x0000000500057212 */ /* 0x000fca00078efcff */
[----:B------:R0:W-:Y:S01]  /*17f0*/  STG.E.U8 desc[UR36][R2.64], R5 ;  /* 0x0000000502007986 */ /* 0x0001e2000c101124 */
[----:B------:R-:W-:Y:S05]  /*1800*/  BRA `(.L_x_6785) ;  /* 0x00000004009c7947 */ /* 0x000fea0003800000 */
.L_x_6795:
[----:B------:R-:W0:Y:S02]  /*1810*/  I2F.S8 R0, R18 ;  /* 0x0000001200007306 */ /* 0x000e240000001400 */
[----:B0-----:R-:W-:-:S05]  /*1820*/  F2FP.BF16.F32.PACK_AB R0, RZ, R0 ;  /* 0x00000000ff00723e */ /* 0x001fca00000010ff */
[----:B------:R0:W-:Y:S01]  /*1830*/  STG.E.U16 desc[UR36][R2.64], R0 ;  /* 0x0000000002007986 */ /* 0x0001e2000c101524 */
[----:B------:R-:W-:Y:S05]  /*1840*/  BRA `(.L_x_6785) ;  /* 0x00000004008c7947 */ /* 0x000fea0003800000 */
.L_x_6792:
        /* <DEDUP_REMOVED lines=12> */
.L_x_6802:
        /* <DEDUP_REMOVED lines=17> */
.L_x_6804:
[----:B------:R-:W-:-:S04]  /*1a20*/  LOP3.LUT R4, R4, 0x80000000, RZ, 0xc0, !PT ;  /* 0x8000000004047812 */ /* 0x000fc800078ec0ff */
[----:B------:R-:W-:-:S04]  /*1a30*/  SHF.R.U32.HI R5, RZ, 0x18, R4 ;  /* 0x00000018ff057819 */ /* 0x000fc80000011604 */
[----:B------:R-:W-:-:S07]  /*1a40*/  LOP3.LUT R0, R0, R5, RZ, 0xfc, !PT ;  /* 0x0000000500007212 */ /* 0x000fce00078efcff */
.L_x_6803:
[----:B------:R0:W-:Y:S01]  /*1a50*/  STG.E.U8 desc[UR36][R2.64], R0 ;  /* 0x0000000002007986 */ /* 0x0001e2000c101124 */
[----:B------:R-:W-:Y:S05]  /*1a60*/  BRA `(.L_x_6785) ;  /* 0x0000000400047947 */ /* 0x000fea0003800000 */
.L_x_6801:
        /* <DEDUP_REMOVED lines=17> */
.L_x_6806:
[----:B------:R-:W-:-:S04]  /*1b80*/  LOP3.LUT R4, R4, 0x80000000, RZ, 0xc0, !PT ;  /* 0x8000000004047812 */ /* 0x000fc800078ec0ff */
[----:B------:R-:W-:-:S04]  /*1b90*/  SHF.R.U32.HI R5, RZ, 0x18, R4 ;  /* 0x00000018ff057819 */ /* 0x000fc80000011604 */
[----:B------:R-:W-:-:S07]  /*1ba0*/  LOP3.LUT R0, R0, R5, RZ, 0xfc, !PT ;  /* 0x0000000500007212 */ /* 0x000fce00078efcff */
.L_x_6805:
[----:B------:R0:W-:Y:S01]  /*1bb0*/  STG.E.U8 desc[UR36][R2.64], R0 ;  /* 0x0000000002007986 */ /* 0x0001e2000c101124 */
[----:B------:R-:W-:Y:S05]  /*1bc0*/  BRA `(.L_x_6785) ;  /* 0x0000000000ac7947 */ /* 0x000fea0003800000 */
.L_x_6800:
        /* <DEDUP_REMOVED lines=18> */
.L_x_6809:
[----:B------:R0:W-:Y:S01]  /*1cf0*/  STG.E.U8 desc[UR36][R2.64], R0 ;  /* 0x0000000002007986 */ /* 0x0001e2000c101124 */
[----:B------:R-:W-:Y:S05]  /*1d00*/  BRA `(.L_x_6785) ;  /* 0x00000000005c7947 */ /* 0x000fea0003800000 */
.L_x_6784:
        /* <DEDUP_REMOVED lines=16> */
.L_x_6810:
[----:B------:R-:W-:Y:S05]  /*1e10*/  BRA `(.L_x_6785) ;  /* 0x0000000000187947 */ /* 0x000fea0003800000 */
.L_x_6808:
[----:B------:R-:W-:-:S04]  /*1e20*/  PRMT R4, R18, 0x8880, RZ ;  /* 0x0000888012047816 */ /* 0x000fc800000000ff */
[----:B------:R-:W-:-:S05]  /*1e30*/  SHF.R.S32.HI R5, RZ, 0x1f, R4 ;  /* 0x0000001fff057819 */ /* 0x000fca0000011404 */
[----:B------:R0:W-:Y:S01]  /*1e40*/  STG.E.64 desc[UR36][R2.64], R4 ;  /* 0x0000000402007986 */ /* 0x0001e2000c101b24 */
[----:B------:R-:W-:Y:S05]  /*1e50*/  BRA `(.L_x_6785) ;  /* 0x0000000000087947 */ /* 0x000fea0003800000 */
.L_x_6807:
[----:B------:R-:W-:-:S05]  /*1e60*/  PRMT R5, R18, 0x8880, RZ ;  /* 0x0000888012057816 */ /* 0x000fca00000000ff */
[----:B------:R0:W-:Y:S02]  /*1e70*/  STG.E desc[UR36][R2.64], R5 ;  /* 0x0000000502007986 */ /* 0x0001e4000c101924 */
.L_x_6785:
        /* <DEDUP_REMOVED lines=23> */
.L_x_6814:
[----:B------:R0:W-:Y:S01]  /*1ff0*/  STG.E.U8 desc[UR36][R2.64], R18 ;  /* 0x0000001202007986 */ /* 0x0001e2000c101124 */
[----:B------:R-:W-:Y:S05]  /*2000*/  BRA `(.L_x_6816) ;  /* 0x0000000c00587947 */ /* 0x000fea0003800000 */
.L_x_6813:
        /* <DEDUP_REMOVED lines=10> */
.L_x_6818:
[----:B------:R-:W-:-:S05]  /*20b0*/  PRMT R5, R18, 0x8880, RZ ;  /* 0x0000888012057816 */ /* 0x000fca00000000ff */
[----:B------:R0:W-:Y:S01]  /*20c0*/  STG.E desc[UR36][R2.64], R5 ;  /* 0x0000000502007986 */ /* 0x0001e2000c101924 */
[----:B------:R-:W-:Y:S05]  /*20d0*/  BRA `(.L_x_6816) ;  /* 0x0000000c00247947 */ /* 0x000fea0003800000 */
.L_x_6817:
[----:B------:R-:W-:-:S04]  /*20e0*/  PRMT R5, R18, 0x8880, RZ ;  /* 0x0000888012057816 */ /* 0x000fc800000000ff */
[----:B------:R-:W-:-:S05]  /*20f0*/  PRMT R5, R5, 0x7710, RZ ;  /* 0x0000771005057816 */ /* 0x000fca00000000ff */
[----:B------:R0:W-:Y:S01]  /*2100*/  STG.E.U16 desc[UR36][R2.64], R5 ;  /* 0x0000000502007986 */ /* 0x0001e2000c101524 */
[----:B------:R-:W-:Y:S05]  /*2110*/  BRA `(.L_x_6816) ;  /* 0x0000000c00147947 */ /* 0x000fea0003800000 */
.L_x_6812:
        /* <DEDUP_REMOVED lines=9> */
.L_x_6820:
[----:B------:R-:W0:Y:S02]  /*21b0*/  I2F.S8 R0, R18 ;  /* 0x0000001200007306 */ /* 0x000e240000001400 */
[----:B0-----:R-:W-:-:S05]  /*21c0*/  F2FP.F16.F32.PACK_AB R0, RZ, R0 ;  /* 0x00000000ff00723e */ /* 0x001fca00000000ff */
[----:B------:R0:W-:Y:S01]  /*21d0*/  STG.E.U16 desc[UR36][R2.64], R0 ;  /* 0x0000000002007986 */ /* 0x0001e2000c101524 */
[----:B------:R-:W-:Y:S05]  /*21e0*/  BRA `(.L_x_6816) ;  /* 0x0000000800e07947 */ /* 0x000fea0003800000 */
.L_x_6819:
        /* <DEDUP_REMOVED lines=10> */
.L_x_6822:
[----:B------:R-:W0:Y:S02]  /*2290*/  I2F.S8 R0, R18 ;  /* 0x0000001200007306 */ /* 0x000e240000001400 */
[----:B0-----:R-:W-:-:S04]  /*22a0*/  F2FP.F16.F32.PACK_AB R0, RZ, R0 ;  /* 0x00000000ff00723e */ /* 0x001fc800000000ff */
[----:B------:R-:W-:-:S05]  /*22b0*/  PRMT R0, R0, 0x5410, RZ ;  /* 0x0000541000007816 */ /* 0x000fca00000000ff */
[----:B------:R0:W-:Y:S01]  /*22c0*/  STG.E desc[UR36][R2.64], R0 ;  /* 0x0000000002007986 */ /* 0x0001e2000c101924 */
[----:B------:R-:W-:Y:S05]  /*22d0*/  BRA `(.L_x_6816) ;  /* 0x0000000800a47947 */ /* 0x000fea0003800000 */
.L_x_6821:
[----:B------:R-:W-:-:S04]  /*22e0*/  PRMT R4, R18, 0x8880, RZ ;  /* 0x0000888012047816 */ /* 0x000fc800000000ff */
[----:B------:R-:W-:-:S06]  /*22f0*/  PRMT R4, R4, 0x7710, RZ ;  /* 0x0000771004047816 */ /* 0x000fcc00000000ff */
[----:B------:R-:W0:Y:S02]  /*2300*/  I2F.F64.S16 R4, R4 ;  /* 0x0000000400047312 */ /* 0x000e240000101c00 */
[----:B0-----:R0:W-:Y:S01]  /*2310*/  STG.E.64 desc[UR36][R2.64], R4 ;  /* 0x0000000402007986 */ /* 0x0011e2000c101b24 */
[----:B------:R-:W-:Y:S05]  /*2320*/  BRA `(.L_x_6816) ;  /* 0x0000000800907947 */ /* 0x000fea0003800000 */
.L_x_6811:
        /* <DEDUP_REMOVED lines=12> */
.L_x_6825:
[----:B------:R-:W-:Y:S02]  /*23f0*/  PRMT R4, R18, 0x8880, RZ ;  /* 0x0000888012047816 */ /* 0x000fe400000000ff */
[----:B------:R-:W-:Y:S02]  /*2400*/  CS2R R6, SRZ ;  /* 0x0000000000067805 */ /* 0x000fe4000001ff00 */
[----:B------:R-:W-:-:S06]  /*2410*/  PRMT R4, R4, 0x7710, RZ ;  /* 0x0000771004047816 */ /* 0x000fcc00000000ff */
[----:B------:R-:W0:Y:S02]  /*2420*/  I2F.F64.S16 R4, R4 ;  /* 0x0000000400047312 */ /* 0x000e240000101c00 */
[----:B0-----:R0:W-:Y:S01]  /*2430*/  STG.E.128 desc[UR36][R2.64], R4 ;  /* 0x0000000402007986 */ /* 0x0011e2000c101d24 */
[----:B------:R-:W-:Y:S05]  /*2440*/  BRA `(.L_x_6816) ;  /* 0x0000000800487947 */ /* 0x000fea0003800000 */
.L_x_6824:
        /* <DEDUP_REMOVED lines=20> */
.L_x_6828:
[----:B------:R-:W-:-:S05]  /*2590*/  LOP3.LUT R5, R0, R9, RZ, 0xfc, !PT ;  /* 0x0000000900057212 */ /* 0x000fca00078efcff */
[----:B------:R0:W-:Y:S01]  /*25a0*/  STG.E.U8 desc[UR36][R2.64], R5 ;  /* 0x0000000502007986 */ /* 0x0001e2000c101124 */
[----:B------:R-:W-:Y:S05]  /*25b0*/  BRA `(.L_x_6816) ;  /* 0x0000000400ec7947 */ /* 0x000fea0003800000 */
.L_x_6827:
        /* <DEDUP_REMOVED lines=12> */
.L_x_6829:
[----:B------:R-:W-:Y:S01]  /*2680*/  ISETP.GT.U32.AND P0, PT, R0, 0x7f800000, PT ;  /* 0x7f8000000000780c */ /* 0x000fe20003f04070 */
[----:B------:R-:W-:-:S05]  /*2690*/  IMAD.MOV.U32 R0, RZ, RZ, 0x7f ;  /* 0x0000007fff007424 */ /* 0x000fca00078e00ff */
[----:B------:R-:W-:-:S07]  /*26a0*/  SEL R0, R0, 0x7c, P0 ;  /* 0x0000007c00007807 */ /* 0x000fce0000000000 */
.L_x_6830:
[----:B------:R-:W-:-:S04]  /*26b0*/  LOP3.LUT R4, R4, 0x80000000, RZ, 0xc0, !PT ;  /* 0x8000000004047812 */ /* 0x000fc800078ec0ff */
[----:B------:R-:W-:-:S04]  /*26c0*/  SHF.R.U32.HI R5, RZ, 0x18, R4 ;  /* 0x00000018ff057819 */ /* 0x000fc80000011604 */
[----:B------:R-:W-:-:S05]  /*26d0*/  LOP3.LUT R5, R0, R5, RZ, 0xfc, !PT ;  /* 0x0000000500057212 */ /* 0x000fca00078efcff */
[----:B------:R0:W-:Y:S01]  /*26e0*/  STG.E.U8 desc[UR36][R2.64], R5 ;  /* 0x0000000502007986 */ /* 0x0001e2000c101124 */
[----:B------:R-:W-:Y:S05]  /*26f0*/  BRA `(.L_x_6816) ;  /* 0x00000004009c7947 */ /* 0x000fea0003800000 */
.L_x_6826:
[----:B------:R-:W0:Y:S02]  /*2700*/  I2F.S8 R0, R18 ;  /* 0x0000001200007306 */ /* 0x000e240000001400 */
[----:B0-----:R-:W-:-:S05]  /*2710*/  F2FP.BF16.F32.PACK_AB R0, RZ, R0 ;  /* 0x00000000ff00723e */ /* 0x001fca00000010ff */
[----:B------:R0:W-:Y:S01]  /*2720*/  STG.E.U16 desc[UR36][R2.64], R0 ;  /* 0x0000000002007986 */ /* 0x0001e2000c101524 */
[----:B------:R-:W-:Y:S05]  /*2730*/  BRA `(.L_x_6816) ;  /* 0x00000004008c7947 */ /* 0x000fea0003800000 */
.L_x_6823:
        /* <DEDUP_REMOVED lines=12> */
.L_x_6833:
        /* <DEDUP_REMOVED lines=17> */
.L_x_6835:
[----:B------:R-:W-:-:S04]  /*2910*/  LOP3.LUT R4, R4, 0x80000000, RZ, 0xc0, !PT ;  /* 0x8000000004047812 */ /* 0x000fc800078ec0ff */
[----:B------:R-:W-:-:S04]  /*2920*/  SHF.R.U32.HI R5, RZ, 0x18, R4 ;  /* 0x00000018ff057819 */ /* 0x000fc80000011604 */
[----:B------:R-:W-:-:S07]  /*2930*/  LOP3.LUT R0, R0, R5, RZ, 0xfc, !PT ;  /* 0x0000000500007212 */ /* 0x000fce00078efcff */
.L_x_6834:
[----:B------:R5:W-:Y:S01]  /*2940*/  STG.E.U8 desc[UR36][R2.64], R0 ;  /* 0x0000000002007986 */ /* 0x000be2000c101124 */
[----:B------:R-:W-:Y:S05]  /*2950*/  BRA `(.L_x_6816) ;  /* 0x0000000400047947 */ /* 0x000fea0003800000 */
.L_x_6832:
        /* <DEDUP_REMOVED lines=17> */
.L_x_6837:
[----:B------:R-:W-:-:S04]  /*2a70*/  LOP3.LUT R4, R4, 0x80000000, RZ, 0xc0, !PT ;  /* 0x8000000004047812 */ /* 0x000fc800078ec0ff */
[----:B------:R-:W-:-:S04]  /*2a80*/  SHF.R.U32.HI R5, RZ, 0x18, R4 ;  /* 0x00000018ff057819 */ /* 0x000fc80000011604 */
[----:B------:R-:W-:-:S07]  /*2a90*/  LOP3.LUT R0, R0, R5, RZ, 0xfc, !PT ;  /* 0x0000000500007212 */ /* 0x000fce00078efcff */
.L_x_6836:
[----:B------:R3:W-:Y:S01]  /*2aa0*/  STG.E.U8 desc[UR36][R2.64], R0 ;  /* 0x0000000002007986 */ /* 0x0007e2000c101124 */
[----:B------:R-:W-:Y:S05]  /*2ab0*/  BRA `(.L_x_6816) ;  /* 0x0000000000ac7947 */ /* 0x000fea0003800000 */
.L_x_6831:
        /* <DEDUP_REMOVED lines=18> */
.L_x_6840:
[----:B------:R2:W-:Y:S01]  /*2be0*/  STG.E.U8 desc[UR36][R2.64], R0 ;  /* 0x0000000002007986 */ /* 0x0005e2000c101124 */
[----:B------:R-:W-:Y:S05]  /*2bf0*/  BRA `(.L_x_6816) ;  /* 0x00000000005c7947 */ /* 0x000fea0003800000 */
.L_x_6815:
        /* <DEDUP_REMOVED lines=16> */
.L_x_6841:
[----:B------:R-:W-:Y:S05]  /*2d00*/  BRA `(.L_x_6816) ;  /* 0x0000000000187947 */ /* 0x000fea0003800000 */
.L_x_6839:
[----:B------:R-:W-:-:S04]  /*2d10*/  PRMT R4, R18, 0x8880, RZ ;  /* 0x0000888012047816 */ /* 0x000fc800000000ff */
[----:B------:R-:W-:-:S05]  /*2d20*/  SHF.R.S32.HI R5, RZ, 0x1f, R4 ;  /* 0x0000001fff057819 */ /* 0x000fca0000011404 */
[----:B------:R1:W-:Y:S01]  /*2d30*/  STG.E.64 desc[UR36][R2.64], R4 ;  /* 0x0000000402007986 */ /* 0x0003e2000c101b24 */
[----:B------:R-:W-:Y:S05]  /*2d40*/  BRA `(.L_x_6816) ;  /* 0x0000000000087947 */ /* 0x000fea0003800000 */
.L_x_6838:
[----:B------:R-:W-:-:S05]  /*2d50*/  PRMT R5, R18, 0x8880, RZ ;  /* 0x0000888012057816 */ /* 0x000fca00000000ff */
[----:B------:R0:W-:Y:S02]  /*2d60*/  STG.E desc[UR36][R2.64], R5 ;  /* 0x0000000502007986 */ /* 0x0001e4000c101924 */
.L_x_6816:
[----:B------:R-:W-:-:S07]  /*2d70*/  VIADD R22, R22, 0x80 ;  /* 0x0000008016167836 */ /* 0x000fce0000000000 */
.L_x_6779:
[----:B------:R-:W-:Y:S05]  /*2d80*/  BSYNC B6 ;  /* 0x0000000000067941 */ /* 0x000fea0003800000 */
.L_x_6778:
        /* <DEDUP_REMOVED lines=21> */
.L_x_6845:
[----:B------:R-:W-:Y:S01]  /*2ee0*/  STG.E.U8 desc[UR36][R2.64], R18 ;  /* 0x0000001202007986 */ /* 0x000fe2000c101124 */
[----:B------:R-:W-:Y:S05]  /*2ef0*/  EXIT ;  /* 0x000000000000794d */ /* 0x000fea0003800000 */
.L_x_6844:
        /* <DEDUP_REMOVED lines=10> */
.L_x_6848:
[----:B------:R-:W-:-:S05]  /*2fa0*/  PRMT R5, R18, 0x8880, RZ ;  /* 0x0000888012057816 */ /* 0x000fca00000000ff */
[----:B------:R-:W-:Y:S01]  /*2fb0*/  STG.E desc[UR36][R2.64], R5 ;  /* 0x0000000502007986 */ /* 0x000fe2000c101924 */
[----:B------:R-:W-:Y:S05]  /*2fc0*/  EXIT ;  /* 0x000000000000794d */ /* 0x000fea0003800000 */
.L_x_6847:
[----:B------:R-:W-:-:S04]  /*2fd0*/  PRMT R5, R18, 0x8880, RZ ;  /* 0x0000888012057816 */ /* 0x000fc800000000ff */
[----:B------:R-:W-:-:S05]  /*2fe0*/  PRMT R5, R5, 0x7710, RZ ;  /* 0x0000771005057816 */ /* 0x000fca00000000ff */
[----:B------:R-:W-:Y:S01]  /*2ff0*/  STG.E.U16 desc[UR36][R2.64], R5 ;  /* 0x0000000502007986 */ /* 0x000fe2000c101524 */
[----:B------:R-:W-:Y:S05]  /*3000*/  EXIT ;  /* 0x000000000000794d */ /* 0x000fea0003800000 */
.L_x_6843:
        /* <DEDUP_REMOVED lines=9> */
.L_x_6850:
[----:B------:R-:W0:Y:S02]  /*30a0*/  I2F.S8 R18, R18 ;  /* 0x0000001200127306 */ /* 0x000e240000001400 */
[----:B0-----:R-:W-:-:S05]  /*30b0*/  F2FP.F16.F32.PACK_AB R0, RZ, R18 ;  /* 0x00000012ff00723e */ /* 0x001fca00000000ff */
[----:B------:R-:W-:Y:S01]  /*30c0*/  STG.E.U16 desc[UR36][R2.64], R0 ;  /* 0x0000000002007986 */ /* 0x000fe2000c101524 */
[----:B------:R-:W-:Y:S05]  /*30d0*/  EXIT ;  /* 0x000000000000794d */ /* 0x000fea0003800000 */
.L_x_6849:
        /* <DEDUP_REMOVED lines=10> */
.L_x_6852:
[----:B------:R-:W0:Y:S02]  /*3180*/  I2F.S8 R18, R18 ;  /* 0x0000001200127306 */ /* 0x000e240000001400 */
[----:B0-----:R-:W-:-:S04]  /*3190*/  F2FP.F16.F32.PACK_AB R0, RZ, R18 ;  /* 0x00000012ff00723e */ /* 0x001fc800000000ff */
[----:B------:R-:W-:-:S05]  /*31a0*/  PRMT R0, R0, 0x5410, RZ ;  /* 0x0000541000007816 */ /* 0x000fca00000000ff */
[----:B------:R-:W-:Y:S01]  /*31b0*/  STG.E desc[UR36][R2.64], R0 ;  /* 0x0000000002007986 */ /* 0x000fe2000c101924 */
[----:B------:R-:W-:Y:S05]  /*31c0*/  EXIT ;  /* 0x000000000000794d */ /* 0x000fea0003800000 */
.L_x_6851:
[----:B------:R-:W-:-:S04]  /*31d0*/  PRMT R4, R18, 0x8880, RZ ;  /* 0x0000888012047816 */ /* 0x000fc800000000ff */
[----:B------:R-:W-:-:S06]  /*31e0*/  PRMT R4, R4, 0x7710, RZ ;  /* 0x0000771004047816 */ /* 0x000fcc00000000ff */
[----:B------:R-:W0:Y:S02]  /*31f0*/  I2F.F64.S16 R4, R4 ;  /* 0x0000000400047312 */ /* 0x000e240000101c00 */
[----:B0-----:R-:W-:Y:S01]  /*3200*/  STG.E.64 desc[UR36][R2.64], R4 ;  /* 0x0000000402007986 */ /* 0x001fe2000c101b24 */
[----:B------:R-:W-:Y:S05]  /*3210*/  EXIT ;  /* 0x000000000000794d */ /* 0x000fea0003800000 */
.L_x_6842:
        /* <DEDUP_REMOVED lines=12> */
.L_x_6855:
[----:B------:R-:W-:Y:S02]  /*32e0*/  PRMT R4, R18, 0x8880, RZ ;  /* 0x0000888012047816 */ /* 0x000fe400000000ff */
[----:B------:R-:W-:Y:S02]  /*32f0*/  CS2R R6, SRZ ;  /* 0x0000000000067805 */ /* 0x000fe4000001ff00 */
[----:B------:R-:W-:-:S06]  /*3300*/  PRMT R4, R4, 0x7710, RZ ;  /* 0x0000771004047816 */ /* 0x000fcc00000000ff */
[----:B------:R-:W0:Y:S02]  /*3310*/  I2F.F64.S16 R4, R4 ;  /* 0x0000000400047312 */ /* 0x000e240000101c00 */
[----:B0-----:R-:W-:Y:S01]  /*3320*/  STG.E.128 desc[UR36][R2.64], R4 ;  /* 0x0000000402007986 */ /* 0x001fe2000c101d24 */
[----:B------:R-:W-:Y:S05]  /*3330*/  EXIT ;  /* 0x000000000000794d */ /* 0x000fea0003800000 */
.L_x_6854:
        /* <DEDUP_REMOVED lines=20> */
.L_x_6858:
[----:B------:R-:W-:-:S05]  /*3480*/  LOP3.LUT R5, R0, R7, RZ, 0xfc, !PT ;  /* 0x0000000700057212 */ /* 0x000fca00078efcff */
[----:B------:R-:W-:Y:S01]  /*3490*/  STG.E.U8 desc[UR36][R2.64], R5 ;  /* 0x0000000502007986 */ /* 0x000fe2000c101124 */
[----:B------:R-:W-:Y:S05]  /*34a0*/  EXIT ;  /* 0x000000000000794d */ /* 0x000fea0003800000 */
.L_x_6857:
        /* <DEDUP_REMOVED lines=12> */
.L_x_6859:
[----:B------:R-:W-:Y:S01]  /*3570*/  ISETP.GT.U32.AND P0, PT, R0, 0x7f800000, PT ;  /* 0x7f8000000000780c */ /* 0x000fe20003f04070 */
[----:B------:R-:W-:-:S05]  /*3580*/  IMAD.MOV.U32 R0, RZ, RZ, 0x7f ;  /* 0x0000007fff007424 */ /* 0x000fca00078e00ff */
[----:B------:R-:W-:-:S07]  /*3590*/  SEL R0, R0, 0x7c, P0 ;  /* 0x0000007c00007807 */ /* 0x000fce0000000000 */
.L_x_6860:
[----:B------:R-:W-:-:S04]  /*35a0*/  LOP3.LUT R18, R18, 0x80000000, RZ, 0xc0, !PT ;  /* 0x8000000012127812 */ /* 0x000fc800078ec0ff */
[----:B------:R-:W-:-:S04]  /*35b0*/  SHF.R.U32.HI R5, RZ, 0x18, R18 ;  /* 0x00000018ff057819 */ /* 0x000fc80000011612 */
[----:B------:R-:W-:-:S05]  /*35c0*/  LOP3.LUT R5, R0, R5, RZ, 0xfc, !PT ;  /* 0x0000000500057212 */ /* 0x000fca00078efcff */
[----:B------:R-:W-:Y:S01]  /*35d0*/  STG.E.U8 desc[UR36][R2.64], R5 ;  /* 0x0000000502007986 */ /* 0x000fe2000c101124 */
[----:B------:R-:W-:Y:S05]  /*35e0*/  EXIT ;  /* 0x000000000000794d */ /* 0x000fea0003800000 */
.L_x_6856:
[----:B------:R-:W0:Y:S02]  /*35f0*/  I2F.S8 R18, R18 ;  /* 0x0000001200127306 */ /* 0x000e240000001400 */
[----:B0-----:R-:W-:-:S05]  /*3600*/  F2FP.BF16.F32.PACK_AB R0, RZ, R18 ;  /* 0x00000012ff00723e */ /* 0x001fca00000010ff */
[----:B------:R-:W-:Y:S01]  /*3610*/  STG.E.U16 desc[UR36][R2.64], R0 ;  /* 0x0000000002007986 */ /* 0x000fe2000c101524 */
[----:B------:R-:W-:Y:S05]  /*3620*/  EXIT ;  /* 0x000000000000794d */ /* 0x000fea0003800000 */
.L_x_6853:
        /* <DEDUP_REMOVED lines=12> */
.L_x_6863:
        /* <DEDUP_REMOVED lines=17> */
.L_x_6865:
[----:B------:R-:W-:-:S04]  /*3800*/  LOP3.LUT R18, R18, 0x80000000, RZ, 0xc0, !PT ;  /* 0x8000000012127812 */ /* 0x000fc800078ec0ff */
[----:B------:R-:W-:-:S04]  /*3810*/  SHF.R.U32.HI R5, RZ, 0x18, R18 ;  /* 0x00000018ff057819 */ /* 0x000fc80000011612 */
[----:B------:R-:W-:-:S07]  /*3820*/  LOP3.LUT R0, R0, R5, RZ, 0xfc, !PT ;  /* 0x0000000500007212 */ /* 0x000fce00078efcff */
.L_x_6864:
[----:B------:R-:W-:Y:S01]  /*3830*/  STG.E.U8 desc[UR36][R2.64], R0 ;  /* 0x0000000002007986 */ /* 0x000fe2000c101124 */
[----:B------:R-:W-:Y:S05]  /*3840*/  EXIT ;  /* 0x000000000000794d */ /* 0x000fea0003800000 */
.L_x_6862:
        /* <DEDUP_REMOVED lines=17> */
.L_x_6867:
[----:B------:R-:W-:-:S04]  /*3960*/  LOP3.LUT R18, R18, 0x80000000, RZ, 0xc0, !PT ;  /* 0x8000000012127812 */ /* 0x000fc800078ec0ff */
[----:B------:R-:W-:-:S04]  /*3970*/  SHF.R.U32.HI R5, RZ, 0x18, R18 ;  /* 0x00000018ff057819 */ /* 0x000fc80000011612 */
[----:B------:R-:W-:-:S07]  /*3980*/  LOP3.LUT R0, R0, R5, RZ, 0xfc, !PT ;  /* 0x0000000500007212 */ /* 0x000fce00078efcff */
.L_x_6866:
[----:B------:R-:W-:Y:S01]  /*3990*/  STG.E.U8 desc[UR36][R2.64], R0 ;  /* 0x0000000002007986 */ /* 0x000fe2000c101124 */
[----:B------:R-:W-:Y:S05]  /*39a0*/  EXIT ;  /* 0x000000000000794d */ /* 0x000fea0003800000 */
.L_x_6861:
        /* <DEDUP_REMOVED lines=18> */
.L_x_6870:
[----:B------:R-:W-:Y:S01]  /*3ad0*/  STG.E.U8 desc[UR36][R2.64], R0 ;  /* 0x0000000002007986 */ /* 0x000fe2000c101124 */
[----:B------:R-:W-:Y:S05]  /*3ae0*/  EXIT ;  /* 0x000000000000794d */ /* 0x000fea0003800000 */
.L_x_6846:
        /* <DEDUP_REMOVED lines=16> */
.L_x_6871:
[----:B------:R-:W-:Y:S05]  /*3bf0*/  EXIT ;  /* 0x000000000000794d */ /* 0x000fea0003800000 */
.L_x_6869:
[----:B------:R-:W-:-:S04]  /*3c00*/  PRMT R4, R18, 0x8880, RZ ;  /* 0x0000888012047816 */ /* 0x000fc800000000ff */
[----:B------:R-:W-:-:S05]  /*3c10*/  SHF.R.S32.HI R5, RZ, 0x1f, R4 ;  /* 0x0000001fff057819 */ /* 0x000fca0000011404 */
[----:B------:R-:W-:Y:S01]  /*3c20*/  STG.E.64 desc[UR36][R2.64], R4 ;  /* 0x0000000402007986 */ /* 0x000fe2000c101b24 */
[----:B------:R-:W-:Y:S05]  /*3c30*/  EXIT ;  /* 0x000000000000794d */ /* 0x000fea0003800000 */
.L_x_6868:
[----:B------:R-:W-:-:S05]  /*3c40*/  PRMT R5, R18, 0x8880, RZ ;  /* 0x0000888012057816 */ /* 0x000fca00000000ff */
[----:B------:R-:W-:Y:S01]  /*3c50*/  STG.E desc[UR36][R2.64], R5 ;  /* 0x0000000502007986 */ /* 0x000fe2000c101924 */
[----:B------:R-:W-:Y:S05]  /*3c60*/  EXIT ;  /* 0x000000000000794d */ /* 0x000fea0003800000 */
.L_x_6872:
        /* <DEDUP_REMOVED lines=9> */
.L_x_7396:


//--------------------- .text._ZN2at6native18elementwise_kernelILi128ELi4EZNS0_22gpu_kernel_impl_nocastINS0_11FillFunctorIaEEEEvRNS_18TensorIteratorBaseERKT_EUliE_EEviT1_ --------------------------
	.section	.text._ZN2at6native18elementwise_kernelILi128ELi4EZNS0_22gpu_kernel_impl_nocastINS0_11FillFunctorIaEEEEvRNS_18TensorIteratorBaseERKT_EUliE_EEviT1_,"ax",@progbits
	.align	128
        .global         _ZN2at6native18elementwise_kernelILi128ELi4EZNS0_22gpu_kernel_impl_nocastINS0_11FillFunctorIaEEEEvRNS_18TensorIteratorBaseERKT_EUliE_EEviT1_
        .type           _ZN2at6native18elementwise_kernelILi128ELi4EZNS0_22gpu_kernel_impl_nocastINS0_11FillFunctorIaEEEEvRNS_18TensorIteratorBaseERKT_EUliE_EEviT1_,@function
        .size           _ZN2at6native18elementwise_kernelILi128ELi4EZNS0_22gpu_kernel_impl_nocastINS0_11FillFunctorIaEEEEvRNS_18TensorIteratorBaseERKT_EUliE_EEviT1_,(.L_x_7397 - _ZN2at6native18elementwise_kernelILi128ELi4EZNS0_22gpu_kernel_impl_nocastINS0_11FillFunctorIaEEEEvRNS_18TensorIteratorBaseERKT_EUliE_EEviT1_)
        .other          _ZN2at6native18elementwise_kernelILi128ELi4EZNS0_22gpu_kernel_impl_nocastINS0_11FillFunctorIaEEEEvRNS_18TensorIteratorBaseERKT_EUliE_EEviT1_,@"STO_CUDA_ENTRY STV_DEFAULT"
_ZN2at6native18elementwise_kernelILi128ELi4EZNS0_22gpu_kernel_impl_nocastINS0_11FillFunctorIaEEEEvRNS_18TensorIteratorBaseERKT_EUliE_EEviT1_:
.text._ZN2at6native18elementwise_kernelILi128ELi4EZNS0_22gpu_kernel_impl_nocastINS0_11FillFunctorIaEEEEvRNS_18TensorIteratorBaseERKT_EUliE_EEviT1_:
        /* <DEDUP_REMOVED lines=288> */
.L_x_6877:
        /* <DEDUP_REMOVED lines=282> */
.L_x_6879:
[----:B------:R-:W-:Y:S01]  /*23a0*/  ULDC.64 UR8, c[0x0][0x3b0] ;  /* 0x0000ec0000087ab9 */ /* 0x000fe20000000a00 */
[----:B------:R-:W-:Y:S02]  /*23b0*/  IADD3 R2, R2, 0x80, RZ ;  /* 0x0000008002027810 */ /* 0x000fe40007ffe0ff */
[----:B------:R-:W-:-:S04]  /*23c0*/  IADD3 R4, P0, R3, UR8, RZ ;  /* 0x0000000803047c10 */ /* 0x000fc8000ff1e0ff */
[----:B------:R-:W-:-:S05]  /*23d0*/  IADD3.X R5, RZ, UR9, RZ, P0, !PT ;  /* 0x00000009ff057c10 */ /* 0x000fca00087fe4ff */
[----:B------:R0:W-:Y:S04]  /*23e0*/  STG.E.U8 desc[UR4][R4.64], R0 ;  /* 0x0000000004007986 */ /* 0x0001e8000c101104 */
.L_x_6876:
[----:B------:R-:W-:-:S13]  /*23f0*/  ISETP.GE.AND P0, PT, R2, UR6, PT ;  /* 0x0000000602007c0c */ /* 0x000fda000bf06270 */
[----:B------:R-:W-:Y:S05]  /*2400*/  @P0 BREAK B1 ;  /* 0x0000000000010942 */ /* 0x000fea0003800000 */
[----:B------:R-:W-:Y:S05]  /*2410*/  @P0 BRA `(.L_x_6878) ;  /* 0x0000001000600947 */ /* 0x000fea0003800000 */
[----:B------:R-:W-:Y:S05]  /*2420*/  BSYNC B1 ;  /* 0x0000000000017941 */ /* 0x000fea0003800000 */
.L_x_6875:
        /* <DEDUP_REMOVED lines=274> */
.L_x_6880:
[----:B------:R-:W-:Y:S01]  /*3550*/  ULDC.64 UR8, c[0x0][0x3b0] ;  /* 0x0000ec0000087ab9 */ /* 0x000fe20000000a00 */
[----:B------:R-:W-:Y:S01]  /*3560*/  VIADD R2, R2, 0x80 ;  /* 0x0000008002027836 */ /* 0x000fe20000000000 */
[----:B------:R-:W-:-:S04]  /*3570*/  IADD3 R4, P0, R3, UR8, RZ ;  /* 0x0000000803047c10 */ /* 0x000fc8000ff1e0ff */
[----:B------:R-:W-:-:S05]  /*3580*/  IADD3.X R5, RZ, UR9, RZ, P0, !PT ;  /* 0x00000009ff057c10 */ /* 0x000fca00087fe4ff */
[----:B------:R1:W-:Y:S04]  /*3590*/  STG.E.U8 desc[UR4][R4.64], R0 ;  /* 0x0000000004007986 */ /* 0x0003e8000c101104 */
.L_x_6878:
[----:B------:R-:W-:Y:S05]  /*35a0*/  BSYNC B0 ;  /* 0x0000000000007941 */ /* 0x000fea0003800000 */
.L_x_6874:
        /* <DEDUP_REMOVED lines=277> */
.L_x_6881:
[----:B------:R-:W-:Y:S02]  /*4700*/  ULDC.64 UR6, c[0x0][0x3b0] ;  /* 0x0000ec0000067ab9 */ /* 0x000fe40000000a00 */
[----:B------:R-:W-:-:S05]  /*4710*/  IADD3 R2, P0, R2, UR6, RZ ;  /* 0x0000000602027c10 */ /* 0x000fca000ff1e0ff */
[----:B------:R-:W-:-:S05]  /*4720*/  IMAD.X R3, RZ, RZ, UR7, P0 ;  /* 0x00000007ff037e24 */ /* 0x000fca00080e06ff */
[----:B------:R-:W-:Y:S01]  /*4730*/  STG.E.U8 desc[UR4][R2.64], R0 ;  /* 0x0000000002007986 */ /* 0x000fe2000c101104 */
[----:B------:R-:W-:Y:S05]  /*4740*/  EXIT ;  /* 0x000000000000794d */ /* 0x000fea0003800000 */
.L_x_6873:
        /* <DEDUP_REMOVED lines=16> */
.L_x_6882:
        /* <DEDUP_REMOVED lines=11> */
.L_x_7397:


//--------------------- .text._ZN2at6native27unrolled_elementwise_kernelINS0_11FillFunctorIaEESt5arrayIPcLm1EELi4E23TrivialOffsetCalculatorILi0EjES7_ILi1EjENS0_6memory15LoadWithoutCastENSA_16StoreWithoutCastEEEviT_T0_T2_T3_T4_T5_ --------------------------
	.section	.text._ZN2at6native27unrolled_elementwise_kernelINS0_11FillFunctorIaEESt5arrayIPcLm1EELi4E23TrivialOffsetCalculatorILi0EjES7_ILi1EjENS0_6memory15LoadWithoutCastENSA_16StoreWithoutCastEEEviT_T0_T2_T3_T4_T5_,"ax",@progbits
	.align	128
        .global         _ZN2at6native27unrolled_elementwise_kernelINS0_11FillFunctorIaEESt5arrayIPcLm1EELi4E23TrivialOffsetCalculatorILi0EjES7_ILi1EjENS0_6memory15LoadWithoutCastENSA_16StoreWithoutCastEEEviT_T0_T2_T3_T4_T5_
        .type           _ZN2at6native27unrolled_elementwise_kernelINS0_11FillFunctorIaEESt5arrayIPcLm1EELi4E23TrivialOffsetCalculatorILi0EjES7_ILi1EjENS0_6memory15LoadWithoutCastENSA_16StoreWithoutCastEEEviT_T0_T2_T3_T4_T5_,@function
        .size           _ZN2at6native27unrolled_elementwise_kernelINS0_11FillFunctorIaEESt5arrayIPcLm1EELi4E23TrivialOffsetCalculatorILi0EjES7_ILi1EjENS0_6memory15LoadWithoutCastENSA_16StoreWithoutCastEEEviT_T0_T2_T3_T4_T5_,(.L_x_7398 - _ZN2at6native27unrolled_elementwise_kernelINS0_11FillFunctorIaEESt5arrayIPcLm1EELi4E23TrivialOffsetCalculatorILi0EjES7_ILi1EjENS0_6memory15LoadWithoutCastENSA_16StoreWithoutCastEEEviT_T0_T2_T3_T4_T5_)
        .other          _ZN2at6native27unrolled_elementwise_kernelINS0_11FillFunctorIaEESt5arrayIPcLm1EELi4E23TrivialOffsetCalculatorILi0EjES7_ILi1EjENS0_6memory15LoadWithoutCastENSA_16StoreWithoutCastEEEviT_T0_T2_T3_T4_T5_,@"STO_CUDA_ENTRY STV_DEFAULT"
_ZN2at6native27unrolled_elementwise_kernelINS0_11FillFunctorIaEESt5arrayIPcLm1EELi4E23TrivialOffsetCalculatorILi0EjES7_ILi1EjENS0_6memory15LoadWithoutCastENSA_16StoreWithoutCastEEEviT_T0_T2_T3_T4_T5_:
.text._ZN2at6native27unrolled_elementwise_kernelINS0_11FillFunctorIaEESt5arrayIPcLm1EELi4E23TrivialOffsetCalculatorILi0EjES7_ILi1EjENS0_6memory15LoadWithoutCastENSA_16StoreWithoutCastEEEviT_T0_T2_T3_T4_T5_:
        /* <DEDUP_REMOVED lines=29> */
.L_x_6884:
[----:B------:R-:W-:Y:S05]  /*01d0*/  BSYNC B0 ;  /* 0x0000000000007941 */ /* 0x000fea0003800000 */
.L_x_6883:
        /* <DEDUP_REMOVED lines=8> */
.L_x_6885:
        /* <DEDUP_REMOVED lines=10> */
.L_x_7398:


//--------------------- .text._ZN2at6native29vectorized_elementwise_kernelILi2ENS0_11FillFunctorIaEESt5arrayIPcLm1EEEEviT0_T1_ --------------------------
	.section	.text._ZN2at6native29vectorized_elementwise_kernelILi2ENS0_11FillFunctorIaEESt5arrayIPcLm1EEEEviT0_T1_,"ax",@progbits
	.align	128
        .global         _ZN2at6native29vectorized_elementwise_kernelILi2ENS0_11FillFunctorIaEESt5arrayIPcLm1EEEEviT0_T1_
        .type           _ZN2at6native29vectorized_elementwise_kernelILi2ENS0_11FillFunctorIaEESt5arrayIPcLm1EEEEviT0_T1_,@function
        .size           _ZN2at6native29vectorized_elementwise_kernelILi2ENS0_11FillFunctorIaEESt5arrayIPcLm1EEEEviT0_T1_,(.L_x_7399 - _ZN2at6native29vectorized_elementwise_kernelILi2ENS0_11FillFunctorIaEESt5arrayIPcLm1EEEEviT0_T1_)
        .other          _ZN2at6native29vectorized_elementwise_kernelILi2ENS0_11FillFunctorIaEESt5arrayIPcLm1EEEEviT0_T1_,@"STO_CUDA_ENTRY STV_DEFAULT"
_ZN2at6native29vectorized_elementwise_kernelILi2ENS0_11FillFunctorIaEESt5arrayIPcLm1EEEEviT0_T1_:
.text._ZN2at6native29vectorized_elementwise_kernelILi2ENS0_11FillFunctorIaEESt5arrayIPcLm1EEEEviT0_T1_:
        /* <DEDUP_REMOVED lines=26> */
.L_x_6886:
        /* <DEDUP_REMOVED lines=26> */
.L_x_6889:
        /* <DEDUP_REMOVED lines=8> */
.L_x_6890:
        /* <DEDUP_REMOVED lines=8> */
.L_x_6891:
        /* <DEDUP_REMOVED lines=8> */
.L_x_6892:
        /* <DEDUP_REMOVED lines=8> */
.L_x_6893:
        /* <DEDUP_REMOVED lines=8> */
.L_x_6894:
        /* <DEDUP_REMOVED lines=8> */
.L_x_6895:
        /* <DEDUP_REMOVED lines=8> */
.L_x_6896:
        /* <DEDUP_REMOVED lines=8> */
.L_x_6897:
        /* <DEDUP_REMOVED lines=8> */
.L_x_6898:
        /* <DEDUP_REMOVED lines=8> */
.L_x_6899:
        /* <DEDUP_REMOVED lines=9> */
.L_x_6900:
[----:B------:R-:W-:Y:S05]  /*08d0*/  BSYNC B1 ;  /* 0x0000000000017941 */ /* 0x000fea0003800000 */
.L_x_6888:
[----:B------:R-:W-:-:S13]  /*08e0*/  ISETP.GE.AND P0, PT, R3, R2, PT ;  /* 0x000000020300720c */ /* 0x000fda0003f06270 */
[----:B------:R-:W0:Y:S02]  /*08f0*/  @!P0 LDC.64 R6, c[0x0][0x218] ;  /* 0x00008600ff068b82 */ /* 0x000e240000000a00 */
[C---:B012345:R-:W-:Y:S01]  /*0900*/  @!P0 VIADD R5, R3.reuse, UR4 ;  /* 0x0000000403058c36 */ /* 0x07ffe20008000000 */
[----:B------:R-:W-:-:S04]  /*0910*/  @!P0 IADD3 R3, R3, 0x80, RZ ;  /* 0x0000008003038810 */ /* 0x000fc80007ffe0ff */
[----:B------:R-:W-:-:S05]  /*0920*/  @!P0 IADD3 R4, P1, R5, R6, RZ ;  /* 0x0000000605048210 */ /* 0x000fca0007f3e0ff */
[----:B------:R-:W-:-:S05]  /*0930*/  @!P0 IMAD.X R5, RZ, RZ, R7, P1 ;  /* 0x000000ffff058224 */ /* 0x000fca00008e0607 */
[----:B------:R0:W-:Y:S03]  /*0940*/  @!P0 STG.E.U8 desc[UR8][R4.64], R0 ;  /* 0x0000000004008986 */ /* 0x0001e6000c101108 */
.L_x_6901:
[----:B------:R-:W-:Y:S05]  /*0950*/  BSYNC B0 ;  /* 0x0000000000007941 */ /* 0x000fea0003800000 */
.L_x_6887:
        /* <DEDUP_REMOVED lines=9> */
.L_x_6902:
        /* <DEDUP_REMOVED lines=9> */
.L_x_7399:


//--------------------- .text._ZN2at6native29vectorized_elementwise_kernelILi4ENS0_11FillFunctorIaEESt5arrayIPcLm1EEEEviT0_T1_ --------------------------
	.section	.text._ZN2at6native29vectorized_elementwise_kernelILi4ENS0_11FillFunctorIaEESt5arrayIPcLm1EEEEviT0_T1_,"ax",@progbits
	.align	128
        .global         _ZN2at6native29vectorized_elementwise_kernelILi4ENS0_11FillFunctorIaEESt5arrayIPcLm1EEEEviT0_T1_
        .type           _ZN2at6native29vectorized_elementwise_kernelILi4ENS0_11FillFunctorIaEESt5arrayIPcLm1EEEEviT0_T1_,@function
        .size           _ZN2at6native29vectorized_elementwise_kernelILi4ENS0_11FillFunctorIaEESt5arrayIPcLm1EEEEviT0_T1_,(.L_x_7400 - _ZN2at6native29vectorized_elementwise_kernelILi4ENS0_11FillFunctorIaEESt5arrayIPcLm1EEEEviT0_T1_)
        .other          _ZN2at6native29vectorized_elementwise_kernelILi4ENS0_11FillFunctorIaEESt5arrayIPcLm1EEEEviT0_T1_,@"STO_CUDA_ENTRY STV_DEFAULT"
_ZN2at6native29vectorized_elementwise_kernelILi4ENS0_11FillFunctorIaEESt5arrayIPcLm1EEEEviT0_T1_:
.text._ZN2at6native29vectorized_elementwise_kernelILi4ENS0_11FillFunctorIaEESt5arrayIPcLm1EEEEviT0_T1_:
        /* <DEDUP_REMOVED lines=24> */
.L_x_6903:
        /* <DEDUP_REMOVED lines=26> */
.L_x_6906:
        /* <DEDUP_REMOVED lines=8> */
.L_x_6907:
        /* <DEDUP_REMOVED lines=8> */
.L_x_6908:
        /* <DEDUP_REMOVED lines=8> */
.L_x_6909:
        /* <DEDUP_REMOVED lines=8> */
.L_x_6910:
        /* <DEDUP_REMOVED lines=8> */
.L_x_6911:
        /* <DEDUP_REMOVED lines=8> */
.L_x_6912:
        /* <DEDUP_REMOVED lines=8> */
.L_x_6913:
        /* <DEDUP_REMOVED lines=8> */
.L_x_6914:
        /* <DEDUP_REMOVED lines=8> */
.L_x_6915:
        /* <DEDUP_REMOVED lines=8> */
.L_x_6916:
        /* <DEDUP_REMOVED lines=9> */
.L_x_6917:
[----:B------:R-:W-:Y:S05]  /*08b0*/  BSYNC B1 ;  /* 0x0000000000017941 */ /* 0x000fea0003800000 */
.L_x_6905:
[----:B------:R-:W-:-:S13]  /*08c0*/  ISETP.GE.AND P0, PT, R3, R2, PT ;  /* 0x000000020300720c */ /* 0x000fda0003f06270 */
[----:B------:R-:W0:Y:S02]  /*08d0*/  @!P0 LDC.64 R6, c[0x0][0x218] ;  /* 0x00008600ff068b82 */ /* 0x000e240000000a00 */
[C---:B012345:R-:W-:Y:S02]  /*08e0*/  @!P0 VIADD R5, R3.reuse, UR4 ;  /* 0x0000000403058c36 */ /* 0x07ffe40008000000 */
[----:B------:R-:W-:-:S03]  /*08f0*/  @!P0 VIADD R3, R3, 0x80 ;  /* 0x0000008003038836 */ /* 0x000fc60000000000 */
[----:B------:R-:W-:-:S04]  /*0900*/  @!P0 IADD3 R4, P1, R5, R6, RZ ;  /* 0x0000000605048210 */ /* 0x000fc80007f3e0ff */
[----:B------:R-:W-:-:S05]  /*0910*/  @!P0 IADD3.X R5, RZ, R7, RZ, P1, !PT ;  /* 0x00000007ff058210 */ /* 0x000fca0000ffe4ff */
[----:B------:R0:W-:Y:S04]  /*0920*/  @!P0 STG.E.U8 desc[UR8][R4.64], R0 ;  /* 0x0000000004008986 */ /* 0x0001e8000c101108 */
.L_x_6918:
[----:B------:R-:W-:Y:S05]  /*0930*/  BSYNC B0 ;  /* 0x0000000000007941 */ /* 0x000fea0003800000 */
.L_x_6904:
        /* <DEDUP_REMOVED lines=9> */
.L_x_6919:
        /* <DEDUP_REMOVED lines=11> */
.L_x_7400:


//--------------------- .text._ZN2at6native29vectorized_elementwise_kernelILi8ENS0_11FillFunctorIaEESt5arrayIPcLm1EEEEviT0_T1_ --------------------------
	.section	.text._ZN2at6native29vectorized_elementwise_kernelILi8ENS0_11FillFunctorIaEESt5arrayIPcLm1EEEEviT0_T1_,"ax",@progbits
	.align	128
        .global         _ZN2at6native29vectorized_elementwise_kernelILi8ENS0_11FillFunctorIaEESt5arrayIPcLm1EEEEviT0_T1_
        .type           _ZN2at6native29vectorized_elementwise_kernelILi8ENS0_11FillFunctorIaEESt5arrayIPcLm1EEEEviT0_T1_,@function
        .size           _ZN2at6native29vectorized_elementwise_kernelILi8ENS0_11FillFunctorIaEESt5arrayIPcLm1EEEEviT0_T1_,(.L_x_7401 - _ZN2at6native29vectorized_elementwise_kernelILi8ENS0_11FillFunctorIaEESt5arrayIPcLm1EEEEviT0_T1_)
        .other          _ZN2at6native29vectorized_elementwise_kernelILi8ENS0_11FillFunctorIaEESt5arrayIPcLm1EEEEviT0_T1_,@"STO_CUDA_ENTRY STV_DEFAULT"
_ZN2at6native29vectorized_elementwise_kernelILi8ENS0_11FillFunctorIaEESt5arrayIPcLm1EEEEviT0_T1_:
.text._ZN2at6native29vectorized_elementwise_kernelILi8ENS0_11FillFunctorIaEESt5arrayIPcLm1EEEEviT0_T1_:
        /* <DEDUP_REMOVED lines=24> */
.L_x_6920:
        /* <DEDUP_REMOVED lines=26> */
.L_x_6923:
        /* <DEDUP_REMOVED lines=8> */
.L_x_6924:
        /* <DEDUP_REMOVED lines=8> */
.L_x_6925:
        /* <DEDUP_REMOVED lines=8> */
.L_x_6926:
        /* <DEDUP_REMOVED lines=8> */
.L_x_6927:
        /* <DEDUP_REMOVED lines=8> */
.L_x_6928:
        /* <DEDUP_REMOVED lines=8> */
.L_x_6929:
        /* <DEDUP_REMOVED lines=8> */
.L_x_6930:
        /* <DEDUP_REMOVED lines=8> */
.L_x_6931:
        /* <DEDUP_REMOVED lines=8> */
.L_x_6932:
        /* <DEDUP_REMOVED lines=8> */
.L_x_6933:
        /* <DEDUP_REMOVED lines=9> */
.L_x_6934:
[----:B------:R-:W-:Y:S05]  /*08b0*/  BSYNC B1 ;  /* 0x0000000000017941 */ /* 0x000fea0003800000 */
.L_x_6922:
[----:B------:R-:W-:-:S13]  /*08c0*/  ISETP.GE.AND P0, PT, R3, R2, PT ;  /* 0x000000020300720c */ /* 0x000fda0003f06270 */
[----:B------:R-:W0:Y:S02]  /*08d0*/  @!P0 LDC.64 R6, c[0x0][0x218] ;  /* 0x00008600ff068b82 */ /* 0x000e240000000a00 */
[C---:B012345:R-:W-:Y:S01]  /*08e0*/  @!P0 VIADD R5, R3.reuse, UR4 ;  /* 0x0000000403058c36 */ /* 0x07ffe20008000000 */
[----:B------:R-:W-:-:S04]  /*08f0*/  @!P0 IADD3 R3, R3, 0x80, RZ ;  /* 0x0000008003038810 */ /* 0x000fc80007ffe0ff */
[----:B------:R-:W-:-:S05]  /*0900*/  @!P0 IADD3 R4, P1, R5, R6, RZ ;  /* 0x0000000605048210 */ /* 0x000fca0007f3e0ff */
[----:B------:R-:W-:-:S05]  /*0910*/  @!P0 IMAD.X R5, RZ, RZ, R7, P1 ;  /* 0x000000ffff058224 */ /* 0x000fca00008e0607 */
[----:B------:R0:W-:Y:S03]  /*0920*/  @!P0 STG.E.U8 desc[UR8][R4.64], R0 ;  /* 0x0000000004008986 */ /* 0x0001e6000c101108 */
.L_x_6935:
[----:B------:R-:W-:Y:S05]  /*0930*/  BSYNC B0 ;  /* 0x0000000000007941 */ /* 0x000fea0003800000 */
.L_x_6921:
        /* <DEDUP_REMOVED lines=9> */
.L_x_6936:
        /* <DEDUP_REMOVED lines=11> */
.L_x_7401:


//--------------------- .text._ZN2at6native18elementwise_kernelILi128ELi4EZNS0_15gpu_kernel_implINS0_11FillFunctorIhEEEEvRNS_18TensorIteratorBaseERKT_EUliE_EEviT1_ --------------------------
	.section	.text._ZN2at6native18elementwise_kernelILi128ELi4EZNS0_15gpu_kernel_implINS0_11FillFunctorIhEEEEvRNS_18TensorIteratorBaseERKT_EUliE_EEviT1_,"ax",@progbits
	.align	128
        .global         _ZN2at6native18elementwise_kernelILi128ELi4EZNS0_15gpu_kernel_implINS0_11FillFunctorIhEEEEvRNS_18TensorIteratorBaseERKT_EUliE_EEviT1_
        .type           _ZN2at6native18elementwise_kernelILi128ELi4EZNS0_15gpu_kernel_implINS0_11FillFunctorIhEEEEvRNS_18TensorIteratorBaseERKT_EUliE_EEviT1_,@function
        .size           _ZN2at6native18elementwise_kernelILi128ELi4EZNS0_15gpu_kernel_implINS0_11FillFunctorIhEEEEvRNS_18TensorIteratorBaseERKT_EUliE_EEviT1_,(.L_x_7402 - _ZN2at6native18elementwise_kernelILi128ELi4EZNS0_15gpu_kernel_implINS0_11FillFunctorIhEEEEvRNS_18TensorIteratorBaseERKT_EUliE_EEviT1_)
        .other          _ZN2at6native18elementwise_kernelILi128ELi4EZNS0_15gpu_kernel_implINS0_11FillFunctorIhEEEEvRNS_18TensorIteratorBaseERKT_EUliE_EEviT1_,@"STO_CUDA_ENTRY STV_DEFAULT"
_ZN2at6native18elementwise_kernelILi128ELi4EZNS0_15gpu_kernel_implINS0_11FillFunctorIhEEEEvRNS_18TensorIteratorBaseERKT_EUliE_EEviT1_:
.text._ZN2at6native18elementwise_kernelILi128ELi4EZNS0_15gpu_kernel_implINS0_11FillFunctorIhEEEEvRNS_18TensorIteratorBaseERKT_EUliE_EEviT1_:
        /* <DEDUP_REMOVED lines=287> */
.L_x_6939:
        /* <DEDUP_REMOVED lines=18> */
.L_x_6943:
[----:B------:R0:W-:Y:S01]  /*1310*/  STG.E.U8 desc[UR36][R2.64], R5 ;  /* 0x0000000502007986 */ /* 0x0001e2000c101124 */
[----:B------:R-:W-:Y:S05]  /*1320*/  BRA `(.L_x_6945) ;  /* 0x0000000c00307947 */ /* 0x000fea0003800000 */
.L_x_6942:
[----:B------:R-:W-:-:S13]  /*1330*/  ISETP.NE.AND P0, PT, R4, 0x2, PT ;  /* 0x000000020400780c */ /* 0x000fda0003f05270 */
[----:B------:R-:W-:Y:S05]  /*1340*/  @!P0 BRA `(.L_x_6946) ;  /* 0x0000000000288947 */ /* 0x000fea0003800000 */
[----:B------:R-:W-:-:S13]  /*1350*/  ISETP.NE.AND P0, PT, R4, 0x3, PT ;  /* 0x000000030400780c */ /* 0x000fda0003f05270 */
[----:B------:R-:W-:Y:S05]  /*1360*/  @!P0 BRA `(.L_x_6947) ;  /* 0x0000000000188947 */ /* 0x000fea0003800000 */
[----:B------:R-:W-:-:S13]  /*1370*/  ISETP.NE.AND P0, PT, R4, 0x4, PT ;  /* 0x000000040400780c */ /* 0x000fda0003f05270 */
[----:B------:R-:W-:Y:S05]  /*1380*/  @P0 BRA `(.L_x_6944) ;  /* 0x0000000800c00947 */ /* 0x000fea0003800000 */
[----:B------:R-:W-:Y:S01]  /*1390*/  LOP3.LUT R4, R5, 0xff, RZ, 0xc0, !PT ;  /* 0x000000ff05047812 */ /* 0x000fe200078ec0ff */
[----:B------:R-:W-:-:S05]  /*13a0*/  IMAD.MOV.U32 R5, RZ, RZ, RZ ;  /* 0x000000ffff057224 */ /* 0x000fca00078e00ff */
[----:B------:R0:W-:Y:S01]  /*13b0*/  STG.E.64 desc[UR36][R2.64], R4 ;  /* 0x0000000402007986 */ /* 0x0001e2000c101b24 */
[----:B------:R-:W-:Y:S05]  /*13c0*/  BRA `(.L_x_6945) ;  /* 0x0000000c00087947 */ /* 0x000fea0003800000 */
.L_x_6947:
[----:B------:R0:W-:Y:S01]  /*13d0*/  STG.E desc[UR36][R2.64], R5 ;  /* 0x0000000502007986 */ /* 0x0001e2000c101924 */
[----:B------:R-:W-:Y:S05]  /*13e0*/  BRA `(.L_x_6945) ;  /* 0x0000000c00007947 */ /* 0x000fea0003800000 */
.L_x_6946:
[----:B------:R0:W-:Y:S01]  /*13f0*/  STG.E.U16 desc[UR36][R2.64], R5 ;  /* 0x0000000502007986 */ /* 0x0001e2000c101524 */
[----:B------:R-:W-:Y:S05]  /*1400*/  BRA `(.L_x_6945) ;  /* 0x0000000800f87947 */ /* 0x000fea0003800000 */
.L_x_6941:
[----:B------:R-:W-:-:S13]  /*1410*/  ISETP.GT.AND P0, PT, R4, 0x6, PT ;  /* 0x000000060400780c */ /* 0x000fda0003f04270 */
[----:B------:R-:W-:Y:S05]  /*1420*/  @P0 BRA `(.L_x_6948) ;  /* 0x00000000002c0947 */ /* 0x000fea0003800000 */
[----:B------:R-:W-:-:S13]  /*1430*/  ISETP.NE.AND P0, PT, R4, 0x5, PT ;  /* 0x000000050400780c */ /* 0x000fda0003f05270 */
[----:B------:R-:W-:Y:S05]  /*1440*/  @!P0 BRA `(.L_x_6949) ;  /* 0x0000000000148947 */ /* 0x000fea0003800000 */
[----:B------:R-:W-:-:S13]  /*1450*/  ISETP.NE.AND P0, PT, R4, 0x6, PT ;  /* 0x000000060400780c */ /* 0x000fda0003f05270 */
[----:B------:R-:W-:Y:S05]  /*1460*/  @P0 BRA `(.L_x_6944) ;  /* 0x0000000800880947 */ /* 0x000fea0003800000 */
[----:B------:R-:W-:-:S05]  /*1470*/  I2FP.F32.U32 R5, R5 ;  /* 0x0000000500057245 */ /* 0x000fca0000201000 */
[----:B------:R0:W-:Y:S01]  /*1480*/  STG.E desc[UR36][R2.64], R5 ;  /* 0x0000000502007986 */ /* 0x0001e2000c101924 */
[----:B------:R-:W-:Y:S05]  /*1490*/  BRA `(.L_x_6945) ;  /* 0x0000000800d47947 */ /* 0x000fea0003800000 */
.L_x_6949:
[----:B------:R-:W-:-:S04]  /*14a0*/  I2FP.F32.U32 R0, R5 ;  /* 0x0000000500007245 */ /* 0x000fc80000201000 */
[----:B------:R-:W-:-:S05]  /*14b0*/  F2FP.F16.F32.PACK_AB R0, RZ, R0 ;  /* 0x00000000ff00723e */ /* 0x000fca00000000ff */
[----:B------:R0:W-:Y:S01]  /*14c0*/  STG.E.U16 desc[UR36][R2.64], R0 ;  /* 0x0000000002007986 */ /* 0x0001e2000c101524 */
[----:B------:R-:W-:Y:S05]  /*14d0*/  BRA `(.L_x_6945) ;  /* 0x0000000800c47947 */ /* 0x000fea0003800000 */
.L_x_6948:
[----:B------:R-:W-:-:S13]  /*14e0*/  ISETP.NE.AND P0, PT, R4, 0x7, PT ;  /* 0x000000070400780c */ /* 0x000fda0003f05270 */
[----:B------:R-:W-:Y:S05]  /*14f0*/  @!P0 BRA `(.L_x_6950) ;  /* 0x0000000000348947 */ /* 0x000fea0003800000 */
[----:B------:R-:W-:-:S13]  /*1500*/  ISETP.NE.AND P0, PT, R4, 0x8, PT ;  /* 0x000000080400780c */ /* 0x000fda0003f05270 */
[----:B------:R-:W-:Y:S05]  /*1510*/  @!P0 BRA `(.L_x_6951) ;  /* 0x0000000000188947 */ /* 0x000fea0003800000 */
[----:B------:R-:W-:-:S13]  /*1520*/  ISETP.NE.AND P0, PT, R4, 0x9, PT ;  /* 0x000000090400780c */ /* 0x000fda0003f05270 */
[----:B------:R-:W-:Y:S05]  /*1530*/  @P0 BRA `(.L_x_6944) ;  /* 0x0000000800540947 */ /* 0x000fea0003800000 */
[----:B------:R-:W-:Y:S01]  /*1540*/  I2FP.F32.U32 R4, R5 ;  /* 0x0000000500047245 */ /* 0x000fe20000201000 */
[----:B------:R-:W-:-:S05]  /*1550*/  IMAD.MOV.U32 R5, RZ, RZ, RZ ;  /* 0x000000ffff057224 */ /* 0x000fca00078e00ff */
[----:B------:R0:W-:Y:S01]  /*1560*/  STG.E.64 desc[UR36][R2.64], R4 ;  /* 0x0000000402007986 */ /* 0x0001e2000c101b24 */
[----:B------:R-:W-:Y:S05]  /*1570*/  BRA `(.L_x_6945) ;  /* 0x00000008009c7947 */ /* 0x000fea0003800000 */
.L_x_6951:
[----:B------:R-:W-:-:S04]  /*1580*/  I2FP.F32.U32 R5, R5 ;  /* 0x0000000500057245 */ /* 0x000fc80000201000 */
[----:B------:R-:W-:-:S04]  /*1590*/  F2FP.F16.F32.PACK_AB R5, RZ, R5 ;  /* 0x00000005ff05723e */ /* 0x000fc800000000ff */
[----:B------:R-:W-:-:S05]  /*15a0*/  PRMT R5, R5, 0x5410, RZ ;  /* 0x0000541005057816 */ /* 0x000fca00000000ff */
[----:B------:R0:W-:Y:S01]  /*15b0*/  STG.E desc[UR36][R2.64], R5 ;  /* 0x0000000502007986 */ /* 0x0001e2000c101924 */
[----:B------:R-:W-:Y:S05]  /*15c0*/  BRA `(.L_x_6945) ;  /* 0x0000000800887947 */ /* 0x000fea0003800000 */
.L_x_6950:
[----:B------:R-:W0:Y:S02]  /*15d0*/  I2F.F64.U16 R4, R5 ;  /* 0x0000000500047312 */ /* 0x000e240000101800 */
[----:B0-----:R0:W-:Y:S01]  /*15e0*/  STG.E.64 desc[UR36][R2.64], R4 ;  /* 0x0000000402007986 */ /* 0x0011e2000c101b24 */
[----:B------:R-:W-:Y:S05]  /*15f0*/  BRA `(.L_x_6945) ;  /* 0x00000008007c7947 */ /* 0x000fea0003800000 */
.L_x_6940:
        /* <DEDUP_REMOVED lines=12> */
.L_x_6954:
[----:B------:R-:W0:Y:S01]  /*16c0*/  I2F.F64.U16 R4, R5 ;  /* 0x0000000500047312 */ /* 0x000e220000101800 */
[----:B------:R-:W-:-:S05]  /*16d0*/  CS2R R6, SRZ ;  /* 0x0000000000067805 */ /* 0x000fca000001ff00 */
[----:B0-----:R0:W-:Y:S01]  /*16e0*/  STG.E.128 desc[UR36][R2.64], R4 ;  /* 0x0000000402007986 */ /* 0x0011e2000c101d24 */
[----:B------:R-:W-:Y:S05]  /*16f0*/  BRA `(.L_x_6945) ;  /* 0x00000008003c7947 */ /* 0x000fea0003800000 */
.L_x_6953:
[----:B------:R-:W-:-:S13]  /*1700*/  ISETP.NE.AND P0, PT, R4, 0xf, PT ;  /* 0x0000000f0400780c */ /* 0x000fda0003f05270 */
[----:B------:R-:W-:Y:S05]  /*1710*/  @!P0 BRA `(.L_x_6955) ;  /* 0x0000000000a48947 */ /* 0x000fea0003800000 */
[----:B------:R-:W-:-:S13]  /*1720*/  ISETP.NE.AND P0, PT, R4, 0x17, PT ;  /* 0x000000170400780c */ /* 0x000fda0003f05270 */
[----:B------:R-:W-:Y:S05]  /*1730*/  @!P0 BRA `(.L_x_6956) ;  /* 0x00000000004c8947 */ /* 0x000fea0003800000 */
[----:B------:R-:W-:-:S13]  /*1740*/  ISETP.NE.AND P0, PT, R4, 0x18, PT ;  /* 0x000000180400780c */ /* 0x000fda0003f05270 */
[----:B------:R-:W-:Y:S05]  /*1750*/  @P0 BRA `(.L_x_6944) ;  /* 0x0000000400cc0947 */ /* 0x000fea0003800000 */
[----:B------:R-:W-:-:S04]  /*1760*/  I2FP.F32.U32 R7, R5 ;  /* 0x0000000500077245 */ /* 0x000fc80000201000 */
        /* <DEDUP_REMOVED lines=13> */
.L_x_6957:
[----:B------:R-:W-:-:S05]  /*1840*/  LOP3.LUT R5, R4, R5, RZ, 0xfc, !PT ;  /* 0x0000000504057212 */ /* 0x000fca00078efcff */
[----:B------:R0:W-:Y:S01]  /*1850*/  STG.E.U8 desc[UR36][R2.64], R5 ;  /* 0x0000000502007986 */ /* 0x0001e2000c101124 */
[----:B------:R-:W-:Y:S05]  /*1860*/  BRA `(.L_x_6945) ;  /* 0x0000000400e07947 */ /* 0x000fea0003800000 */
.L_x_6956:
[----:B------:R-:W-:-:S04]  /*1870*/  I2FP.F32.U32 R5, R5 ;  /* 0x0000000500057245 */ /* 0x000fc80000201000 */
        /* <DEDUP_REMOVED lines=11> */
.L_x_6958:
[----:B------:R-:W-:Y:S01]  /*1930*/  IMAD.MOV.U32 R0, RZ, RZ, 0x7f ;  /* 0x0000007fff007424 */ /* 0x000fe200078e00ff */
[----:B------:R-:W-:-:S04]  /*1940*/  ISETP.GT.U32.AND P0, PT, R4, 0x7f800000, PT ;  /* 0x7f8000000400780c */ /* 0x000fc80003f04070 */
[----:B------:R-:W-:-:S09]  /*1950*/  SEL R0, R0, 0x7c, P0 ;  /* 0x0000007c00007807 */ /* 0x000fd20000000000 */
.L_x_6959:
[----:B------:R-:W-:-:S04]  /*1960*/  LOP3.LUT R5, R5, 0x80000000, RZ, 0xc0, !PT ;  /* 0x8000000005057812 */ /* 0x000fc800078ec0ff */
[----:B------:R-:W-:-:S04]  /*1970*/  SHF.R.U32.HI R5, RZ, 0x18, R5 ;  /* 0x00000018ff057819 */ /* 0x000fc80000011605 */
[----:B------:R-:W-:-:S05]  /*1980*/  LOP3.LUT R5, R0, R5, RZ, 0xfc, !PT ;  /* 0x0000000500057212 */ /* 0x000fca00078efcff */
[----:B------:R0:W-:Y:S01]  /*1990*/  STG.E.U8 desc[UR36][R2.64], R5 ;  /* 0x0000000502007986 */ /* 0x0001e2000c101124 */
[----:B------:R-:W-:Y:S05]  /*19a0*/  BRA `(.L_x_6945) ;  /* 0x0000000400907947 */ /* 0x000fea0003800000 */
.L_x_6955:
[----:B------:R-:W-:-:S04]  /*19b0*/  I2FP.F32.U32 R0, R5 ;  /* 0x0000000500007245 */ /* 0x000fc80000201000 */
[----:B------:R-:W-:-:S05]  /*19c0*/  F2FP.BF16.F32.PACK_AB R0, RZ, R0 ;  /* 0x00000000ff00723e */ /* 0x000fca00000010ff */
[----:B------:R0:W-:Y:S01]  /*19d0*/  STG.E.U16 desc[UR36][R2.64], R0 ;  /* 0x0000000002007986 */ /* 0x0001e2000c101524 */
[----:B------:R-:W-:Y:S05]  /*19e0*/  BRA `(.L_x_6945) ;  /* 0x0000000400807947 */ /* 0x000fea0003800000 */
.L_x_6952:
        /* <DEDUP_REMOVED lines=8> */
[----:B------:R5:W-:Y:S01]  /*1a70*/  STG.E.U16 desc[UR36][R2.64], R5 ;  /* 0x0000000502007986 */ /* 0x000be2000c101524 */
[----:B------:R-:W-:Y:S05]  /*1a80*/  BRA `(.L_x_6945) ;  /* 0x0000000400587947 */ /* 0x000fea0003800000 */
.L_x_6962:
[----:B------:R-:W-:Y:S01]  /*1a90*/  I2FP.F32.U32 R5, R5 ;  /* 0x0000000500057245 */ /* 0x000fe20000201000 */
        /* <DEDUP_REMOVED lines=15> */
.L_x_6964:
[----:B------:R-:W-:-:S04]  /*1b90*/  LOP3.LUT R5, R5, 0x80000000, RZ, 0xc0, !PT ;  /* 0x8000000005057812 */ /* 0x000fc800078ec0ff */
[----:B------:R-:W-:-:S04]  /*1ba0*/  SHF.R.U32.HI R5, RZ, 0x18, R5 ;  /* 0x00000018ff057819 */ /* 0x000fc80000011605 */
[----:B------:R-:W-:-:S04]  /*1bb0*/  LOP3.LUT R4, R4, R5, RZ, 0xfc, !PT ;  /* 0x0000000504047212 */ /* 0x000fc800078efcff */
[----:B------:R-:W-:-:S07]  /*1bc0*/  PRMT R0, R4, 0x7610, R0 ;  /* 0x0000761004007816 */ /* 0x000fce0000000000 */
.L_x_6963:
[----:B------:R4:W-:Y:S01]  /*1bd0*/  STG.E.U8 desc[UR36][R2.64], R0 ;  /* 0x0000000002007986 */ /* 0x0009e2000c101124 */
[----:B------:R-:W-:Y:S05]  /*1be0*/  BRA `(.L_x_6945) ;  /* 0x0000000400007947 */ /* 0x000fea0003800000 */
.L_x_6961:
        /* <DEDUP_REMOVED lines=16> */
.L_x_6966:
[----:B------:R-:W-:-:S04]  /*1cf0*/  LOP3.LUT R5, R5, 0x80000000, RZ, 0xc0, !PT ;  /* 0x8000000005057812 */ /* 0x000fc800078ec0ff */
[----:B------:R-:W-:-:S04]  /*1d00*/  SHF.R.U32.HI R5, RZ, 0x18, R5 ;  /* 0x00000018ff057819 */ /* 0x000fc80000011605 */
[----:B------:R-:W-:-:S04]  /*1d10*/  LOP3.LUT R4, R4, R5, RZ, 0xfc, !PT ;  /* 0x0000000504047212 */ /* 0x000fc800078efcff */
[----:B------:R-:W-:-:S07]  /*1d20*/  PRMT R0, R4, 0x7610, R0 ;  /* 0x0000761004007816 */ /* 0x000fce0000000000 */
.L_x_6965:
[----:B------:R3:W-:Y:S01]  /*1d30*/  STG.E.U8 desc[UR36][R2.64], R0 ;  /* 0x0000000002007986 */ /* 0x0007e2000c101124 */
[----:B------:R-:W-:Y:S05]  /*1d40*/  BRA `(.L_x_6945) ;  /* 0x0000000000a87947 */ /* 0x000fea0003800000 */
.L_x_6960:
[----:B------:R-:W-:-:S13]  /*1d50*/  ISETP.NE.AND P0, PT, R4, 0x1c, PT ;  /* 0x0000001c0400780c */ /* 0x000fda0003f05270 */
[----:B------:R-:W-:Y:S05]  /*1d60*/  @!P0 BRA `(.L_x_6967) ;  /* 0x00000000009c8947 */ /* 0x000fea0003800000 */
[----:B------:R-:W-:-:S13]  /*1d70*/  ISETP.NE.AND P0, PT, R4, 0x1d, PT ;  /* 0x0000001d0400780c */ /* 0x000fda0003f05270 */
[----:B------:R-:W-:Y:S05]  /*1d80*/  @!P0 BRA `(.L_x_6968) ;  /* 0x0000000000848947 */ /* 0x000fea0003800000 */
[----:B------:R-:W-:-:S13]  /*1d90*/  ISETP.NE.AND P0, PT, R4, 0x2c, PT ;  /* 0x0000002c0400780c */ /* 0x000fda0003f05270 */
[----:B------:R-:W-:Y:S05]  /*1da0*/  @P0 BRA `(.L_x_6944) ;  /* 0x0000000000380947 */ /* 0x000fea0003800000 */
[----:B------:R-:W-:Y:S01]  /*1db0*/  I2FP.F32.U32 R5, R5 ;  /* 0x0000000500057245 */ /* 0x000fe20000201000 */
        /* <DEDUP_REMOVED lines=11> */
.L_x_6969:
[----:B------:R2:W-:Y:S01]  /*1e70*/  STG.E.U8 desc[UR36][R2.64], R4 ;  /* 0x0000000402007986 */ /* 0x0005e2000c101124 */
[----:B------:R-:W-:Y:S05]  /*1e80*/  BRA `(.L_x_6945) ;  /* 0x0000000000587947 */ /* 0x000fea0003800000 */
.L_x_6944:
        /* <DEDUP_REMOVED lines=16> */
.L_x_6970:
[----:B------:R-:W-:Y:S05]  /*1f90*/  BRA `(.L_x_6945) ;  /* 0x0000000000147947 */ /* 0x000fea0003800000 */
.L_x_6968:
[----:B------:R-:W-:Y:S01]  /*1fa0*/  LOP3.LUT R4, R5, 0xff, RZ, 0xc0, !PT ;  /* 0x000000ff05047812 */ /* 0x000fe200078ec0ff */
[----:B------:R-:W-:-:S05]  /*1fb0*/  IMAD.MOV.U32 R5, RZ, RZ, RZ ;  /* 0x000000ffff057224 */ /* 0x000fca00078e00ff */
[----:B------:R1:W-:Y:S01]  /*1fc0*/  STG.E.64 desc[UR36][R2.64], R4 ;  /* 0x0000000402007986 */ /* 0x0003e2000c101b24 */
[----:B------:R-:W-:Y:S05]  /*1fd0*/  BRA `(.L_x_6945) ;  /* 0x0000000000047947 */ /* 0x000fea0003800000 */
.L_x_6967:
[----:B------:R0:W-:Y:S02]  /*1fe0*/  STG.E desc[UR36][R2.64], R5 ;  /* 0x0000000502007986 */ /* 0x0001e4000c101924 */
.L_x_6945:
[----:B------:R-:W-:-:S04]  /*1ff0*/  IMAD R16, R16, 0x200, R19 ;  /* 0x0000020010107824 */ /* 0x000fc800078e0213 */
[----:B------:R-:W-:-:S07]  /*2000*/  VIADD R17, R16, 0x80 ;  /* 0x0000008010117836 */ /* 0x000fce0000000000 */
.L_x_6938:
[----:B------:R-:W-:Y:S05]  /*2010*/  BSYNC B6 ;  /* 0x0000000000067941 */ /* 0x000fea0003800000 */
.L_x_6937:
        /* <DEDUP_REMOVED lines=281> */
.L_x_6973:
        /* <DEDUP_REMOVED lines=18> */
.L_x_6977:
[----:B------:R0:W-:Y:S01]  /*32d0*/  STG.E.U8 desc[UR36][R2.64], R5 ;  /* 0x0000000502007986 */ /* 0x0001e2000c101124 */
[----:B------:R-:W-:Y:S05]  /*32e0*/  BRA `(.L_x_6979) ;  /* 0x0000000c00307947 */ /* 0x000fea0003800000 */
.L_x_6976:
        /* <DEDUP_REMOVED lines=10> */
.L_x_6981:
[----:B------:R0:W-:Y:S01]  /*3390*/  STG.E desc[UR36][R2.64], R5 ;  /* 0x0000000502007986 */ /* 0x0001e2000c101924 */
[----:B------:R-:W-:Y:S05]  /*33a0*/  BRA `(.L_x_6979) ;  /* 0x0000000c00007947 */ /* 0x000fea0003800000 */
.L_x_6980:
[----:B------:R0:W-:Y:S01]  /*33b0*/  STG.E.U16 desc[UR36][R2.64], R5 ;  /* 0x0000000502007986 */ /* 0x0001e2000c101524 */
[----:B------:R-:W-:Y:S05]  /*33c0*/  BRA `(.L_x_6979) ;  /* 0x0000000800f87947 */ /* 0x000fea0003800000 */
.L_x_6975:
        /* <DEDUP_REMOVED lines=9> */
.L_x_6983:
[----:B------:R-:W-:-:S04]  /*3460*/  I2FP.F32.U32 R5, R5 ;  /* 0x0000000500057245 */ /* 0x000fc80000201000 */
[----:B------:R-:W-:-:S05]  /*3470*/  F2FP.F16.F32.PACK_AB R5, RZ, R5 ;  /* 0x00000005ff05723e */ /* 0x000fca00000000ff */
[----:B------:R0:W-:Y:S01]  /*3480*/  STG.E.U16 desc[UR36][R2.64], R5 ;  /* 0x0000000502007986 */ /* 0x0001e2000c101524 */
[----:B------:R-:W-:Y:S05]  /*3490*/  BRA `(.L_x_6979) ;  /* 0x0000000800c47947 */ /* 0x000fea0003800000 */
.L_x_6982:
        /* <DEDUP_REMOVED lines=10> */
.L_x_6985:
[----:B------:R-:W-:-:S04]  /*3540*/  I2FP.F32.U32 R5, R5 ;  /* 0x0000000500057245 */ /* 0x000fc80000201000 */
[----:B------:R-:W-:-:S04]  /*3550*/  F2FP.F16.F32.PACK_AB R5, RZ, R5 ;  /* 0x00000005ff05723e */ /* 0x000fc800000000ff */
[----:B------:R-:W-:-:S05]  /*3560*/  PRMT R5, R5, 0x5410, RZ ;  /* 0x0000541005057816 */ /* 0x000fca00000000ff */
[----:B------:R0:W-:Y:S01]  /*3570*/  STG.E desc[UR36][R2.64], R5 ;  /* 0x0000000502007986 */ /* 0x0001e2000c101924 */
[----:B------:R-:W-:Y:S05]  /*3580*/  BRA `(.L_x_6979) ;  /* 0x0000000800887947 */ /* 0x000fea0003800000 */
.L_x_6984:
[----:B------:R-:W0:Y:S02]  /*3590*/  I2F.F64.U16 R4, R5 ;  /* 0x0000000500047312 */ /* 0x000e240000101800 */
[----:B0-----:R0:W-:Y:S01]  /*35a0*/  STG.E.64 desc[UR36][R2.64], R4 ;  /* 0x0000000402007986 */ /* 0x0011e2000c101b24 */
[----:B------:R-:W-:Y:S05]  /*35b0*/  BRA `(.L_x_6979) ;  /* 0x00000008007c7947 */ /* 0x000fea0003800000 */
.L_x_6974:
        /* <DEDUP_REMOVED lines=12> */
.L_x_6988:
[----:B------:R-:W0:Y:S01]  /*3680*/  I2F.F64.U16 R4, R5 ;  /* 0x0000000500047312 */ /* 0x000e220000101800 */
[----:B------:R-:W-:-:S05]  /*3690*/  CS2R R6, SRZ ;  /* 0x0000000000067805 */ /* 0x000fca000001ff00 */
[----:B0-----:R0:W-:Y:S01]  /*36a0*/  STG.E.128 desc[UR36][R2.64], R4 ;  /* 0x0000000402007986 */ /* 0x0011e2000c101d24 */
[----:B------:R-:W-:Y:S05]  /*36b0*/  BRA `(.L_x_6979) ;  /* 0x00000008003c7947 */ /* 0x000fea0003800000 */
.L_x_6987:
        /* <DEDUP_REMOVED lines=20> */
.L_x_6991:
[----:B------:R-:W-:-:S05]  /*3800*/  LOP3.LUT R5, R0, R7, RZ, 0xfc, !PT ;  /* 0x0000000700057212 */ /* 0x000fca00078efcff */
[----:B------:R0:W-:Y:S01]  /*3810*/  STG.E.U8 desc[UR36][R2.64], R5 ;  /* 0x0000000502007986 */ /* 0x0001e2000c101124 */
[----:B------:R-:W-:Y:S05]  /*3820*/  BRA `(.L_x_6979) ;  /* 0x0000000400e07947 */ /* 0x000fea0003800000 */
.L_x_6990:
        /* <DEDUP_REMOVED lines=12> */
.L_x_6992:
[----:B------:R-:W-:Y:S01]  /*38f0*/  ISETP.GT.U32.AND P0, PT, R0, 0x7f800000, PT ;  /* 0x7f8000000000780c */ /* 0x000fe20003f04070 */
[----:B------:R-:W-:-:S05]  /*3900*/  IMAD.MOV.U32 R0, RZ, RZ, 0x7f ;  /* 0x0000007fff007424 */ /* 0x000fca00078e00ff */
[----:B------:R-:W-:-:S07]  /*3910*/  SEL R0, R0, 0x7c, P0 ;  /* 0x0000007c00007807 */ /* 0x000fce0000000000 */
.L_x_6993:
[----:B------:R-:W-:-:S04]  /*3920*/  LOP3.LUT R5, R5, 0x80000000, RZ, 0xc0, !PT ;  /* 0x8000000005057812 */ /* 0x000fc800078ec0ff */
[----:B------:R-:W-:-:S04]  /*3930*/  SHF.R.U32.HI R5, RZ, 0x18, R5 ;  /* 0x00000018ff057819 */ /* 0x000fc80000011605 */
[----:B------:R-:W-:-:S05]  /*3940*/  LOP3.LUT R5, R0, R5, RZ, 0xfc, !PT ;  /* 0x0000000500057212 */ /* 0x000fca00078efcff */
[----:B------:R0:W-:Y:S01]  /*3950*/  STG.E.U8 desc[UR36][R2.64], R5 ;  /* 0x0000000502007986 */ /* 0x0001e2000c101124 */
[----:B------:R-:W-:Y:S05]  /*3960*/  BRA `(.L_x_6979) ;  /* 0x0000000400907947 */ /* 0x000fea0003800000 */
.L_x_6989:
[----:B------:R-:W-:-:S04]  /*3970*/  I2FP.F32.U32 R5, R5 ;  /* 0x0000000500057245 */ /* 0x000fc80000201000 */
[----:B------:R-:W-:-:S05]  /*3980*/  F2FP.BF16.F32.PACK_AB R5, RZ, R5 ;  /* 0x00000005ff05723e */ /* 0x000fca00000010ff */
[----:B------:R0:W-:Y:S01]  /*3990*/  STG.E.U16 desc[UR36][R2.64], R5 ;  /* 0x0000000502007986 */ /* 0x0001e2000c101524 */
[----:B------:R-:W-:Y:S05]  /*39a0*/  BRA `(.L_x_6979) ;  /* 0x0000000400807947 */ /* 0x000fea0003800000 */
.L_x_6986:
        /* <DEDUP_REMOVED lines=10> */
.L_x_6996:
        /* <DEDUP_REMOVED lines=17> */
.L_x_6998:
[----:B------:R-:W-:-:S04]  /*3b60*/  LOP3.LUT R5, R5, 0x80000000, RZ, 0xc0, !PT ;  /* 0x8000000005057812 */ /* 0x000fc800078ec0ff */
[----:B------:R-:W-:-:S04]  /*3b70*/  SHF.R.U32.HI R5, RZ, 0x18, R5 ;  /* 0x00000018ff057819 */ /* 0x000fc80000011605 */
[----:B------:R-:W-:-:S07]  /*3b80*/  LOP3.LUT R0, R0, R5, RZ, 0xfc, !PT ;  /* 0x0000000500007212 */ /* 0x000fce00078efcff */
.L_x_6997:
[----:B------:R4:W-:Y:S01]  /*3b90*/  STG.E.U8 desc[UR36][R2.64], R0 ;  /* 0x0000000002007986 */ /* 0x0009e2000c101124 */
[----:B------:R-:W-:Y:S05]  /*3ba0*/  BRA `(.L_x_6979) ;  /* 0x0000000400007947 */ /* 0x000fea0003800000 */
.L_x_6995:
        /* <DEDUP_REMOVED lines=17> */
.L_x_7000:
[----:B------:R-:W-:-:S04]  /*3cc0*/  LOP3.LUT R5, R5, 0x80000000, RZ, 0xc0, !PT ;  /* 0x8000000005057812 */ /* 0x000fc800078ec0ff */
[----:B------:R-:W-:-:S04]  /*3cd0*/  SHF.R.U32.HI R5, RZ, 0x18, R5 ;  /* 0x00000018ff057819 */ /* 0x000fc80000011605 */
[----:B------:R-:W-:-:S07]  /*3ce0*/  LOP3.LUT R0, R0, R5, RZ, 0xfc, !PT ;  /* 0x0000000500007212 */ /* 0x000fce00078efcff */
.L_x_6999:
[----:B------:R3:W-:Y:S01]  /*3cf0*/  STG.E.U8 desc[UR36][R2.64], R0 ;  /* 0x0000000002007986 */ /* 0x0007e2000c101124 */
[----:B------:R-:W-:Y:S05]  /*3d00*/  BRA `(.L_x_6979) ;  /* 0x0000000000a87947 */ /* 0x000fea0003800000 */
.L_x_6994:
        /* <DEDUP_REMOVED lines=18> */
.L_x_7003:
[----:B------:R2:W-:Y:S01]  /*3e30*/  STG.E.U8 desc[UR36][R2.64], R0 ;  /* 0x0000000002007986 */ /* 0x0005e2000c101124 */
[----:B------:R-:W-:Y:S05]  /*3e40*/  BRA `(.L_x_6979) ;  /* 0x0000000000587947 */ /* 0x000fea0003800000 */
.L_x_6978:
        /* <DEDUP_REMOVED lines=16> */
.L_x_7004:
[----:B------:R-:W-:Y:S05]  /*3f50*/  BRA `(.L_x_6979) ;  /* 0x0000000000147947 */ /* 0x000fea0003800000 */
.L_x_7002:
[----:B------:R-:W-:Y:S01]  /*3f60*/  LOP3.LUT R4, R5, 0xff, RZ, 0xc0, !PT ;  /* 0x000000ff05047812 */ /* 0x000fe200078ec0ff */
[----:B------:R-:W-:-:S05]  /*3f70*/  IMAD.MOV.U32 R5, RZ, RZ, RZ ;  /* 0x000000ffff057224 */ /* 0x000fca00078e00ff */
[----:B------:R1:W-:Y:S01]  /*3f80*/  STG.E.64 desc[UR36][R2.64], R4 ;  /* 0x0000000402007986 */ /* 0x0003e2000c101b24 */
[----:B------:R-:W-:Y:S05]  /*3f90*/  BRA `(.L_x_6979) ;  /* 0x0000000000047947 */ /* 0x000fea0003800000 */
.L_x_7001:
[----:B------:R0:W-:Y:S02]  /*3fa0*/  STG.E desc[UR36][R2.64], R5 ;  /* 0x0000000502007986 */ /* 0x0001e4000c101924 */
.L_x_6979:
[----:B------:R-:W-:-:S07]  /*3fb0*/  VIADD R17, R17, 0x80 ;  /* 0x0000008011117836 */ /* 0x000fce0000000000 */
.L_x_6972:
[----:B------:R-:W-:Y:S05]  /*3fc0*/  BSYNC B6 ;  /* 0x0000000000067941 */ /* 0x000fea0003800000 */
.L_x_6971:
        /* <DEDUP_REMOVED lines=281> */
.L_x_7007:
        /* <DEDUP_REMOVED lines=18> */
.L_x_7011:
[----:B------:R1:W-:Y:S01]  /*5280*/  STG.E.U8 desc[UR36][R2.64], R5 ;  /* 0x0000000502007986 */ /* 0x0003e2000c101124 */
[----:B------:R-:W-:Y:S05]  /*5290*/  BRA `(.L_x_7013) ;  /* 0x0000000c00307947 */ /* 0x000fea0003800000 */
.L_x_7010:
        /* <DEDUP_REMOVED lines=10> */
.L_x_7015:
[----:B------:R3:W-:Y:S01]  /*5340*/  STG.E desc[UR36][R2.64], R5 ;  /* 0x0000000502007986 */ /* 0x0007e2000c101924 */
[----:B------:R-:W-:Y:S05]  /*5350*/  BRA `(.L_x_7013) ;  /* 0x0000000c00007947 */ /* 0x000fea0003800000 */
.L_x_7014:
[----:B------:R2:W-:Y:S01]  /*5360*/  STG.E.U16 desc[UR36][R2.64], R5 ;  /* 0x0000000502007986 */ /* 0x0005e2000c101524 */
[----:B------:R-:W-:Y:S05]  /*5370*/  BRA `(.L_x_7013) ;  /* 0x0000000800f87947 */ /* 0x000fea0003800000 */
.L_x_7009:
        /* <DEDUP_REMOVED lines=9> */
.L_x_7017:
[----:B------:R-:W-:-:S04]  /*5410*/  I2FP.F32.U32 R5, R5 ;  /* 0x0000000500057245 */ /* 0x000fc80000201000 */
[----:B------:R-:W-:-:S05]  /*5420*/  F2FP.F16.F32.PACK_AB R5, RZ, R5 ;  /* 0x00000005ff05723e */ /* 0x000fca00000000ff */
[----:B------:R0:W-:Y:S01]  /*5430*/  STG.E.U16 desc[UR36][R2.64], R5 ;  /* 0x0000000502007986 */ /* 0x0001e2000c101524 */
[----:B------:R-:W-:Y:S05]  /*5440*/  BRA `(.L_x_7013) ;  /* 0x0000000800c47947 */ /* 0x000fea0003800000 */
.L_x_7016:
        /* <DEDUP_REMOVED lines=10> */
.L_x_7019:
[----:B------:R-:W-:-:S04]  /*54f0*/  I2FP.F32.U32 R5, R5 ;  /* 0x0000000500057245 */ /* 0x000fc80000201000 */
[----:B------:R-:W-:-:S04]  /*5500*/  F2FP.F16.F32.PACK_AB R5, RZ, R5 ;  /* 0x00000005ff05723e */ /* 0x000fc800000000ff */
[----:B------:R-:W-:-:S05]  /*5510*/  PRMT R5, R5, 0x5410, RZ ;  /* 0x0000541005057816 */ /* 0x000fca00000000ff */
[----:B------:R0:W-:Y:S01]  /*5520*/  STG.E desc[UR36][R2.64], R5 ;  /* 0x0000000502007986 */ /* 0x0001e2000c101924 */
[----:B------:R-:W-:Y:S05]  /*5530*/  BRA `(.L_x_7013) ;  /* 0x0000000800887947 */ /* 0x000fea0003800000 */
.L_x_7018:
[----:B------:R-:W0:Y:S02]  /*5540*/  I2F.F64.U16 R4, R5 ;  /* 0x0000000500047312 */ /* 0x000e240000101800 */
[----:B0-----:R0:W-:Y:S01]  /*5550*/  STG.E.64 desc[UR36][R2.64], R4 ;  /* 0x0000000402007986 */ /* 0x0011e2000c101b24 */
[----:B------:R-:W-:Y:S05]  /*5560*/  BRA `(.L_x_7013) ;  /* 0x00000008007c7947 */ /* 0x000fea0003800000 */
.L_x_7008:
        /* <DEDUP_REMOVED lines=12> */
.L_x_7022:
[----:B------:R-:W0:Y:S01]  /*5630*/  I2F.F64.U16 R4, R5 ;  /* 0x0000000500047312 */ /* 0x000e220000101800 */
[----:B------:R-:W-:-:S05]  /*5640*/  CS2R R6, SRZ ;  /* 0x0000000000067805 */ /* 0x000fca000001ff00 */
[----:B0-----:R0:W-:Y:S01]  /*5650*/  STG.E.128 desc[UR36][R2.64], R4 ;  /* 0x0000000402007986 */ /* 0x0011e2000c101d24 */
[----:B------:R-:W-:Y:S05]  /*5660*/  BRA `(.L_x_7013) ;  /* 0x00000008003c7947 */ /* 0x000fea0003800000 */
.L_x_7021:
        /* <DEDUP_REMOVED lines=20> */
.L_x_7025:
[----:B------:R-:W-:-:S05]  /*57b0*/  LOP3.LUT R5, R0, R7, RZ, 0xfc, !PT ;  /* 0x0000000700057212 */ /* 0x000fca00078efcff */
[----:B------:R0:W-:Y:S01]  /*57c0*/  STG.E.U8 desc[UR36][R2.64], R5 ;  /* 0x0000000502007986 */ /* 0x0001e2000c101124 */
[----:B------:R-:W-:Y:S05]  /*57d0*/  BRA `(.L_x_7013) ;  /* 0x0000000400e07947 */ /* 0x000fea0003800000 */
.L_x_7024:
        /* <DEDUP_REMOVED lines=12> */
.L_x_7026:
[----:B------:R-:W-:Y:S01]  /*58a0*/  ISETP.GT.U32.AND P0, PT, R0, 0x7f800000, PT ;  /* 0x7f8000000000780c */ /* 0x000fe20003f04070 */
[----:B------:R-:W-:-:S05]  /*58b0*/  IMAD.MOV.U32 R0, RZ, RZ, 0x7f ;  /* 0x0000007fff007424 */ /* 0x000fca00078e00ff */
[----:B------:R-:W-:-:S07]  /*58c0*/  SEL R0, R0, 0x7c, P0 ;  /* 0x0000007c00007807 */ /* 0x000fce0000000000 */
.L_x_7027:
[----:B------:R-:W-:-:S04]  /*58d0*/  LOP3.LUT R5, R5, 0x80000000, RZ, 0xc0, !PT ;  /* 0x8000000005057812 */ /* 0x000fc800078ec0ff */
[----:B------:R-:W-:-:S04]  /*58e0*/  SHF.R.U32.HI R5, RZ, 0x18, R5 ;  /* 0x00000018ff057819 */ /* 0x000fc80000011605 */
[----:B------:R-:W-:-:S05]  /*58f0*/  LOP3.LUT R5, R0, R5, RZ, 0xfc, !PT ;  /* 0x0000000500057212 */ /* 0x000fca00078efcff */
[----:B------:R0:W-:Y:S01]  /*5900*/  STG.E.U8 desc[UR36][R2.64], R5 ;  /* 0x0000000502007986 */ /* 0x0001e2000c101124 */
[----:B------:R-:W-:Y:S05]  /*5910*/  BRA `(.L_x_7013) ;  /* 0x0000000400907947 */ /* 0x000fea0003800000 */
.L_x_7023:
[----:B------:R-:W-:-:S04]  /*5920*/  I2FP.F32.U32 R5, R5 ;  /* 0x0000000500057245 */ /* 0x000fc80000201000 */
[----:B------:R-:W-:-:S05]  /*5930*/  F2FP.BF16.F32.PACK_AB R5, RZ, R5 ;  /* 0x00000005ff05723e */ /* 0x000fca00000010ff */
[----:B------:R0:W-:Y:S01]  /*5940*/  STG.E.U16 desc[UR36][R2.64], R5 ;  /* 0x0000000502007986 */ /* 0x0001e2000c101524 */
[----:B------:R-:W-:Y:S05]  /*5950*/  BRA `(.L_x_7013) ;  /* 0x0000000400807947 */ /* 0x000fea0003800000 */
.L_x_7020:
        /* <DEDUP_REMOVED lines=10> */
.L_x_7030:
        /* <DEDUP_REMOVED lines=17> */
.L_x_7032:
[----:B------:R-:W-:-:S04]  /*5b10*/  LOP3.LUT R5, R5, 0x80000000, RZ, 0xc0, !PT ;  /* 0x8000000005057812 */ /* 0x000fc800078ec0ff */
[----:B------:R-:W-:-:S04]  /*5b20*/  SHF.R.U32.HI R5, RZ, 0x18, R5 ;  /* 0x00000018ff057819 */ /* 0x000fc80000011605 */
[----:B------:R-:W-:-:S07]  /*5b30*/  LOP3.LUT R0, R0, R5, RZ, 0xfc, !PT ;  /* 0x0000000500007212 */ /* 0x000fce00078efcff */
.L_x_7031:
[----:B------:R0:W-:Y:S01]  /*5b40*/  STG.E.U8 desc[UR36][R2.64], R0 ;  /* 0x0000000002007986 */ /* 0x0001e2000c101124 */
[----:B------:R-:W-:Y:S05]  /*5b50*/  BRA `(.L_x_7013) ;  /* 0x0000000400007947 */ /* 0x000fea0003800000 */
.L_x_7029:
        /* <DEDUP_REMOVED lines=17> */
.L_x_7034:
[----:B------:R-:W-:-:S04]  /*5c70*/  LOP3.LUT R5, R5, 0x80000000, RZ, 0xc0, !PT ;  /* 0x8000000005057812 */ /* 0x000fc800078ec0ff */
[----:B------:R-:W-:-:S04]  /*5c80*/  SHF.R.U32.HI R5, RZ, 0x18, R5 ;  /* 0x00000018ff057819 */ /* 0x000fc80000011605 */
[----:B------:R-:W-:-:S07]  /*5c90*/  LOP3.LUT R0, R0, R5, RZ, 0xfc, !PT ;  /* 0x0000000500007212 */ /* 0x000fce00078efcff */
.L_x_7033:
[----:B------:R0:W-:Y:S01]  /*5ca0*/  STG.E.U8 desc[UR36][R2.64], R0 ;  /* 0x0000000002007986 */ /* 0x0001e2000c101124 */
[----:B------:R-:W-:Y:S05]  /*5cb0*/  BRA `(.L_x_7013) ;  /* 0x0000000000a87947 */ /* 0x000fea0003800000 */
.L_x_7028:
        /* <DEDUP_REMOVED lines=18> */
.L_x_7037:
[----:B------:R0:W-:Y:S01]  /*5de0*/  STG.E.U8 desc[UR36][R2.64], R0 ;  /* 0x0000000002007986 */ /* 0x0001e2000c101124 */
[----:B------:R-:W-:Y:S05]  /*5df0*/  BRA `(.L_x_7013) ;  /* 0x0000000000587947 */ /* 0x000fea0003800000 */
.L_x_7012:
        /* <DEDUP_REMOVED lines=16> */
.L_x_7038:
[----:B------:R-:W-:Y:S05]  /*5f00*/  BRA `(.L_x_7013) ;  /* 0x0000000000147947 */ /* 0x000fea0003800000 */
.L_x_7036:
[----:B------:R-:W-:Y:S01]  /*5f10*/  LOP3.LUT R4, R5, 0xff, RZ, 0xc0, !PT ;  /* 0x000000ff05047812 */ /* 0x000fe200078ec0ff */
[----:B------:R-:W-:-:S05]  /*5f20*/  IMAD.MOV.U32 R5, RZ, RZ, RZ ;  /* 0x000000ffff057224 */ /* 0x000fca00078e00ff */
[----:B------:R0:W-:Y:S01]  /*5f30*/  STG.E.64 desc[UR36][R2.64], R4 ;  /* 0x0000000402007986 */ /* 0x0001e2000c101b24 */
[----:B------:R-:W-:Y:S05]  /*5f40*/  BRA `(.L_x_7013) ;  /* 0x0000000000047947 */ /* 0x000fea0003800000 */
.L_x_7035:
[----:B------:R0:W-:Y:S02]  /*5f50*/  STG.E desc[UR36][R2.64], R5 ;  /* 0x0000000502007986 */ /* 0x0001e4000c101924 */
.L_x_7013:
[----:B------:R-:W-:-:S07]  /*5f60*/  VIADD R17, R17, 0x80 ;  /* 0x0000008011117836 */ /* 0x000fce0000000000 */
.L_x_7006:
[----:B------:R-:W-:Y:S05]  /*5f70*/  BSYNC B6 ;  /* 0x0000000000067941 */ /* 0x000fea0003800000 */
.L_x_7005:
        /* <DEDUP_REMOVED lines=280> */
.L_x_7039:
        /* <DEDUP_REMOVED lines=18> */
.L_x_7043:
[----:B------:R-:W-:Y:S01]  /*7220*/  STG.E.U8 desc[UR36][R2.64], R5 ;  /* 0x0000000502007986 */ /* 0x000fe2000c101124 */
[----:B------:R-:W-:Y:S05]  /*7230*/  EXIT ;  /* 0x000000000000794d */ /* 0x000fea0003800000 */
.L_x_7042:
        /* <DEDUP_REMOVED lines=8> */
[----:B------:R-:W-:Y:S01]  /*72c0*/  STG.E.64 desc[UR36][R2.64], R4 ;  /* 0x0000000402007986 */ /* 0x000fe2000c101b24 */
[----:B------:R-:W-:Y:S05]  /*72d0*/  EXIT ;  /* 0x000000000000794d */ /* 0x000fea0003800000 */
.L_x_7046:
[----:B------:R-:W-:Y:S01]  /*72e0*/  STG.E desc[UR36][R2.64], R5 ;  /* 0x0000000502007986 */ /* 0x000fe2000c101924 */
[----:B------:R-:W-:Y:S05]  /*72f0*/  EXIT ;  /* 0x000000000000794d */ /* 0x000fea0003800000 */
.L_x_7045:
[----:B------:R-:W-:Y:S01]  /*7300*/  STG.E.U16 desc[UR36][R2.64], R5 ;  /* 0x0000000502007986 */ /* 0x000fe2000c101524 */
[----:B------:R-:W-:Y:S05]  /*7310*/  EXIT ;  /* 0x000000000000794d */ /* 0x000fea0003800000 */
.L_x_7041:
[----:B------:R-:W-:-:S13]  /*7320*/  ISETP.GT.AND P0, PT, R4, 0x6, PT ;  /* 0x000000060400780c */ /* 0x000fda0003f04270 */
[----:B------:R-:W-:Y:S05]  /*7330*/  @P0 BRA `(.L_x_7047) ;  /* 0x00000000002c0947 */ /* 0x000fea0003800000 */
[----:B------:R-:W-:-:S13]  /*7340*/  ISETP.NE.AND P0, PT, R4, 0x5, PT ;  /* 0x000000050400780c */ /* 0x000fda0003f05270 */
[----:B------:R-:W-:Y:S05]  /*7350*/  @!P0 BRA `(.L_x_7048) ;  /* 0x0000000000148947 */ /* 0x000fea0003800000 */
[----:B------:R-:W-:-:S13]  /*7360*/  ISETP.NE.AND P0, PT, R4, 0x6, PT ;  /* 0x000000060400780c */ /* 0x000fda0003f05270 */
[----:B------:R-:W-:Y:S05]  /*7370*/  @P0 BRA `(.L_x_7044) ;  /* 0x0000000800880947 */ /* 0x000fea0003800000 */
[----:B------:R-:W-:-:S05]  /*7380*/  I2FP.F32.U32 R5, R5 ;  /* 0x0000000500057245 */ /* 0x000fca0000201000 */
[----:B------:R-:W-:Y:S01]  /*7390*/  STG.E desc[UR36][R2.64], R5 ;  /* 0x0000000502007986 */ /* 0x000fe2000c101924 */
[----:B------:R-:W-:Y:S05]  /*73a0*/  EXIT ;  /* 0x000000000000794d */ /* 0x000fea0003800000 */
.L_x_7048:
[----:B------:R-:W-:-:S04]  /*73b0*/  I2FP.F32.U32 R5, R5 ;  /* 0x0000000500057245 */ /* 0x000fc80000201000 */
[----:B------:R-:W-:-:S05]  /*73c0*/  F2FP.F16.F32.PACK_AB R5, RZ, R5 ;  /* 0x00000005ff05723e */ /* 0x000fca00000000ff */
[----:B------:R-:W-:Y:S01]  /*73d0*/  STG.E.U16 desc[UR36][R2.64], R5 ;  /* 0x0000000502007986 */ /* 0x000fe2000c101524 */
[----:B------:R-:W-:Y:S05]  /*73e0*/  EXIT ;  /* 0x000000000000794d */ /* 0x000fea0003800000 */
.L_x_7047:
        /* <DEDUP_REMOVED lines=8> */
[----:B------:R-:W-:Y:S01]  /*7470*/  STG.E.64 desc[UR36][R2.64], R4 ;  /* 0x0000000402007986 */ /* 0x000fe2000c101b24 */
[----:B------:R-:W-:Y:S05]  /*7480*/  EXIT ;  /* 0x000000000000794d */ /* 0x000fea0003800000 */
.L_x_7050:
[----:B------:R-:W-:-:S04]  /*7490*/  I2FP.F32.U32 R5, R5 ;  /* 0x0000000500057245 */ /* 0x000fc80000201000 */
[----:B------:R-:W-:-:S04]  /*74a0*/  F2FP.F16.F32.PACK_AB R5, RZ, R5 ;  /* 0x00000005ff05723e */ /* 0x000fc800000000ff */
[----:B------:R-:W-:-:S05]  /*74b0*/  PRMT R5, R5, 0x5410, RZ ;  /* 0x0000541005057816 */ /* 0x000fca00000000ff */
[----:B------:R-:W-:Y:S01]  /*74c0*/  STG.E desc[UR36][R2.64], R5 ;  /* 0x0000000502007986 */ /* 0x000fe2000c101924 */
[----:B------:R-:W-:Y:S05]  /*74d0*/  EXIT ;  /* 0x000000000000794d */ /* 0x000fea0003800000 */
.L_x_7049:
[----:B------:R-:W0:Y:S02]  /*74e0*/  I2F.F64.U16 R4, R5 ;  /* 0x0000000500047312 */ /* 0x000e240000101800 */
[----:B0-----:R-:W-:Y:S01]  /*74f0*/  STG.E.64 desc[UR36][R2.64], R4 ;  /* 0x0000000402007986 */ /* 0x001fe2000c101b24 */
[----:B------:R-:W-:Y:S05]  /*7500*/  EXIT ;  /* 0x000000000000794d */ /* 0x000fea0003800000 */
.L_x_7040:
        /* <DEDUP_REMOVED lines=12> */
.L_x_7053:
[----:B------:R-:W0:Y:S01]  /*75d0*/  I2F.F64.U16 R4, R5 ;  /* 0x0000000500047312 */ /* 0x000e220000101800 */
[----:B------:R-:W-:-:S05]  /*75e0*/  CS2R R6, SRZ ;  /* 0x0000000000067805 */ /* 0x000fca000001ff00 */
[----:B0-----:R-:W-:Y:S01]  /*75f0*/  STG.E.128 desc[UR36][R2.64], R4 ;  /* 0x0000000402007986 */ /* 0x001fe2000c101d24 */
[----:B------:R-:W-:Y:S05]  /*7600*/  EXIT ;  /* 0x000000000000794d */ /* 0x000fea0003800000 */
.L_x_7052:
        /* <DEDUP_REMOVED lines=20> */
.L_x_7056:
[----:B------:R-:W-:-:S05]  /*7750*/  LOP3.LUT R5, R0, R7, RZ, 0xfc, !PT ;  /* 0x0000000700057212 */ /* 0x000fca00078efcff */
[----:B------:R-:W-:Y:S01]  /*7760*/  STG.E.U8 desc[UR36][R2.64], R5 ;  /* 0x0000000502007986 */ /* 0x000fe2000c101124 */
[----:B------:R-:W-:Y:S05]  /*7770*/  EXIT ;  /* 0x000000000000794d */ /* 0x000fea0003800000 */
.L_x_7055:
        /* <DEDUP_REMOVED lines=12> */
.L_x_7057:
[----:B------:R-:W-:Y:S01]  /*7840*/  ISETP.GT.U32.AND P0, PT, R0, 0x7f800000, PT ;  /* 0x7f8000000000780c */ /* 0x000fe20003f04070 */
[----:B------:R-:W-:-:S05]  /*7850*/  IMAD.MOV.U32 R0, RZ, RZ, 0x7f ;  /* 0x0000007fff007424 */ /* 0x000fca00078e00ff */
[----:B------:R-:W-:-:S07]  /*7860*/  SEL R0, R0, 0x7c, P0 ;  /* 0x0000007c00007807 */ /* 0x000fce0000000000 */
.L_x_7058:
[----:B------:R-:W-:-:S04]  /*7870*/  LOP3.LUT R5, R5, 0x80000000, RZ, 0xc0, !PT ;  /* 0x8000000005057812 */ /* 0x000fc800078ec0ff */
[----:B------:R-:W-:-:S04]  /*7880*/  SHF.R.U32.HI R5, RZ, 0x18, R5 ;  /* 0x00000018ff057819 */ /* 0x000fc80000011605 */
[----:B------:R-:W-:-:S05]  /*7890*/  LOP3.LUT R5, R0, R5, RZ, 0xfc, !PT ;  /* 0x0000000500057212 */ /* 0x000fca00078efcff */
[----:B------:R-:W-:Y:S01]  /*78a0*/  STG.E.U8 desc[UR36][R2.64], R5 ;  /* 0x0000000502007986 */ /* 0x000fe2000c101124 */
[----:B------:R-:W-:Y:S05]  /*78b0*/  EXIT ;  /* 0x000000000000794d */ /* 0x000fea0003800000 */
.L_x_7054:
[----:B------:R-:W-:-:S04]  /*78c0*/  I2FP.F32.U32 R5, R5 ;  /* 0x0000000500057245 */ /* 0x000fc80000201000 */
[----:B------:R-:W-:-:S05]  /*78d0*/  F2FP.BF16.F32.PACK_AB R5, RZ, R5 ;  /* 0x00000005ff05723e */ /* 0x000fca00000010ff */
[----:B------:R-:W-:Y:S01]  /*78e0*/  STG.E.U16 desc[UR36][R2.64], R5 ;  /* 0x0000000502007986 */ /* 0x000fe2000c101524 */
[----:B------:R-:W-:Y:S05]  /*78f0*/  EXIT ;  /* 0x000000000000794d */ /* 0x000fea0003800000 */
.L_x_7051:
        /* <DEDUP_REMOVED lines=8> */
[----:B------:R-:W-:Y:S01]  /*7980*/  STG.E.U16 desc[UR36][R2.64], R5 ;  /* 0x0000000502007986 */ /* 0x000fe2000c101524 */
[----:B------:R-:W-:Y:S05]  /*7990*/  EXIT ;  /* 0x000000000000794d */ /* 0x000fea0003800000 */
.L_x_7061:
        /* <DEDUP_REMOVED lines=17> */
.L_x_7063:
[----:B------:R-:W-:-:S04]  /*7ab0*/  LOP3.LUT R5, R5, 0x80000000, RZ, 0xc0, !PT ;  /* 0x8000000005057812 */ /* 0x000fc800078ec0ff */
[----:B------:R-:W-:-:S04]  /*7ac0*/  SHF.R.U32.HI R5, RZ, 0x18, R5 ;  /* 0x00000018ff057819 */ /* 0x000fc80000011605 */
[----:B------:R-:W-:-:S07]  /*7ad0*/  LOP3.LUT R0, R0, R5, RZ, 0xfc, !PT ;  /* 0x0000000500007212 */ /* 0x000fce00078efcff */
.L_x_7062:
[----:B------:R-:W-:Y:S01]  /*7ae0*/  STG.E.U8 desc[UR36][R2.64], R0 ;  /* 0x0000000002007986 */ /* 0x000fe2000c101124 */
[----:B------:R-:W-:Y:S05]  /*7af0*/  EXIT ;  /* 0x000000000000794d */ /* 0x000fea0003800000 */
.L_x_7060:
        /* <DEDUP_REMOVED lines=17> */
.L_x_7065:
[----:B------:R-:W-:-:S04]  /*7c10*/  LOP3.LUT R5, R5, 0x80000000, RZ, 0xc0, !PT ;  /* 0x8000000005057812 */ /* 0x000fc800078ec0ff */
[----:B------:R-:W-:-:S04]  /*7c20*/  SHF.R.U32.HI R5, RZ, 0x18, R5 ;  /* 0x00000018ff057819 */ /* 0x000fc80000011605 */
[----:B------:R-:W-:-:S07]  /*7c30*/  LOP3.LUT R0, R0, R5, RZ, 0xfc, !PT ;  /* 0x0000000500007212 */ /* 0x000fce00078efcff */
.L_x_7064:
[----:B------:R-:W-:Y:S01]  /*7c40*/  STG.E.U8 desc[UR36][R2.64], R0 ;  /* 0x0000000002007986 */ /* 0x000fe2000c101124 */
[----:B------:R-:W-:Y:S05]  /*7c50*/  EXIT ;  /* 0x000000000000794d */ /* 0x000fea0003800000 */
.L_x_7059:
        /* <DEDUP_REMOVED lines=18> */
.L_x_7068:
[----:B------:R-:W-:Y:S01]  /*7d80*/  STG.E.U8 desc[UR36][R2.64], R0 ;  /* 0x0000000002007986 */ /* 0x000fe2000c101124 */
[----:B------:R-:W-:Y:S05]  /*7d90*/  EXIT ;  /* 0x000000000000794d */ /* 0x000fea0003800000 */
.L_x_7044:
        /* <DEDUP_REMOVED lines=16> */
.L_x_7069:
[----:B------:R-:W-:Y:S05]  /*7ea0*/  EXIT ;  /* 0x000000000000794d */ /* 0x000fea0003800000 */
.L_x_7067:
[----:B------:R-:W-:Y:S01]  /*7eb0*/  LOP3.LUT R4, R5, 0xff, RZ, 0xc0, !PT ;  /* 0x000000ff05047812 */ /* 0x000fe200078ec0ff */
[----:B------:R-:W-:-:S05]  /*7ec0*/  IMAD.MOV.U32 R5, RZ, RZ, RZ ;  /* 0x000000ffff057224 */ /* 0x000fca00078e00ff */
[----:B------:R-:W-:Y:S01]  /*7ed0*/  STG.E.64 desc[UR36][R2.64], R4 ;  /* 0x0000000402007986 */ /* 0x000fe2000c101b24 */
[----:B------:R-:W-:Y:S05]  /*7ee0*/  EXIT ;  /* 0x000000000000794d */ /* 0x000fea0003800000 */
.L_x_7066:
[----:B------:R-:W-:Y:S01]  /*7ef0*/  STG.E desc[UR36][R2.64], R5 ;  /* 0x0000000502007986 */ /* 0x000fe2000c101924 */
[----:B------:R-:W-:Y:S05]  /*7f00*/  EXIT ;  /* 0x000000000000794d */ /* 0x000fea0003800000 */
.L_x_7070:
        /* <DEDUP_REMOVED lines=15> */
.L_x_7402:


//--------------------- .text._ZN2at6native27unrolled_elementwise_kernelINS0_11FillFunctorIhEESt5arrayIPcLm1EELi4E23TrivialOffsetCalculatorILi0EjES7_ILi1EjENS0_6memory12LoadWithCastILi0EEENSA_13StoreWithCastILi1EEEEEviT_T0_T2_T3_T4_T5_ --------------------------
	.section	.text._ZN2at6native27unrolled_elementwise_kernelINS0_11FillFunctorIhEESt5arrayIPcLm1EELi4E23TrivialOffsetCalculatorILi0EjES7_ILi1EjENS0_6memory12LoadWithCastILi0EEENSA_13StoreWithCastILi1EEEEEviT_T0_T2_T3_T4_T5_,"ax",@progbits
	.align	128
        .global         _ZN2at6native27unrolled_elementwise_kernelINS0_11FillFunctorIhEESt5arrayIPcLm1EELi4E23TrivialOffsetCalculatorILi0EjES7_ILi1EjENS0_6memory12LoadWithCastILi0EEENSA_13StoreWithCastILi1EEEEEviT_T0_T2_T3_T4_T5_
        .type           _ZN2at6native27unrolled_elementwise_kernelINS0_11FillFunctorIhEESt5arrayIPcLm1EELi4E23TrivialOffsetCalculatorILi0EjES7_ILi1EjENS0_6memory12LoadWithCastILi0EEENSA_13StoreWithCastILi1EEEEEviT_T0_T2_T3_T4_T5_,@function
        .size           _ZN2at6native27unrolled_elementwise_kernelINS0_11FillFunctorIhEESt5arrayIPcLm1EELi4E23TrivialOffsetCalculatorILi0EjES7_ILi1EjENS0_6memory12LoadWithCastILi0EEENSA_13StoreWithCastILi1EEEEEviT_T0_T2_T3_T4_T5_,(.L_x_7403 - _ZN2at6native27unrolled_elementwise_kernelINS0_11FillFunctorIhEESt5arrayIPcLm1EELi4E23TrivialOffsetCalculatorILi0EjES7_ILi1EjENS0_6memory12LoadWithCastILi0EEENSA_13StoreWithCastILi1EEEEEviT_T0_T2_T3_T4_T5_)
        .other          _ZN2at6native27unrolled_elementwise_kernelINS0_11FillFunctorIhEESt5arrayIPcLm1EELi4E23TrivialOffsetCalculatorILi0EjES7_ILi1EjENS0_6memory12LoadWithCastILi0EEENSA_13StoreWithCastILi1EEEEEviT_T0_T2_T3_T4_T5_,@"STO_CUDA_ENTRY STV_DEFAULT"
_ZN2at6native27unrolled_elementwise_kernelINS0_11FillFunctorIhEESt5arrayIPcLm1EELi4E23TrivialOffsetCalculatorILi0EjES7_ILi1EjENS0_6memory12LoadWithCastILi0EEENSA_13StoreWithCastILi1EEEEEviT_T0_T2_T3_T4_T5_:
.text._ZN2at6native27unrolled_elementwise_kernelINS0_11FillFunctorIhEESt5arrayIPcLm1EELi4E23TrivialOffsetCalculatorILi0EjES7_ILi1EjENS0_6memory12LoadWithCastILi0EEENSA_13StoreWithCastILi1EEEEEviT_T0_T2_T3_T4_T5_:
        /* <DEDUP_REMOVED lines=32> */
.L_x_7076:
[----:B------:R3:W-:Y:S01]  /*0200*/  STG.E.U8 desc[UR36][R2.64], R18 ;  /* 0x0000001202007986 */ /* 0x0007e2000c101124 */
[----:B------:R-:W-:Y:S05]  /*0210*/  BRA `(.L_x_7072) ;  /* 0x0000000c00307947 */ /* 0x000fea0003800000 */
.L_x_7075:
        /* <DEDUP_REMOVED lines=10> */
.L_x_7079:
[----:B------:R1:W-:Y:S01]  /*02c0*/  STG.E desc[UR36][R2.64], R18 ;  /* 0x0000001202007986 */ /* 0x0003e2000c101924 */
[----:B------:R-:W-:Y:S05]  /*02d0*/  BRA `(.L_x_7072) ;  /* 0x0000000c00007947 */ /* 0x000fea0003800000 */
.L_x_7078:
[----:B------:R2:W-:Y:S01]  /*02e0*/  STG.E.U16 desc[UR36][R2.64], R18 ;  /* 0x0000001202007986 */ /* 0x0005e2000c101524 */
[----:B------:R-:W-:Y:S05]  /*02f0*/  BRA `(.L_x_7072) ;  /* 0x0000000800f87947 */ /* 0x000fea0003800000 */
.L_x_7074:
        /* <DEDUP_REMOVED lines=9> */
.L_x_7081:
[----:B------:R-:W-:-:S04]  /*0390*/  I2FP.F32.U32 R0, R18 ;  /* 0x0000001200007245 */ /* 0x000fc80000201000 */
[----:B------:R-:W-:-:S05]  /*03a0*/  F2FP.F16.F32.PACK_AB R0, RZ, R0 ;  /* 0x00000000ff00723e */ /* 0x000fca00000000ff */
[----:B------:R0:W-:Y:S01]  /*03b0*/  STG.E.U16 desc[UR36][R2.64], R0 ;  /* 0x0000000002007986 */ /* 0x0001e2000c101524 */
[----:B------:R-:W-:Y:S05]  /*03c0*/  BRA `(.L_x_7072) ;  /* 0x0000000800c47947 */ /* 0x000fea0003800000 */
.L_x_7080:
        /* <DEDUP_REMOVED lines=10> */
.L_x_7083:
[----:B------:R-:W-:-:S04]  /*0470*/  I2FP.F32.U32 R0, R18 ;  /* 0x0000001200007245 */ /* 0x000fc80000201000 */
[----:B------:R-:W-:-:S04]  /*0480*/  F2FP.F16.F32.PACK_AB R5, RZ, R0 ;  /* 0x00000000ff05723e */ /* 0x000fc800000000ff */
[----:B------:R-:W-:-:S05]  /*0490*/  PRMT R5, R5, 0x5410, RZ ;  /* 0x0000541005057816 */ /* 0x000fca00000000ff */
[----:B------:R0:W-:Y:S01]  /*04a0*/  STG.E desc[UR36][R2.64], R5 ;  /* 0x0000000502007986 */ /* 0x0001e2000c101924 */
[----:B------:R-:W-:Y:S05]  /*04b0*/  BRA `(.L_x_7072) ;  /* 0x0000000800887947 */ /* 0x000fea0003800000 */
.L_x_7082:
[----:B------:R-:W0:Y:S02]  /*04c0*/  I2F.F64.U16 R4, R18 ;  /* 0x0000001200047312 */ /* 0x000e240000101800 */
[----:B0-----:R5:W-:Y:S01]  /*04d0*/  STG.E.64 desc[UR36][R2.64], R4 ;  /* 0x0000000402007986 */ /* 0x001be2000c101b24 */
[----:B------:R-:W-:Y:S05]  /*04e0*/  BRA `(.L_x_7072) ;  /* 0x00000008007c7947 */ /* 0x000fea0003800000 */
.L_x_7073:
        /* <DEDUP_REMOVED lines=12> */
.L_x_7086:
[----:B------:R-:W0:Y:S01]  /*05b0*/  I2F.F64.U16 R4, R18 ;  /* 0x0000001200047312 */ /* 0x000e220000101800 */
[----:B------:R-:W-:-:S05]  /*05c0*/  CS2R R6, SRZ ;  /* 0x0000000000067805 */ /* 0x000fca000001ff00 */
[----:B0-----:R0:W-:Y:S01]  /*05d0*/  STG.E.128 desc[UR36][R2.64], R4 ;  /* 0x0000000402007986 */ /* 0x0011e2000c101d24 */
[----:B------:R-:W-:Y:S05]  /*05e0*/  BRA `(.L_x_7072) ;  /* 0x00000008003c7947 */ /* 0x000fea0003800000 */
.L_x_7085:
        /* <DEDUP_REMOVED lines=20> */
.L_x_7089:
[----:B------:R-:W-:-:S05]  /*0730*/  LOP3.LUT R5, R4, R5, RZ, 0xfc, !PT ;  /* 0x0000000504057212 */ /* 0x000fca00078efcff */
[----:B------:R0:W-:Y:S01]  /*0740*/  STG.E.U8 desc[UR36][R2.64], R5 ;  /* 0x0000000502007986 */ /* 0x0001e2000c101124 */
[----:B------:R-:W-:Y:S05]  /*0750*/  BRA `(.L_x_7072) ;  /* 0x0000000400e07947 */ /* 0x000fea0003800000 */
.L_x_7088:
        /* <DEDUP_REMOVED lines=12> */
.L_x_7090:
[----:B------:R-:W-:Y:S01]  /*0820*/  IMAD.MOV.U32 R0, RZ, RZ, 0x7f ;  /* 0x0000007fff007424 */ /* 0x000fe200078e00ff */
[----:B------:R-:W-:-:S04]  /*0830*/  ISETP.GT.U32.AND P0, PT, R4, 0x7f800000, PT ;  /* 0x7f8000000400780c */ /* 0x000fc80003f04070 */
[----:B------:R-:W-:-:S09]  /*0840*/  SEL R0, R0, 0x7c, P0 ;  /* 0x0000007c00007807 */ /* 0x000fd20000000000 */
.L_x_7091:
[----:B------:R-:W-:-:S04]  /*0850*/  LOP3.LUT R5, R5, 0x80000000, RZ, 0xc0, !PT ;  /* 0x8000000005057812 */ /* 0x000fc800078ec0ff */
[----:B------:R-:W-:-:S04]  /*0860*/  SHF.R.U32.HI R5, RZ, 0x18, R5 ;  /* 0x00000018ff057819 */ /* 0x000fc80000011605 */
[----:B------:R-:W-:-:S05]  /*0870*/  LOP3.LUT R5, R0, R5, RZ, 0xfc, !PT ;  /* 0x0000000500057212 */ /* 0x000fca00078efcff */
[----:B------:R0:W-:Y:S01]  /*0880*/  STG.E.U8 desc[UR36][R2.64], R5 ;  /* 0x0000000502007986 */ /* 0x0001e2000c101124 */
[----:B------:R-:W-:Y:S05]  /*0890*/  BRA `(.L_x_7072) ;  /* 0x0000000400907947 */ /* 0x000fea0003800000 */
.L_x_7087:
[----:B------:R-:W-:-:S04]  /*08a0*/  I2FP.F32.U32 R0, R18 ;  /* 0x0000001200007245 */ /* 0x000fc80000201000 */
[----:B------:R-:W-:-:S05]  /*08b0*/  F2FP.BF16.F32.PACK_AB R0, RZ, R0 ;  /* 0x00000000ff00723e */ /* 0x000fca00000010ff */
[----:B------:R0:W-:Y:S01]  /*08c0*/  STG.E.U16 desc[UR36][R2.64], R0 ;  /* 0x0000000002007986 */ /* 0x0001e2000c101524 */
[----:B------:R-:W-:Y:S05]  /*08d0*/  BRA `(.L_x_7072) ;  /* 0x0000000400807947 */ /* 0x000fea0003800000 */
.L_x_7084:
        /* <DEDUP_REMOVED lines=10> */
.L_x_7094:
        /* <DEDUP_REMOVED lines=16> */
.L_x_7096:
[----:B------:R-:W-:-:S04]  /*0a80*/  LOP3.LUT R5, R5, 0x80000000, RZ, 0xc0, !PT ;  /* 0x8000000005057812 */ /* 0x000fc800078ec0ff */
[----:B------:R-:W-:-:S04]  /*0a90*/  SHF.R.U32.HI R5, RZ, 0x18, R5 ;  /* 0x00000018ff057819 */ /* 0x000fc80000011605 */
[----:B------:R-:W-:-:S04]  /*0aa0*/  LOP3.LUT R4, R4, R5, RZ, 0xfc, !PT ;  /* 0x0000000504047212 */ /* 0x000fc800078efcff */
[----:B------:R-:W-:-:S07]  /*0ab0*/  PRMT R0, R4, 0x7610, R0 ;  /* 0x0000761004007816 */ /* 0x000fce0000000000 */
.L_x_7095:
[----:B------:R0:W-:Y:S01]  /*0ac0*/  STG.E.U8 desc[UR36][R2.64], R0 ;  /* 0x0000000002007986 */ /* 0x0001e2000c101124 */
[----:B------:R-:W-:Y:S05]  /*0ad0*/  BRA `(.L_x_7072) ;  /* 0x0000000400007947 */ /* 0x000fea0003800000 */
.L_x_7093:
        /* <DEDUP_REMOVED lines=16> */
.L_x_7098:
[----:B------:R-:W-:-:S04]  /*0be0*/  LOP3.LUT R5, R5, 0x80000000, RZ, 0xc0, !PT ;  /* 0x8000000005057812 */ /* 0x000fc800078ec0ff */
[----:B------:R-:W-:-:S04]  /*0bf0*/  SHF.R.U32.HI R5, RZ, 0x18, R5 ;  /* 0x00000018ff057819 */ /* 0x000fc80000011605 */
[----:B------:R-:W-:-:S04]  /*0c00*/  LOP3.LUT R4, R4, R5, RZ, 0xfc, !PT ;  /* 0x0000000504047212 */ /* 0x000fc800078efcff */
[----:B------:R-:W-:-:S07]  /*0c10*/  PRMT R0, R4, 0x7610, R0 ;  /* 0x0000761004007816 */ /* 0x000fce0000000000 */
.L_x_7097:
[----:B------:R0:W-:Y:S01]  /*0c20*/  STG.E.U8 desc[UR36][R2.64], R0 ;  /* 0x0000000002007986 */ /* 0x0001e2000c101124 */
[----:B------:R-:W-:Y:S05]  /*0c30*/  BRA `(.L_x_7072) ;  /* 0x0000000000a87947 */ /* 0x000fea0003800000 */
.L_x_7092:
        /* <DEDUP_REMOVED lines=18> */
.L_x_7101:
[----:B------:R0:W-:Y:S01]  /*0d60*/  STG.E.U8 desc[UR36][R2.64], R4 ;  /* 0x0000000402007986 */ /* 0x0001e2000c101124 */
[----:B------:R-:W-:Y:S05]  /*0d70*/  BRA `(.L_x_7072) ;  /* 0x0000000000587947 */ /* 0x000fea0003800000 */
.L_x_7077:
        /* <DEDUP_REMOVED lines=16> */
.L_x_7102:
[----:B------:R-:W-:Y:S05]  /*0e80*/  BRA `(.L_x_7072) ;  /* 0x0000000000147947 */ /* 0x000fea0003800000 */
.L_x_7100:
[----:B------:R-:W-:Y:S01]  /*0e90*/  LOP3.LUT R4, R18, 0xff, RZ, 0xc0, !PT ;  /* 0x000000ff12047812 */ /* 0x000fe200078ec0ff */
[----:B------:R-:W-:-:S05]  /*0ea0*/  IMAD.MOV.U32 R5, RZ, RZ, RZ ;  /* 0x000000ffff057224 */ /* 0x000fca00078e00ff */
[----:B------:R0:W-:Y:S01]  /*0eb0*/  STG.E.64 desc[UR36][R2.64], R4 ;  /* 0x0000000402007986 */ /* 0x0001e2000c101b24 */
[----:B------:R-:W-:Y:S05]  /*0ec0*/  BRA `(.L_x_7072) ;  /* 0x0000000000047947 */ /* 0x000fea0003800000 */
.L_x_7099:
[----:B------:R0:W-:Y:S02]  /*0ed0*/  STG.E desc[UR36][R2.64], R18 ;  /* 0x0000001202007986 */ /* 0x0001e4000c101924 */
.L_x_7072:
[----:B------:R-:W-:Y:S05]  /*0ee0*/  BSYNC B6 ;  /* 0x0000000000067941 */ /* 0x000fea0003800000 */
.L_x_7071:
        /* <DEDUP_REMOVED lines=23> */
.L_x_7108:
[----:B------:R1:W-:Y:S01]  /*1060*/  STG.E.U8 desc[UR36][R2.64], R18 ;  /* 0x0000001202007986 */ /* 0x0003e2000c101124 */
[----:B------:R-:W-:Y:S05]  /*1070*/  BRA `(.L_x_7110) ;  /* 0x0000000c00587947 */ /* 0x000fea0003800000 */
.L_x_7107:
        /* <DEDUP_REMOVED lines=10> */
.L_x_7112:
[----:B------:R3:W-:Y:S01]  /*1120*/  STG.E desc[UR36][R2.64], R18 ;  /* 0x0000001202007986 */ /* 0x0007e2000c101924 */
[----:B------:R-:W-:Y:S05]  /*1130*/  BRA `(.L_x_7110) ;  /* 0x0000000c00287947 */ /* 0x000fea0003800000 */
.L_x_7111:
[----:B------:R2:W-:Y:S01]  /*1140*/  STG.E.U16 desc[UR36][R2.64], R18 ;  /* 0x0000001202007986 */ /* 0x0005e2000c101524 */
[----:B------:R-:W-:Y:S05]  /*1150*/  BRA `(.L_x_7110) ;  /* 0x0000000c00207947 */ /* 0x000fea0003800000 */
.L_x_7106:
[----:B------:R-:W-:-:S13]  /*1160*/  ISETP.GT.AND P0, PT, R0, 0x6, PT ;  /* 0x000000060000780c */ /* 0x000fda0003f04270 */
[----:B------:R-:W-:Y:S05]  /*1170*/  @P0 BRA `(.L_x_7113) ;  /* 0x0000000000340947 */ /* 0x000fea0003800000 */
[----:B------:R-:W-:-:S13]  /*1180*/  ISETP.NE.AND P0, PT, R0, 0x5, PT ;  /* 0x000000050000780c */ /* 0x000fda0003f05270 */
[----:B------:R-:W-:Y:S05]  /*1190*/  @!P0 BRA `(.L_x_7114) ;  /* 0x0000000000188947 */ /* 0x000fea0003800000 */
[----:B------:R-:W-:-:S13]  /*11a0*/  ISETP.NE.AND P0, PT, R0, 0x6, PT ;  /* 0x000000060000780c */ /* 0x000fda0003f05270 */
[----:B------:R-:W-:Y:S05]  /*11b0*/  @P0 BRA `(.L_x_7109) ;  /* 0x0000000800b00947 */ /* 0x000fea0003800000 */
[----:B------:R-:W-:Y:S02]  /*11c0*/  ULDC.U8 UR4, c[0x0][0x214] ;  /* 0x0000850000047ab9 */ /* 0x000fe40000000000 */
[----:B------:R-:W-:-:S05]  /*11d0*/  I2FP.F32.U32 R5, UR4 ;  /* 0x0000000400057c45 */ /* 0x000fca0008201000 */
[----:B------:R0:W-:Y:S01]  /*11e0*/  STG.E desc[UR36][R2.64], R5 ;  /* 0x0000000502007986 */ /* 0x0001e2000c101924 */
[----:B------:R-:W-:Y:S05]  /*11f0*/  BRA `(.L_x_7110) ;  /* 0x0000000800f87947 */ /* 0x000fea0003800000 */
.L_x_7114:
[----:B------:R-:W-:Y:S02]  /*1200*/  ULDC.U8 UR4, c[0x0][0x214] ;  /* 0x0000850000047ab9 */ /* 0x000fe40000000000 */
[----:B------:R-:W-:-:S04]  /*1210*/  I2FP.F32.U32 R0, UR4 ;  /* 0x0000000400007c45 */ /* 0x000fc80008201000 */
[----:B------:R-:W-:-:S05]  /*1220*/  F2FP.F16.F32.PACK_AB R0, RZ, R0 ;  /* 0x00000000ff00723e */ /* 0x000fca00000000ff */
[----:B------:R0:W-:Y:S01]  /*1230*/  STG.E.U16 desc[UR36][R2.64], R0 ;  /* 0x0000000002007986 */ /* 0x0001e2000c101524 */
[----:B------:R-:W-:Y:S05]  /*1240*/  BRA `(.L_x_7110) ;  /* 0x0000000800e47947 */ /* 0x000fea0003800000 */
.L_x_7113:
[----:B------:R-:W-:-:S13]  /*1250*/  ISETP.NE.AND P0, PT, R0, 0x7, PT ;  /* 0x000000070000780c */ /* 0x000fda0003f05270 */
[----:B------:R-:W-:Y:S05]  /*1260*/  @!P0 BRA `(.L_x_7115) ;  /* 0x00000000003c8947 */ /* 0x000fea0003800000 */
[----:B------:R-:W-:-:S13]  /*1270*/  ISETP.NE.AND P0, PT, R0, 0x8, PT ;  /* 0x000000080000780c */ /* 0x000fda0003f05270 */
[----:B------:R-:W-:Y:S05]  /*1280*/  @!P0 BRA `(.L_x_7116) ;  /* 0x00000000001c8947 */ /* 0x000fea0003800000 */
[----:B------:R-:W-:-:S13]  /*1290*/  ISETP.NE.AND P0, PT, R0, 0x9, PT ;  /* 0x000000090000780c */ /* 0x000fda0003f05270 */
[----:B------:R-:W-:Y:S05]  /*12a0*/  @P0 BRA `(.L_x_7109) ;  /* 0x0000000800740947 */ /* 0x000fea0003800000 */
[----:B------:R-:W-:Y:S01]  /*12b0*/  ULDC.U8 UR4, c[0x0][0x214] ;  /* 0x0000850000047ab9 */ /* 0x000fe20000000000 */
[----:B------:R-:W-:Y:S01]  /*12c0*/  IMAD.MOV.U32 R5, RZ, RZ, RZ ;  /* 0x000000ffff057224 */ /* 0x000fe200078e00ff */
[----:B------:R-:W-:-:S05]  /*12d0*/  I2FP.F32.U32 R4, UR4 ;  /* 0x0000000400047c45 */ /* 0x000fca0008201000 */
[----:B------:R5:W-:Y:S01]  /*12e0*/  STG.E.64 desc[UR36][R2.64], R4 ;  /* 0x0000000402007986 */ /* 0x000be2000c101b24 */
[----:B------:R-:W-:Y:S05]  /*12f0*/  BRA `(.L_x_7110) ;  /* 0x0000000800b87947 */ /* 0x000fea0003800000 */
.L_x_7116:
[----:B------:R-:W-:Y:S02]  /*1300*/  ULDC.U8 UR4, c[0x0][0x214] ;  /* 0x0000850000047ab9 */ /* 0x000fe40000000000 */
[----:B------:R-:W-:-:S04]  /*1310*/  I2FP.F32.U32 R0, UR4 ;  /* 0x0000000400007c45 */ /* 0x000fc80008201000 */
[----:B------:R-:W-:-:S04]  /*1320*/  F2FP.F16.F32.PACK_AB R0, RZ, R0 ;  /* 0x00000000ff00723e */ /* 0x000fc800000000ff */
[----:B------:R-:W-:-:S05]  /*1330*/  PRMT R0, R0, 0x5410, RZ ;  /* 0x0000541000007816 */ /* 0x000fca00000000ff */
[----:B------:R0:W-:Y:S01]  /*1340*/  STG.E desc[UR36][R2.64], R0 ;  /* 0x0000000002007986 */ /* 0x0001e2000c101924 */
[----:B------:R-:W-:Y:S05]  /*1350*/  BRA `(.L_x_7110) ;  /* 0x0000000800a07947 */ /* 0x000fea0003800000 */
.L_x_7115:
[----:B------:R-:W0:Y:S02]  /*1360*/  I2F.F64.U16 R4, R18 ;  /* 0x0000001200047312 */ /* 0x000e240000101800 */
[----:B0-----:R0:W-:Y:S01]  /*1370*/  STG.E.64 desc[UR36][R2.64], R4 ;  /* 0x0000000402007986 */ /* 0x0011e2000c101b24 */
[----:B------:R-:W-:Y:S05]  /*1380*/  BRA `(.L_x_7110) ;  /* 0x0000000800947947 */ /* 0x000fea0003800000 */
.L_x_7105:
        /* <DEDUP_REMOVED lines=12> */
.L_x_7119:
[----:B------:R-:W0:Y:S01]  /*1450*/  I2F.F64.U16 R4, R18 ;  /* 0x0000001200047312 */ /* 0x000e220000101800 */
[----:B------:R-:W-:-:S05]  /*1460*/  CS2R R6, SRZ ;  /* 0x0000000000067805 */ /* 0x000fca000001ff00 */
[----:B0-----:R0:W-:Y:S01]  /*1470*/  STG.E.128 desc[UR36][R2.64], R4 ;  /* 0x0000000402007986 */ /* 0x0011e2000c101d24 */
[----:B------:R-:W-:Y:S05]  /*1480*/  BRA `(.L_x_7110) ;  /* 0x0000000800547947 */ /* 0x000fea0003800000 */
.L_x_7118:
[----:B------:R-:W-:-:S13]  /*1490*/  ISETP.NE.AND P0, PT, R0, 0xf, PT ;  /* 0x0000000f0000780c */ /* 0x000fda0003f05270 */
[----:B------:R-:W-:Y:S05]  /*14a0*/  @!P0 BRA `(.L_x_7120) ;  /* 0x0000000000ac8947 */ /* 0x000fea0003800000 */
[----:B------:R-:W-:-:S13]  /*14b0*/  ISETP.NE.AND P0, PT, R0, 0x17, PT ;  /* 0x000000170000780c */ /* 0x000fda0003f05270 */
[----:B------:R-:W-:Y:S05]  /*14c0*/  @!P0 BRA `(.L_x_7121) ;  /* 0x0000000000508947 */ /* 0x000fea0003800000 */
[----:B------:R-:W-:-:S13]  /*14d0*/  ISETP.NE.AND P0, PT, R0, 0x18, PT ;  /* 0x000000180000780c */ /* 0x000fda0003f05270 */
[----:B------:R-:W-:Y:S05]  /*14e0*/  @P0 BRA `(.L_x_7109) ;  /* 0x0000000400e40947 */ /* 0x000fea0003800000 */
[----:B------:R-:W-:Y:S02]  /*14f0*/  ULDC.U8 UR4, c[0x0][0x214] ;  /* 0x0000850000047ab9 */ /* 0x000fe40000000000 */
        /* <DEDUP_REMOVED lines=14> */
.L_x_7122:
[----:B------:R-:W-:-:S05]  /*15e0*/  LOP3.LUT R5, R0, R9, RZ, 0xfc, !PT ;  /* 0x0000000900057212 */ /* 0x000fca00078efcff */
[----:B------:R0:W-:Y:S01]  /*15f0*/  STG.E.U8 desc[UR36][R2.64], R5 ;  /* 0x0000000502007986 */ /* 0x0001e2000c101124 */
[----:B------:R-:W-:Y:S05]  /*1600*/  BRA `(.L_x_7110) ;  /* 0x0000000400f47947 */ /* 0x000fea0003800000 */
.L_x_7121:
[----:B------:R-:W-:Y:S02]  /*1610*/  ULDC.U8 UR4, c[0x0][0x214] ;  /* 0x0000850000047ab9 */ /* 0x000fe40000000000 */
        /* <DEDUP_REMOVED lines=12> */
.L_x_7123:
[----:B------:R-:W-:Y:S01]  /*16e0*/  ISETP.GT.U32.AND P0, PT, R0, 0x7f800000, PT ;  /* 0x7f8000000000780c */ /* 0x000fe20003f04070 */
[----:B------:R-:W-:-:S05]  /*16f0*/  IMAD.MOV.U32 R0, RZ, RZ, 0x7f ;  /* 0x0000007fff007424 */ /* 0x000fca00078e00ff */
[----:B------:R-:W-:-:S07]  /*1700*/  SEL R0, R0, 0x7c, P0 ;  /* 0x0000007c00007807 */ /* 0x000fce0000000000 */
.L_x_7124:
[----:B------:R-:W-:-:S04]  /*1710*/  LOP3.LUT R4, R4, 0x80000000, RZ, 0xc0, !PT ;  /* 0x8000000004047812 */ /* 0x000fc800078ec0ff */
[----:B------:R-:W-:-:S04]  /*1720*/  SHF.R.U32.HI R5, RZ, 0x18, R4 ;  /* 0x00000018ff057819 */ /* 0x000fc80000011604 */
[----:B------:R-:W-:-:S05]  /*1730*/  LOP3.LUT R5, R0, R5, RZ, 0xfc, !PT ;  /* 0x0000000500057212 */ /* 0x000fca00078efcff */
[----:B------:R0:W-:Y:S01]  /*1740*/  STG.E.U8 desc[UR36][R2.64], R5 ;  /* 0x0000000502007986 */ /* 0x0001e2000c101124 */
[----:B------:R-:W-:Y:S05]  /*1750*/  BRA `(.L_x_7110) ;  /* 0x0000000400a07947 */ /* 0x000fea0003800000 */
.L_x_7120:
[----:B------:R-:W-:Y:S02]  /*1760*/  ULDC.U8 UR4, c[0x0][0x214] ;  /* 0x0000850000047ab9 */ /* 0x000fe40000000000 */
[----:B------:R-:W-:-:S04]  /*1770*/  I2FP.F32.U32 R0, UR4 ;  /* 0x0000000400007c45 */ /* 0x000fc80008201000 */
[----:B------:R-:W-:-:S05]  /*1780*/  F2FP.BF16.F32.PACK_AB R0, RZ, R0 ;  /* 0x00000000ff00723e */ /* 0x000fca00000010ff */
[----:B------:R0:W-:Y:S01]  /*1790*/  STG.E.U16 desc[UR36][R2.64], R0 ;  /* 0x0000000002007986 */ /* 0x0001e2000c101524 */
[----:B------:R-:W-:Y:S05]  /*17a0*/  BRA `(.L_x_7110) ;  /* 0x00000004008c7947 */ /* 0x000fea0003800000 */
.L_x_7117:
        /* <DEDUP_REMOVED lines=10> */
.L_x_7127:
[----:B------:R-:W-:Y:S01]  /*1850*/  ULDC.U8 UR4, c[0x0][0x214] ;  /* 0x0000850000047ab9 */ /* 0x000fe20000000000 */
        /* <DEDUP_REMOVED lines=17> */
.L_x_7129:
[----:B------:R-:W-:-:S04]  /*1970*/  LOP3.LUT R4, R4, 0x80000000, RZ, 0xc0, !PT ;  /* 0x8000000004047812 */ /* 0x000fc800078ec0ff */
[----:B------:R-:W-:-:S04]  /*1980*/  SHF.R.U32.HI R5, RZ, 0x18, R4 ;  /* 0x00000018ff057819 */ /* 0x000fc80000011604 */
[----:B------:R-:W-:-:S07]  /*1990*/  LOP3.LUT R0, R0, R5, RZ, 0xfc, !PT ;  /* 0x0000000500007212 */ /* 0x000fce00078efcff */
.L_x_7128:
[----:B------:R0:W-:Y:S01]  /*19a0*/  STG.E.U8 desc[UR36][R2.64], R0 ;  /* 0x0000000002007986 */ /* 0x0001e2000c101124 */
[----:B------:R-:W-:Y:S05]  /*19b0*/  BRA `(.L_x_7110) ;  /* 0x0000000400087947 */ /* 0x000fea0003800000 */
.L_x_7126:
        /* <DEDUP_REMOVED lines=18> */
.L_x_7131:
[----:B------:R-:W-:-:S04]  /*1ae0*/  LOP3.LUT R4, R4, 0x80000000, RZ, 0xc0, !PT ;  /* 0x8000000004047812 */ /* 0x000fc800078ec0ff */
[----:B------:R-:W-:-:S04]  /*1af0*/  SHF.R.U32.HI R5, RZ, 0x18, R4 ;  /* 0x00000018ff057819 */ /* 0x000fc80000011604 */
[----:B------:R-:W-:-:S07]  /*1b00*/  LOP3.LUT R0, R0, R5, RZ, 0xfc, !PT ;  /* 0x0000000500007212 */ /* 0x000fce00078efcff */
.L_x_7130:
[----:B------:R0:W-:Y:S01]  /*1b10*/  STG.E.U8 desc[UR36][R2.64], R0 ;  /* 0x0000000002007986 */ /* 0x0001e2000c101124 */
[----:B------:R-:W-:Y:S05]  /*1b20*/  BRA `(.L_x_7110) ;  /* 0x0000000000ac7947 */ /* 0x000fea0003800000 */
.L_x_7125:
[----:B------:R-:W-:-:S13]  /*1b30*/  ISETP.NE.AND P0, PT, R0, 0x1c, PT ;  /* 0x0000001c0000780c */ /* 0x000fda0003f05270 */
[----:B------:R-:W-:Y:S05]  /*1b40*/  @!P0 BRA `(.L_x_7132) ;  /* 0x0000000000a08947 */ /* 0x000fea0003800000 */
[----:B------:R-:W-:-:S13]  /*1b50*/  ISETP.NE.AND P0, PT, R0, 0x1d, PT ;  /* 0x0000001d0000780c */ /* 0x000fda0003f05270 */
[----:B------:R-:W-:Y:S05]  /*1b60*/  @!P0 BRA `(.L_x_7133) ;  /* 0x0000000000888947 */ /* 0x000fea0003800000 */
[----:B------:R-:W-:-:S13]  /*1b70*/  ISETP.NE.AND P0, PT, R0, 0x2c, PT ;  /* 0x0000002c0000780c */ /* 0x000fda0003f05270 */
[----:B------:R-:W-:Y:S05]  /*1b80*/  @P0 BRA `(.L_x_7109) ;  /* 0x00000000003c0947 */ /* 0x000fea0003800000 */
[----:B------:R-:W-:Y:S01]  /*1b90*/  ULDC.U8 UR4, c[0x0][0x214] ;  /* 0x0000850000047ab9 */ /* 0x000fe20000000000 */
        /* <DEDUP_REMOVED lines=12> */
.L_x_7134:
[----:B------:R0:W-:Y:S01]  /*1c60*/  STG.E.U8 desc[UR36][R2.64], R0 ;  /* 0x0000000002007986 */ /* 0x0001e2000c101124 */
[----:B------:R-:W-:Y:S05]  /*1c70*/  BRA `(.L_x_7110) ;  /* 0x0000000000587947 */ /* 0x000fea0003800000 */
.L_x_7109:
        /* <DEDUP_REMOVED lines=16> */
.L_x_7135:
[----:B------:R-:W-:Y:S05]  /*1d80*/  BRA `(.L_x_7110) ;  /* 0x0000000000147947 */ /* 0x000fea0003800000 */
.L_x_7133:
[----:B------:R-:W-:Y:S01]  /*1d90*/  LOP3.LUT R4, R18, 0xff, RZ, 0xc0, !PT ;  /* 0x000000ff12047812 */ /* 0x000fe200078ec0ff */
[----:B------:R-:W-:-:S05]  /*1da0*/  IMAD.MOV.U32 R5, RZ, RZ, RZ ;  /* 0x000000ffff057224 */ /* 0x000fca00078e00ff */
[----:B------:R0:W-:Y:S01]  /*1db0*/  STG.E.64 desc[UR36][R2.64], R4 ;  /* 0x0000000402007986 */ /* 0x0001e2000c101b24 */
[----:B------:R-:W-:Y:S05]  /*1dc0*/  BRA `(.L_x_7110) ;  /* 0x0000000000047947 */ /* 0x000fea0003800000 */
.L_x_7132:
[----:B------:R0:W-:Y:S02]  /*1dd0*/  STG.E desc[UR36][R2.64], R18 ;  /* 0x0000001202007986 */ /* 0x0001e4000c101924 */
.L_x_7110:
        /* <DEDUP_REMOVED lines=23> */
.L_x_7139:
[----:B------:R0:W-:Y:S01]  /*1f50*/  STG.E.U8 desc[UR36][R2.64], R18 ;  /* 0x0000001202007986 */ /* 0x0001e2000c101124 */
[----:B------:R-:W-:Y:S05]  /*1f60*/  BRA `(.L_x_7141) ;  /* 0x0000000c00587947 */ /* 0x000fea0003800000 */
.L_x_7138:
        /* <DEDUP_REMOVED lines=10> */
.L_x_7143:
[----:B------:R0:W-:Y:S01]  /*2010*/  STG.E desc[UR36][R2.64], R18 ;  /* 0x0000001202007986 */ /* 0x0001e2000c101924 */
[----:B------:R-:W-:Y:S05]  /*2020*/  BRA `(.L_x_7141) ;  /* 0x0000000c00287947 */ /* 0x000fea0003800000 */
.L_x_7142:
[----:B------:R0:W-:Y:S01]  /*2030*/  STG.E.U16 desc[UR36][R2.64], R18 ;  /* 0x0000001202007986 */ /* 0x0001e2000c101524 */
[----:B------:R-:W-:Y:S05]  /*2040*/  BRA `(.L_x_7141) ;  /* 0x0000000c00207947 */ /* 0x000fea0003800000 */
.L_x_7137:
        /* <DEDUP_REMOVED lines=10> */
.L_x_7145:
[----:B------:R-:W-:Y:S02]  /*20f0*/  ULDC.U8 UR4, c[0x0][0x214] ;  /* 0x0000850000047ab9 */ /* 0x000fe40000000000 */
[----:B------:R-:W-:-:S04]  /*2100*/  I2FP.F32.U32 R0, UR4 ;  /* 0x0000000400007c45 */ /* 0x000fc80008201000 */
[----:B------:R-:W-:-:S05]  /*2110*/  F2FP.F16.F32.PACK_AB R0, RZ, R0 ;  /* 0x00000000ff00723e */ /* 0x000fca00000000ff */
[----:B------:R0:W-:Y:S01]  /*2120*/  STG.E.U16 desc[UR36][R2.64], R0 ;  /* 0x0000000002007986 */ /* 0x0001e2000c101524 */
[----:B------:R-:W-:Y:S05]  /*2130*/  BRA `(.L_x_7141) ;  /* 0x0000000800e47947 */ /* 0x000fea0003800000 */
.L_x_7144:
        /* <DEDUP_REMOVED lines=11> */
.L_x_7147:
[----:B------:R-:W-:Y:S02]  /*21f0*/  ULDC.U8 UR4, c[0x0][0x214] ;  /* 0x0000850000047ab9 */ /* 0x000fe40000000000 */
[----:B------:R-:W-:-:S04]  /*2200*/  I2FP.F32.U32 R0, UR4 ;  /* 0x0000000400007c45 */ /* 0x000fc80008201000 */
[----:B------:R-:W-:-:S04]  /*2210*/  F2FP.F16.F32.PACK_AB R0, RZ, R0 ;  /* 0x00000000ff00723e */ /* 0x000fc800000000ff */
[----:B------:R-:W-:-:S05]  /*2220*/  PRMT R0, R0, 0x5410, RZ ;  /* 0x0000541000007816 */ /* 0x000fca00000000ff */
[----:B------:R0:W-:Y:S01]  /*2230*/  STG.E desc[UR36][R2.64], R0 ;  /* 0x0000000002007986 */ /* 0x0001e2000c101924 */
[----:B------:R-:W-:Y:S05]  /*2240*/  BRA `(.L_x_7141) ;  /* 0x0000000800a07947 */ /* 0x000fea0003800000 */
.L_x_7146:
[----:B------:R-:W0:Y:S02]  /*2250*/  I2F.F64.U16 R4, R18 ;  /* 0x0000001200047312 */ /* 0x000e240000101800 */
[----:B0-----:R0:W-:Y:S01]  /*2260*/  STG.E.64 desc[UR36][R2.64], R4 ;  /* 0x0000000402007986 */ /* 0x0011e2000c101b24 */
[----:B------:R-:W-:Y:S05]  /*2270*/  BRA `(.L_x_7141) ;  /* 0x0000000800947947 */ /* 0x000fea0003800000 */
.L_x_7136:
        /* <DEDUP_REMOVED lines=12> */
.L_x_7150:
[----:B------:R-:W0:Y:S01]  /*2340*/  I2F.F64.U16 R4, R18 ;  /* 0x0000001200047312 */ /* 0x000e220000101800 */
[----:B------:R-:W-:-:S05]  /*2350*/  CS2R R6, SRZ ;  /* 0x0000000000067805 */ /* 0x000fca000001ff00 */
[----:B0-----:R0:W-:Y:S01]  /*2360*/  STG.E.128 desc[UR36][R2.64], R4 ;  /* 0x0000000402007986 */ /* 0x0011e2000c101d24 */
[----:B------:R-:W-:Y:S05]  /*2370*/  BRA `(.L_x_7141) ;  /* 0x0000000800547947 */ /* 0x000fea0003800000 */
.L_x_7149:
        /* <DEDUP_REMOVED lines=21> */
.L_x_7153:
[----:B------:R-:W-:-:S05]  /*24d0*/  LOP3.LUT R5, R0, R9, RZ, 0xfc, !PT ;  /* 0x0000000900057212 */ /* 0x000fca00078efcff */
[----:B------:R0:W-:Y:S01]  /*24e0*/  STG.E.U8 desc[UR36][R2.64], R5 ;  /* 0x0000000502007986 */ /* 0x0001e2000c101124 */
[----:B------:R-:W-:Y:S05]  /*24f0*/  BRA `(.L_x_7141) ;  /* 0x0000000400f47947 */ /* 0x000fea0003800000 */
.L_x_7152:
        /* <DEDUP_REMOVED lines=13> */
.L_x_7154:
[----:B------:R-:W-:Y:S01]  /*25d0*/  ISETP.GT.U32.AND P0, PT, R0, 0x7f800000, PT ;  /* 0x7f8000000000780c */ /* 0x000fe20003f04070 */
[----:B------:R-:W-:-:S05]  /*25e0*/  IMAD.MOV.U32 R0, RZ, RZ, 0x7f ;  /* 0x0000007fff007424 */ /* 0x000fca00078e00ff */
[----:B------:R-:W-:-:S07]  /*25f0*/  SEL R0, R0, 0x7c, P0 ;  /* 0x0000007c00007807 */ /* 0x000fce0000000000 */
.L_x_7155:
[----:B------:R-:W-:-:S04]  /*2600*/  LOP3.LUT R4, R4, 0x80000000, RZ, 0xc0, !PT ;  /* 0x8000000004047812 */ /* 0x000fc800078ec0ff */
[----:B------:R-:W-:-:S04]  /*2610*/  SHF.R.U32.HI R5, RZ, 0x18, R4 ;  /* 0x00000018ff057819 */ /* 0x000fc80000011604 */
[----:B------:R-:W-:-:S05]  /*2620*/  LOP3.LUT R5, R0, R5, RZ, 0xfc, !PT ;  /* 0x0000000500057212 */ /* 0x000fca00078efcff */
[----:B------:R0:W-:Y:S01]  /*2630*/  STG.E.U8 desc[UR36][R2.64], R5 ;  /* 0x0000000502007986 */ /* 0x0001e2000c101124 */
[----:B------:R-:W-:Y:S05]  /*2640*/  BRA `(.L_x_7141) ;  /* 0x0000000400a07947 */ /* 0x000fea0003800000 */
.L_x_7151:
[----:B------:R-:W-:Y:S02]  /*2650*/  ULDC.U8 UR4, c[0x0][0x214] ;  /* 0x0000850000047ab9 */ /* 0x000fe40000000000 */
[----:B------:R-:W-:-:S04]  /*2660*/  I2FP.F32.U32 R0, UR4 ;  /* 0x0000000400007c45 */ /* 0x000fc80008201000 */
[----:B------:R-:W-:-:S05]  /*2670*/  F2FP.BF16.F32.PACK_AB R0, RZ, R0 ;  /* 0x00000000ff00723e */ /* 0x000fca00000010ff */
[----:B------:R0:W-:Y:S01]  /*2680*/  STG.E.U16 desc[UR36][R2.64], R0 ;  /* 0x0000000002007986 */ /* 0x0001e2000c101524 */
[----:B------:R-:W-:Y:S05]  /*2690*/  BRA `(.L_x_7141) ;  /* 0x00000004008c7947 */ /* 0x000fea0003800000 */
.L_x_7148:
        /* <DEDUP_REMOVED lines=10> */
.L_x_7158:
        /* <DEDUP_REMOVED lines=18> */
.L_x_7160:
[----:B------:R-:W-:-:S04]  /*2860*/  LOP3.LUT R4, R4, 0x80000000, RZ, 0xc0, !PT ;  /* 0x8000000004047812 */ /* 0x000fc800078ec0ff */
[----:B------:R-:W-:-:S04]  /*2870*/  SHF.R.U32.HI R5, RZ, 0x18, R4 ;  /* 0x00000018ff057819 */ /* 0x000fc80000011604 */
[----:B------:R-:W-:-:S07]  /*2880*/  LOP3.LUT R0, R0, R5, RZ, 0xfc, !PT ;  /* 0x0000000500007212 */ /* 0x000fce00078efcff */
.L_x_7159:
[----:B------:R5:W-:Y:S01]  /*2890*/  STG.E.U8 desc[UR36][R2.64], R0 ;  /* 0x0000000002007986 */ /* 0x000be2000c101124 */
[----:B------:R-:W-:Y:S05]  /*28a0*/  BRA `(.L_x_7141) ;  /* 0x0000000400087947 */ /* 0x000fea0003800000 */
.L_x_7157:
        /* <DEDUP_REMOVED lines=18> */
.L_x_7162:
[----:B------:R-:W-:-:S04]  /*29d0*/  LOP3.LUT R4, R4, 0x80000000, RZ, 0xc0, !PT ;  /* 0x8000000004047812 */ /* 0x000fc800078ec0ff */
[----:B------:R-:W-:-:S04]  /*29e0*/  SHF.R.U32.HI R5, RZ, 0x18, R4 ;  /* 0x00000018ff057819 */ /* 0x000fc80000011604 */
[----:B------:R-:W-:-:S07]  /*29f0*/  LOP3.LUT R0, R0, R5, RZ, 0xfc, !PT ;  /* 0x0000000500007212 */ /* 0x000fce00078efcff */
.L_x_7161:
[----:B------:R3:W-:Y:S01]  /*2a00*/  STG.E.U8 desc[UR36][R2.64], R0 ;  /* 0x0000000002007986 */ /* 0x0007e2000c101124 */
[----:B------:R-:W-:Y:S05]  /*2a10*/  BRA `(.L_x_7141) ;  /* 0x0000000000ac7947 */ /* 0x000fea0003800000 */
.L_x_7156:
        /* <DEDUP_REMOVED lines=19> */
.L_x_7165:
[----:B------:R2:W-:Y:S01]  /*2b50*/  STG.E.U8 desc[UR36][R2.64], R0 ;  /* 0x0000000002007986 */ /* 0x0005e2000c101124 */
[----:B------:R-:W-:Y:S05]  /*2b60*/  BRA `(.L_x_7141) ;  /* 0x0000000000587947 */ /* 0x000fea0003800000 */
.L_x_7140:
        /* <DEDUP_REMOVED lines=16> */
.L_x_7166:
[----:B------:R-:W-:Y:S05]  /*2c70*/  BRA `(.L_x_7141) ;  /* 0x0000000000147947 */ /* 0x000fea0003800000 */
.L_x_7164:
[----:B------:R-:W-:Y:S01]  /*2c80*/  LOP3.LUT R4, R18, 0xff, RZ, 0xc0, !PT ;  /* 0x000000ff12047812 */ /* 0x000fe200078ec0ff */
[----:B------:R-:W-:-:S05]  /*2c90*/  IMAD.MOV.U32 R5, RZ, RZ, RZ ;  /* 0x000000ffff057224 */ /* 0x000fca00078e00ff */
[----:B------:R1:W-:Y:S01]  /*2ca0*/  STG.E.64 desc[UR36][R2.64], R4 ;  /* 0x0000000402007986 */ /* 0x0003e2000c101b24 */
[----:B------:R-:W-:Y:S05]  /*2cb0*/  BRA `(.L_x_7141) ;  /* 0x0000000000047947 */ /* 0x000fea0003800000 */
.L_x_7163:
[----:B------:R0:W-:Y:S02]  /*2cc0*/  STG.E desc[UR36][R2.64], R18 ;  /* 0x0000001202007986 */ /* 0x0001e4000c101924 */
.L_x_7141:
[----:B------:R-:W-:-:S07]  /*2cd0*/  VIADD R22, R22, 0x80 ;  /* 0x0000008016167836 */ /* 0x000fce0000000000 */
.L_x_7104:
[----:B------:R-:W-:Y:S05]  /*2ce0*/  BSYNC B6 ;  /* 0x0000000000067941 */ /* 0x000fea0003800000 */
.L_x_7103:
        /* <DEDUP_REMOVED lines=21> */
.L_x_7170:
[----:B------:R-:W-:Y:S01]  /*2e40*/  STG.E.U8 desc[UR36][R2.64], R18 ;  /* 0x0000001202007986 */ /* 0x000fe2000c101124 */
[----:B------:R-:W-:Y:S05]  /*2e50*/  EXIT ;  /* 0x000000000000794d */ /* 0x000fea0003800000 */
.L_x_7169:
        /* <DEDUP_REMOVED lines=10> */
.L_x_7173:
[----:B------:R-:W-:Y:S01]  /*2f00*/  STG.E desc[UR36][R2.64], R18 ;  /* 0x0000001202007986 */ /* 0x000fe2000c101924 */
[----:B------:R-:W-:Y:S05]  /*2f10*/  EXIT ;  /* 0x000000000000794d */ /* 0x000fea0003800000 */
.L_x_7172:
[----:B------:R-:W-:Y:S01]  /*2f20*/  STG.E.U16 desc[UR36][R2.64], R18 ;  /* 0x0000001202007986 */ /* 0x000fe2000c101524 */
[----:B------:R-:W-:Y:S05]  /*2f30*/  EXIT ;  /* 0x000000000000794d */ /* 0x000fea0003800000 */
.L_x_7168:
        /* <DEDUP_REMOVED lines=8> */
[----:B------:R-:W-:Y:S01]  /*2fc0*/  STG.E desc[UR36][R2.64], R5 ;  /* 0x0000000502007986 */ /* 0x000fe2000c101924 */
[----:B------:R-:W-:Y:S05]  /*2fd0*/  EXIT ;  /* 0x000000000000794d */ /* 0x000fea0003800000 */
.L_x_7175:
[----:B------:R-:W-:Y:S02]  /*2fe0*/  ULDC.U8 UR4, c[0x0][0x214] ;  /* 0x0000850000047ab9 */ /* 0x000fe40000000000 */
[----:B------:R-:W-:-:S04]  /*2ff0*/  I2FP.F32.U32 R0, UR4 ;  /* 0x0000000400007c45 */ /* 0x000fc80008201000 */
[----:B------:R-:W-:-:S05]  /*3000*/  F2FP.F16.F32.PACK_AB R0, RZ, R0 ;  /* 0x00000000ff00723e */ /* 0x000fca00000000ff */
[----:B------:R-:W-:Y:S01]  /*3010*/  STG.E.U16 desc[UR36][R2.64], R0 ;  /* 0x0000000002007986 */ /* 0x000fe2000c101524 */
[----:B------:R-:W-:Y:S05]  /*3020*/  EXIT ;  /* 0x000000000000794d */ /* 0x000fea0003800000 */
.L_x_7174:
        /* <DEDUP_REMOVED lines=9> */
[----:B------:R-:W-:Y:S01]  /*30c0*/  STG.E.64 desc[UR36][R2.64], R4 ;  /* 0x0000000402007986 */ /* 0x000fe2000c101b24 */
[----:B------:R-:W-:Y:S05]  /*30d0*/  EXIT ;  /* 0x000000000000794d */ /* 0x000fea0003800000 */
.L_x_7177:
[----:B------:R-:W-:Y:S02]  /*30e0*/  ULDC.U8 UR4, c[0x0][0x214] ;  /* 0x0000850000047ab9 */ /* 0x000fe40000000000 */
[----:B------:R-:W-:-:S04]  /*30f0*/  I2FP.F32.U32 R0, UR4 ;  /* 0x0000000400007c45 */ /* 0x000fc80008201000 */
[----:B------:R-:W-:-:S04]  /*3100*/  F2FP.F16.F32.PACK_AB R0, RZ, R0 ;  /* 0x00000000ff00723e */ /* 0x000fc800000000ff */
[----:B------:R-:W-:-:S05]  /*3110*/  PRMT R0, R0, 0x5410, RZ ;  /* 0x0000541000007816 */ /* 0x000fca00000000ff */
[----:B------:R-:W-:Y:S01]  /*3120*/  STG.E desc[UR36][R2.64], R0 ;  /* 0x0000000002007986 */ /* 0x000fe2000c101924 */
[----:B------:R-:W-:Y:S05]  /*3130*/  EXIT ;  /* 0x000000000000794d */ /* 0x000fea0003800000 */
.L_x_7176:
[----:B------:R-:W0:Y:S02]  /*3140*/  I2F.F64.U16 R18, R18 ;  /* 0x0000001200127312 */ /* 0x000e240000101800 */
[----:B0-----:R-:W-:Y:S01]  /*3150*/  STG.E.64 desc[UR36][R2.64], R18 ;  /* 0x0000001202007986 */ /* 0x001fe2000c101b24 */
[----:B------:R-:W-:Y:S05]  /*3160*/  EXIT ;  /* 0x000000000000794d */ /* 0x000fea0003800000 */
.L_x_7167:
        /* <DEDUP_REMOVED lines=12> */
.L_x_7180:
[----:B------:R-:W0:Y:S01]  /*3230*/  I2F.F64.U16 R4, R18 ;  /* 0x0000001200047312 */ /* 0x000e220000101800 */
[----:B------:R-:W-:-:S05]  /*3240*/  CS2R R6, SRZ ;  /* 0x0000000000067805 */ /* 0x000fca000001ff00 */
[----:B0-----:R-:W-:Y:S01]  /*3250*/  STG.E.128 desc[UR36][R2.64], R4 ;  /* 0x0000000402007986 */ /* 0x001fe2000c101d24 */
[----:B------:R-:W-:Y:S05]  /*3260*/  EXIT ;  /* 0x000000000000794d */ /* 0x000fea0003800000 */
.L_x_7179:
        /* <DEDUP_REMOVED lines=21> */
.L_x_7183:
[----:B------:R-:W-:-:S05]  /*33c0*/  LOP3.LUT R5, R0, R9, RZ, 0xfc, !PT ;  /* 0x0000000900057212 */ /* 0x000fca00078efcff */
[----:B------:R-:W-:Y:S01]  /*33d0*/  STG.E.U8 desc[UR36][R2.64], R5 ;  /* 0x0000000502007986 */ /* 0x000fe2000c101124 */
[----:B------:R-:W-:Y:S05]  /*33e0*/  EXIT ;  /* 0x000000000000794d */ /* 0x000fea0003800000 */
.L_x_7182:
        /* <DEDUP_REMOVED lines=13> */
.L_x_7184:
[----:B------:R-:W-:Y:S01]  /*34c0*/  ISETP.GT.U32.AND P0, PT, R0, 0x7f800000, PT ;  /* 0x7f8000000000780c */ /* 0x000fe20003f04070 */
[----:B------:R-:W-:-:S05]  /*34d0*/  IMAD.MOV.U32 R0, RZ, RZ, 0x7f ;  /* 0x0000007fff007424 */ /* 0x000fca00078e00ff */
[----:B------:R-:W-:-:S07]  /*34e0*/  SEL R0, R0, 0x7c, P0 ;  /* 0x0000007c00007807 */ /* 0x000fce0000000000 */
.L_x_7185:
[----:B------:R-:W-:-:S04]  /*34f0*/  LOP3.LUT R4, R4, 0x80000000, RZ, 0xc0, !PT ;  /* 0x8000000004047812 */ /* 0x000fc800078ec0ff */
[----:B------:R-:W-:-:S04]  /*3500*/  SHF.R.U32.HI R5, RZ, 0x18, R4 ;  /* 0x00000018ff057819 */ /* 0x000fc80000011604 */
[----:B------:R-:W-:-:S05]  /*3510*/  LOP3.LUT R5, R0, R5, RZ, 0xfc, !PT ;  /* 0x0000000500057212 */ /* 0x000fca00078efcff */
[----:B------:R-:W-:Y:S01]  /*3520*/  STG.E.U8 desc[UR36][R2.64], R5 ;  /* 0x0000000502007986 */ /* 0x000fe2000c101124 */
[----:B------:R-:W-:Y:S05]  /*3530*/  EXIT ;  /* 0x000000000000794d */ /* 0x000fea0003800000 */
.L_x_7181:
[----:B------:R-:W-:Y:S02]  /*3540*/  ULDC.U8 UR4, c[0x0][0x214] ;  /* 0x0000850000047ab9 */ /* 0x000fe40000000000 */
[----:B------:R-:W-:-:S04]  /*3550*/  I2FP.F32.U32 R0, UR4 ;  /* 0x0000000400007c45 */ /* 0x000fc80008201000 */
[----:B------:R-:W-:-:S05]  /*3560*/  F2FP.BF16.F32.PACK_AB R0, RZ, R0 ;  /* 0x00000000ff00723e */ /* 0x000fca00000010ff */
[----:B------:R-:W-:Y:S01]  /*3570*/  STG.E.U16 desc[UR36][R2.64], R0 ;  /* 0x0000000002007986 */ /* 0x000fe2000c101524 */
[----:B------:R-:W-:Y:S05]  /*3580*/  EXIT ;  /* 0x000000000000794d */ /* 0x000fea0003800000 */
.L_x_7178:
        /* <DEDUP_REMOVED lines=10> */
.L_x_7188:
        /* <DEDUP_REMOVED lines=18> */
.L_x_7190:
[----:B------:R-:W-:-:S04]  /*3750*/  LOP3.LUT R4, R4, 0x80000000, RZ, 0xc0, !PT ;  /* 0x8000000004047812 */ /* 0x000fc800078ec0ff */
[----:B------:R-:W-:-:S04]  /*3760*/  SHF.R.U32.HI R5, RZ, 0x18, R4 ;  /* 0x00000018ff057819 */ /* 0x000fc80000011604 */
[----:B------:R-:W-:-:S07]  /*3770*/  LOP3.LUT R0, R0, R5, RZ, 0xfc, !PT ;  /* 0x0000000500007212 */ /* 0x000fce00078efcff */
.L_x_7189:
[----:B------:R-:W-:Y:S01]  /*3780*/  STG.E.U8 desc[UR36][R2.64], R0 ;  /* 0x0000000002007986 */ /* 0x000fe2000c101124 */
[----:B------:R-:W-:Y:S05]  /*3790*/  EXIT ;  /* 0x000000000000794d */ /* 0x000fea0003800000 */
.L_x_7187:
        /* <DEDUP_REMOVED lines=18> */
.L_x_7192:
[----:B------:R-:W-:-:S04]  /*38c0*/  LOP3.LUT R4, R4, 0x80000000, RZ, 0xc0, !PT ;  /* 0x8000000004047812 */ /* 0x000fc800078ec0ff */
[----:B------:R-:W-:-:S04]  /*38d0*/  SHF.R.U32.HI R5, RZ, 0x18, R4 ;  /* 0x00000018ff057819 */ /* 0x000fc80000011604 */
[----:B------:R-:W-:-:S07]  /*38e0*/  LOP3.LUT R0, R0, R5, RZ, 0xfc, !PT ;  /* 0x0000000500007212 */ /* 0x000fce00078efcff */
.L_x_7191:
[----:B------:R-:W-:Y:S01]  /*38f0*/  STG.E.U8 desc[UR36][R2.64], R0 ;  /* 0x0000000002007986 */ /* 0x000fe2000c101124 */
[----:B------:R-:W-:Y:S05]  /*3900*/  EXIT ;  /* 0x000000000000794d */ /* 0x000fea0003800000 */
.L_x_7186:
        /* <DEDUP_REMOVED lines=19> */
.L_x_7195:
[----:B------:R-:W-:Y:S01]  /*3a40*/  STG.E.U8 desc[UR36][R2.64], R0 ;  /* 0x0000000002007986 */ /* 0x000fe2000c101124 */
[----:B------:R-:W-:Y:S05]  /*3a50*/  EXIT ;  /* 0x000000000000794d */ /* 0x000fea0003800000 */
.L_x_7171:
        /* <DEDUP_REMOVED lines=16> */
.L_x_7196:
[----:B------:R-:W-:Y:S05]  /*3b60*/  EXIT ;  /* 0x000000000000794d */ /* 0x000fea0003800000 */
.L_x_7194:
[----:B------:R-:W-:Y:S01]  /*3b70*/  LOP3.LUT R18, R18, 0xff, RZ, 0xc0, !PT ;  /* 0x000000ff12127812 */ /* 0x000fe200078ec0ff */
[----:B------:R-:W-:-:S05]  /*3b80*/  IMAD.MOV.U32 R19, RZ, RZ, RZ ;  /* 0x000000ffff137224 */ /* 0x000fca00078e00ff */
[----:B------:R-:W-:Y:S01]  /*3b90*/  STG.E.64 desc[UR36][R2.64], R18 ;  /* 0x0000001202007986 */ /* 0x000fe2000c101b24 */
[----:B------:R-:W-:Y:S05]  /*3ba0*/  EXIT ;  /* 0x000000000000794d */ /* 0x000fea0003800000 */
.L_x_7193:
[----:B------:R-:W-:Y:S01]  /*3bb0*/  STG.E desc[UR36][R2.64], R18 ;  /* 0x0000001202007986 */ /* 0x000fe2000c101924 */
[----:B------:R-:W-:Y:S05]  /*3bc0*/  EXIT ;  /* 0x000000000000794d */ /* 0x000fea0003800000 */
.L_x_7197:
        /* <DEDUP_REMOVED lines=11> */
.L_x_7403:


//--------------------- .text._ZN2at6native18elementwise_kernelILi128ELi4EZNS0_22gpu_kernel_impl_nocastINS0_11FillFunctorIhEEEEvRNS_18TensorIteratorBaseERKT_EUliE_EEviT1_ --------------------------
	.section	.text._ZN2at6native18elementwise_kernelILi128ELi4EZNS0_22gpu_kernel_impl_nocastINS0_11FillFunctorIhEEEEvRNS_18TensorIteratorBaseERKT_EUliE_EEviT1_,"ax",@progbits
	.align	128
        .global         _ZN2at6native18elementwise_kernelILi128ELi4EZNS0_22gpu_kernel_impl_nocastINS0_11FillFunctorIhEEEEvRNS_18TensorIteratorBaseERKT_EUliE_EEviT1_
        .type           _ZN2at6native18elementwise_kernelILi128ELi4EZNS0_22gpu_kernel_impl_nocastINS0_11FillFunctorIhEEEEvRNS_18TensorIteratorBaseERKT_EUliE_EEviT1_,@function
        .size           _ZN2at6native18elementwise_kernelILi128ELi4EZNS0_22gpu_kernel_impl_nocastINS0_11FillFunctorIhEEEEvRNS_18TensorIteratorBaseERKT_EUliE_EEviT1_,(.L_x_7404 - _ZN2at6native18elementwise_kernelILi128ELi4EZNS0_22gpu_kernel_impl_nocastINS0_11FillFunctorIhEEEEvRNS_18TensorIteratorBaseERKT_EUliE_EEviT1_)
        .other          _ZN2at6native18elementwise_kernelILi128ELi4EZNS0_22gpu_kernel_impl_nocastINS0_11FillFunctorIhEEEEvRNS_18TensorIteratorBaseERKT_EUliE_EEviT1_,@"STO_CUDA_ENTRY STV_DEFAULT"
_ZN2at6native18elementwise_kernelILi128ELi4EZNS0_22gpu_kernel_impl_nocastINS0_11FillFunctorIhEEEEvRNS_18TensorIteratorBaseERKT_EUliE_EEviT1_:
.text._ZN2at6native18elementwise_kernelILi128ELi4EZNS0_22gpu_kernel_impl_nocastINS0_11FillFunctorIhEEEEvRNS_18TensorIteratorBaseERKT_EUliE_EEviT1_:
        /* <DEDUP_REMOVED lines=288> */
.L_x_7202:
        /* <DEDUP_REMOVED lines=282> */
.L_x_7204:
[----:B------:R-:W-:Y:S01]  /*23a0*/  ULDC.64 UR8, c[0x0][0x3b0] ;  /* 0x0000ec0000087ab9 */ /* 0x000fe20000000a00 */
[----:B------:R-:W-:Y:S02]  /*23b0*/  IADD3 R2, R2, 0x80, RZ ;  /* 0x0000008002027810 */ /* 0x000fe40007ffe0ff */
[----:B------:R-:W-:-:S04]  /*23c0*/  IADD3 R4, P0, R3, UR8, RZ ;  /* 0x0000000803047c10 */ /* 0x000fc8000ff1e0ff */
[----:B------:R-:W-:-:S05]  /*23d0*/  IADD3.X R5, RZ, UR9, RZ, P0, !PT ;  /* 0x00000009ff057c10 */ /* 0x000fca00087fe4ff */
[----:B------:R0:W-:Y:S04]  /*23e0*/  STG.E.U8 desc[UR4][R4.64], R0 ;  /* 0x0000000004007986 */ /* 0x0001e8000c101104 */
.L_x_7201:
[----:B------:R-:W-:-:S13]  /*23f0*/  ISETP.GE.AND P0, PT, R2, UR6, PT ;  /* 0x0000000602007c0c */ /* 0x000fda000bf06270 */
[----:B------:R-:W-:Y:S05]  /*2400*/  @P0 BREAK B1 ;  /* 0x0000000000010942 */ /* 0x000fea0003800000 */
[----:B------:R-:W-:Y:S05]  /*2410*/  @P0 BRA `(.L_x_7203) ;  /* 0x0000001000600947 */ /* 0x000fea0003800000 */
[----:B------:R-:W-:Y:S05]  /*2420*/  BSYNC B1 ;  /* 0x0000000000017941 */ /* 0x000fea0003800000 */
.L_x_7200:
        /* <DEDUP_REMOVED lines=274> */
.L_x_7205:
[----:B------:R-:W-:Y:S01]  /*3550*/  ULDC.64 UR8, c[0x0][0x3b0] ;  /* 0x0000ec0000087ab9 */ /* 0x000fe20000000a00 */
[----:B------:R-:W-:Y:S01]  /*3560*/  VIADD R2, R2, 0x80 ;  /* 0x0000008002027836 */ /* 0x000fe20000000000 */
[----:B------:R-:W-:-:S04]  /*3570*/  IADD3 R4, P0, R3, UR8, RZ ;  /* 0x0000000803047c10 */ /* 0x000fc8000ff1e0ff */
[----:B------:R-:W-:-:S05]  /*3580*/  IADD3.X R5, RZ, UR9, RZ, P0, !PT ;  /* 0x00000009ff057c10 */ /* 0x000fca00087fe4ff */
[----:B------:R1:W-:Y:S04]  /*3590*/  STG.E.U8 desc[UR4][R4.64], R0 ;  /* 0x0000000004007986 */ /* 0x0003e8000c101104 */
.L_x_7203:
[----:B------:R-:W-:Y:S05]  /*35a0*/  BSYNC B0 ;  /* 0x0000000000007941 */ /* 0x000fea0003800000 */
.L_x_7199:
        /* <DEDUP_REMOVED lines=277> */
.L_x_7206:
[----:B------:R-:W-:Y:S02]  /*4700*/  ULDC.64 UR6, c[0x0][0x3b0] ;  /* 0x0000ec0000067ab9 */ /* 0x000fe40000000a00 */
[----:B------:R-:W-:-:S05]  /*4710*/  IADD3 R2, P0, R2, UR6, RZ ;  /* 0x0000000602027c10 */ /* 0x000fca000ff1e0ff */
[----:B------:R-:W-:-:S05]  /*4720*/  IMAD.X R3, RZ, RZ, UR7, P0 ;  /* 0x00000007ff037e24 */ /* 0x000fca00080e06ff */
[----:B------:R-:W-:Y:S01]  /*4730*/  STG.E.U8 desc[UR4][R2.64], R0 ;  /* 0x0000000002007986 */ /* 0x000fe2000c101104 */
[----:B------:R-:W-:Y:S05]  /*4740*/  EXIT ;  /* 0x000000000000794d */ /* 0x000fea0003800000 */
.L_x_7198:
        /* <DEDUP_REMOVED lines=16> */
.L_x_7207:
        /* <DEDUP_REMOVED lines=11> */
.L_x_7404:


//--------------------- .text._ZN2at6native27unrolled_elementwise_kernelINS0_11FillFunctorIhEESt5arrayIPcLm1EELi4E23TrivialOffsetCalculatorILi0EjES7_ILi1EjENS0_6memory15LoadWithoutCastENSA_16StoreWithoutCastEEEviT_T0_T2_T3_T4_T5_ --------------------------
	.section	.text._ZN2at6native27unrolled_elementwise_kernelINS0_11FillFunctorIhEESt5arrayIPcLm1EELi4E23TrivialOffsetCalculatorILi0EjES7_ILi1EjENS0_6memory15LoadWithoutCastENSA_16StoreWithoutCastEEEviT_T0_T2_T3_T4_T5_,"ax",@progbits
	.align	128
        .global         _ZN2at6native27unrolled_elementwise_kernelINS0_11FillFunctorIhEESt5arrayIPcLm1EELi4E23TrivialOffsetCalculatorILi0EjES7_ILi1EjENS0_6memory15LoadWithoutCastENSA_16StoreWithoutCastEEEviT_T0_T2_T3_T4_T5_
        .type           _ZN2at6native27unrolled_elementwise_kernelINS0_11FillFunctorIhEESt5arrayIPcLm1EELi4E23TrivialOffsetCalculatorILi0EjES7_ILi1EjENS0_6memory15LoadWithoutCastENSA_16StoreWithoutCastEEEviT_T0_T2_T3_T4_T5_,@function
        .size           _ZN2at6native27unrolled_elementwise_kernelINS0_11FillFunctorIhEESt5arrayIPcLm1EELi4E23TrivialOffsetCalculatorILi0EjES7_ILi1EjENS0_6memory15LoadWithoutCastENSA_16StoreWithoutCastEEEviT_T0_T2_T3_T4_T5_,(.L_x_7405 - _ZN2at6native27unrolled_elementwise_kernelINS0_11FillFunctorIhEESt5arrayIPcLm1EELi4E23TrivialOffsetCalculatorILi0EjES7_ILi1EjENS0_6memory15LoadWithoutCastENSA_16StoreWithoutCastEEEviT_T0_T2_T3_T4_T5_)
        .other          _ZN2at6native27unrolled_elementwise_kernelINS0_11FillFunctorIhEESt5arrayIPcLm1EELi4E23TrivialOffsetCalculatorILi0EjES7_ILi1EjENS0_6memory15LoadWithoutCastENSA_16StoreWithoutCastEEEviT_T0_T2_T3_T4_T5_,@"STO_CUDA_ENTRY STV_DEFAULT"
_ZN2at6native27unrolled_elementwise_kernelINS0_11FillFunctorIhEESt5arrayIPcLm1EELi4E23TrivialOffsetCalculatorILi0EjES7_ILi1EjENS0_6memory15LoadWithoutCastENSA_16StoreWithoutCastEEEviT_T0_T2_T3_T4_T5_:
.text._ZN2at6native27unrolled_elementwise_kernelINS0_11FillFunctorIhEESt5arrayIPcLm1EELi4E23TrivialOffsetCalculatorILi0EjES7_ILi1EjENS0_6memory15LoadWithoutCastENSA_16StoreWithoutCastEEEviT_T0_T2_T3_T4_T5_:
        /* <DEDUP_REMOVED lines=29> */
.L_x_7209:
[----:B------:R-:W-:Y:S05]  /*01d0*/  BSYNC B0 ;  /* 0x0000000000007941 */ /* 0x000fea0003800000 */
.L_x_7208:
        /* <DEDUP_REMOVED lines=8> */
.L_x_7210:
        /* <DEDUP_REMOVED lines=10> */
.L_x_7405:


//--------------------- .text._ZN2at6native29vectorized_elementwise_kernelILi2ENS0_11FillFunctorIhEESt5arrayIPcLm1EEEEviT0_T1_ --------------------------
	.section	.text._ZN2at6native29vectorized_elementwise_kernelILi2ENS0_11FillFunctorIhEESt5arrayIPcLm1EEEEviT0_T1_,"ax",@progbits
	.align	128
        .global         _ZN2at6native29vectorized_elementwise_kernelILi2ENS0_11FillFunctorIhEESt5arrayIPcLm1EEEEviT0_T1_
        .type           _ZN2at6native29vectorized_elementwise_kernelILi2ENS0_11FillFunctorIhEESt5arrayIPcLm1EEEEviT0_T1_,@function
        .size           _ZN2at6native29vectorized_elementwise_kernelILi2ENS0_11FillFunctorIhEESt5arrayIPcLm1EEEEviT0_T1_,(.L_x_7406 - _ZN2at6native29vectorized_elementwise_kernelILi2ENS0_11FillFunctorIhEESt5arrayIPcLm1EEEEviT0_T1_)
        .other          _ZN2at6native29vectorized_elementwise_kernelILi2ENS0_11FillFunctorIhEESt5arrayIPcLm1EEEEviT0_T1_,@"STO_CUDA_ENTRY STV_DEFAULT"
_ZN2at6native29vectorized_elementwise_kernelILi2ENS0_11FillFunctorIhEESt5arrayIPcLm1EEEEviT0_T1_:
.text._ZN2at6native29vectorized_elementwise_kernelILi2ENS0_11FillFunctorIhEESt5arrayIPcLm1EEEEviT0_T1_:
        /* <DEDUP_REMOVED lines=26> */
.L_x_7211:
        /* <DEDUP_REMOVED lines=26> */
.L_x_7214:
        /* <DEDUP_REMOVED lines=8> */
.L_x_7215:
        /* <DEDUP_REMOVED lines=8> */
.L_x_7216:
        /* <DEDUP_REMOVED lines=8> */
.L_x_7217:
        /* <DEDUP_REMOVED lines=8> */
.L_x_7218:
        /* <DEDUP_REMOVED lines=8> */
.L_x_7219:
        /* <DEDUP_REMOVED lines=8> */
.L_x_7220:
        /* <DEDUP_REMOVED lines=8> */
.L_x_7221:
        /* <DEDUP_REMOVED lines=8> */
.L_x_7222:
        /* <DEDUP_REMOVED lines=8> */
.L_x_7223:
        /* <DEDUP_REMOVED lines=8> */
.L_x_7224:
        /* <DEDUP_REMOVED lines=9> */
.L_x_7225:
[----:B------:R-:W-:Y:S05]  /*08d0*/  BSYNC B1 ;  /* 0x0000000000017941 */ /* 0x000fea0003800000 */
.L_x_7213:
[----:B------:R-:W-:-:S13]  /*08e0*/  ISETP.GE.AND P0, PT, R3, R2, PT ;  /* 0x000000020300720c */ /* 0x000fda0003f06270 */
[----:B------:R-:W0:Y:S02]  /*08f0*/  @!P0 LDC.64 R6, c[0x0][0x218] ;  /* 0x00008600ff068b82 */ /* 0x000e240000000a00 */
[C---:B012345:R-:W-:Y:S01]  /*0900*/  @!P0 VIADD R5, R3.reuse, UR4 ;  /* 0x0000000403058c36 */ /* 0x07ffe20008000000 */
[----:B------:R-:W-:-:S04]  /*0910*/  @!P0 IADD3 R3, R3, 0x80, RZ ;  /* 0x0000008003038810 */ /* 0x000fc80007ffe0ff */
[----:B------:R-:W-:-:S05]  /*0920*/  @!P0 IADD3 R4, P1, R5, R6, RZ ;  /* 0x0000000605048210 */ /* 0x000fca0007f3e0ff */
[----:B------:R-:W-:-:S05]  /*0930*/  @!P0 IMAD.X R5, RZ, RZ, R7, P1 ;  /* 0x000000ffff058224 */ /* 0x000fca00008e0607 */
[----:B------:R0:W-:Y:S03]  /*0940*/  @!P0 STG.E.U8 desc[UR8][R4.64], R0 ;  /* 0x0000000004008986 */ /* 0x0001e6000c101108 */
.L_x_7226:
[----:B------:R-:W-:Y:S05]  /*0950*/  BSYNC B0 ;  /* 0x0000000000007941 */ /* 0x000fea0003800000 */
.L_x_7212:
        /* <DEDUP_REMOVED lines=9> */
.L_x_7227:
        /* <DEDUP_REMOVED lines=9> */
.L_x_7406:


//--------------------- .text._ZN2at6native29vectorized_elementwise_kernelILi4ENS0_11FillFunctorIhEESt5arrayIPcLm1EEEEviT0_T1_ --------------------------
	.section	.text._ZN2at6native29vectorized_elementwise_kernelILi4ENS0_11FillFunctorIhEESt5arrayIPcLm1EEEEviT0_T1_,"ax",@progbits
	.align	128
        .global         _ZN2at6native29vectorized_elementwise_kernelILi4ENS0_11FillFunctorIhEESt5arrayIPcLm1EEEEviT0_T1_
        .type           _ZN2at6native29vectorized_elementwise_kernelILi4ENS0_11FillFunctorIhEESt5arrayIPcLm1EEEEviT0_T1_,@function
        .size           _ZN2at6native29vectorized_elementwise_kernelILi4ENS0_11FillFunctorIhEESt5arrayIPcLm1EEEEviT0_T1_,(.L_x_7407 - _ZN2at6native29vectorized_elementwise_kernelILi4ENS0_11FillFunctorIhEESt5arrayIPcLm1EEEEviT0_T1_)
        .other          _ZN2at6native29vectorized_elementwise_kernelILi4ENS0_11FillFunctorIhEESt5arrayIPcLm1EEEEviT0_T1_,@"STO_CUDA_ENTRY STV_DEFAULT"
_ZN2at6native29vectorized_elementwise_kernelILi4ENS0_11FillFunctorIhEESt5arrayIPcLm1EEEEviT0_T1_:
.text._ZN2at6native29vectorized_elementwise_kernelILi4ENS0_11FillFunctorIhEESt5arrayIPcLm1EEEEviT0_T1_:
        /* <DEDUP_REMOVED lines=24> */
.L_x_7228:
        /* <DEDUP_REMOVED lines=26> */
.L_x_7231:
        /* <DEDUP_REMOVED lines=8> */
.L_x_7232:
        /* <DEDUP_REMOVED lines=8> */
.L_x_7233:
        /* <DEDUP_REMOVED lines=8> */
.L_x_7234:
        /* <DEDUP_REMOVED lines=8> */
.L_x_7235:
        /* <DEDUP_REMOVED lines=8> */
.L_x_7236:
        /* <DEDUP_REMOVED lines=8> */
.L_x_7237:
        /* <DEDUP_REMOVED lines=8> */
.L_x_7238:
        /* <DEDUP_REMOVED lines=8> */
.L_x_7239:
        /* <DEDUP_REMOVED lines=8> */
.L_x_7240:
        /* <DEDUP_REMOVED lines=8> */
.L_x_7241:
        /* <DEDUP_REMOVED lines=9> */
.L_x_7242:
[----:B------:R-:W-:Y:S05]  /*08b0*/  BSYNC B1 ;  /* 0x0000000000017941 */ /* 0x000fea0003800000 */
.L_x_7230:
[----:B------:R-:W-:-:S13]  /*08c0*/  ISETP.GE.AND P0, PT, R3, R2, PT ;  /* 0x000000020300720c */ /* 0x000fda0003f06270 */
[----:B------:R-:W0:Y:S02]  /*08d0*/  @!P0 LDC.64 R6, c[0x0][0x218] ;  /* 0x00008600ff068b82 */ /* 0x000e240000000a00 */
[C---:B012345:R-:W-:Y:S02]  /*08e0*/  @!P0 VIADD R5, R3.reuse, UR4 ;  /* 0x0000000403058c36 */ /* 0x07ffe40008000000 */
[----:B------:R-:W-:-:S03]  /*08f0*/  @!P0 VIADD R3, R3, 0x80 ;  /* 0x0000008003038836 */ /* 0x000fc60000000000 */
[----:B------:R-:W-:-:S04]  /*0900*/  @!P0 IADD3 R4, P1, R5, R6, RZ ;  /* 0x0000000605048210 */ /* 0x000fc80007f3e0ff */
[----:B------:R-:W-:-:S05]  /*0910*/  @!P0 IADD3.X R5, RZ, R7, RZ, P1, !PT ;  /* 0x00000007ff058210 */ /* 0x000fca0000ffe4ff */
[----:B------:R0:W-:Y:S04]  /*0920*/  @!P0 STG.E.U8 desc[UR8][R4.64], R0 ;  /* 0x0000000004008986 */ /* 0x0001e8000c101108 */
.L_x_7243:
[----:B------:R-:W-:Y:S05]  /*0930*/  BSYNC B0 ;  /* 0x0000000000007941 */ /* 0x000fea0003800000 */
.L_x_7229:
        /* <DEDUP_REMOVED lines=9> */
.L_x_7244:
        /* <DEDUP_REMOVED lines=11> */
.L_x_7407:


//--------------------- .text._ZN2at6native29vectorized_elementwise_kernelILi8ENS0_11FillFunctorIhEESt5arrayIPcLm1EEEEviT0_T1_ --------------------------
	.section	.text._ZN2at6native29vectorized_elementwise_kernelILi8ENS0_11FillFunctorIhEESt5arrayIPcLm1EEEEviT0_T1_,"ax",@progbits
	.align	128
        .global         _ZN2at6native29vectorized_elementwise_kernelILi8ENS0_11FillFunctorIhEESt5arrayIPcLm1EEEEviT0_T1_
        .type           _ZN2at6native29vectorized_elementwise_kernelILi8ENS0_11FillFunctorIhEESt5arrayIPcLm1EEEEviT0_T1_,@function
        .size           _ZN2at6native29vectorized_elementwise_kernelILi8ENS0_11FillFunctorIhEESt5arrayIPcLm1EEEEviT0_T1_,(.L_x_7408 - _ZN2at6native29vectorized_elementwise_kernelILi8ENS0_11FillFunctorIhEESt5arrayIPcLm1EEEEviT0_T1_)
        .other          _ZN2at6native29vectorized_elementwise_kernelILi8ENS0_11FillFunctorIhEESt5arrayIPcLm1EEEEviT0_T1_,@"STO_CUDA_ENTRY STV_DEFAULT"
_ZN2at6native29vectorized_elementwise_kernelILi8ENS0_11FillFunctorIhEESt5arrayIPcLm1EEEEviT0_T1_:
.text._ZN2at6native29vectorized_elementwise_kernelILi8ENS0_11FillFunctorIhEESt5arrayIPcLm1EEEEviT0_T1_:
        /* <DEDUP_REMOVED lines=24> */
.L_x_7245:
        /* <DEDUP_REMOVED lines=26> */
.L_x_7248:
        /* <DEDUP_REMOVED lines=8> */
.L_x_7249:
        /* <DEDUP_REMOVED lines=8> */
.L_x_7250:
        /* <DEDUP_REMOVED lines=8> */
.L_x_7251:
        /* <DEDUP_REMOVED lines=8> */
.L_x_7252:
        /* <DEDUP_REMOVED lines=8> */
.L_x_7253:
        /* <DEDUP_REMOVED lines=8> */
.L_x_7254:
        /* <DEDUP_REMOVED lines=8> */
.L_x_7255:
        /* <DEDUP_REMOVED lines=8> */
.L_x_7256:
        /* <DEDUP_REMOVED lines=8> */
.L_x_7257:
        /* <DEDUP_REMOVED lines=8> */
.L_x_7258:
        /* <DEDUP_REMOVED lines=9> */
.L_x_7259:
[----:B------:R-:W-:Y:S05]  /*08b0*/  BSYNC B1 ;  /* 0x0000000000017941 */ /* 0x000fea0003800000 */
.L_x_7247:
[----:B------:R-:W-:-:S13]  /*08c0*/  ISETP.GE.AND P0, PT, R3, R2, PT ;  /* 0x000000020300720c */ /* 0x000fda0003f06270 */
[----:B------:R-:W0:Y:S02]  /*08d0*/  @!P0 LDC.64 R6, c[0x0][0x218] ;  /* 0x00008600ff068b82 */ /* 0x000e240000000a00 */
[C---:B012345:R-:W-:Y:S01]  /*08e0*/  @!P0 VIADD R5, R3.reuse, UR4 ;  /* 0x0000000403058c36 */ /* 0x07ffe20008000000 */
[----:B------:R-:W-:-:S04]  /*08f0*/  @!P0 IADD3 R3, R3, 0x80, RZ ;  /* 0x0000008003038810 */ /* 0x000fc80007ffe0ff */
[----:B------:R-:W-:-:S05]  /*0900*/  @!P0 IADD3 R4, P1, R5, R6, RZ ;  /* 0x0000000605048210 */ /* 0x000fca0007f3e0ff */
[----:B------:R-:W-:-:S05]  /*0910*/  @!P0 IMAD.X R5, RZ, RZ, R7, P1 ;  /* 0x000000ffff058224 */ /* 0x000fca00008e0607 */
[----:B------:R0:W-:Y:S03]  /*0920*/  @!P0 STG.E.U8 desc[UR8][R4.64], R0 ;  /* 0x0000000004008986 */ /* 0x0001e6000c101108 */
.L_x_7260:
[----:B------:R-:W-:Y:S05]  /*0930*/  BSYNC B0 ;  /* 0x0000000000007941 */ /* 0x000fea0003800000 */
.L_x_7246:
        /* <DEDUP_REMOVED lines=9> */
.L_x_7261:
        /* <DEDUP_REMOVED lines=11> */
.L_x_7408:


//--------------------- .nv.global.init           --------------------------
	.section	.nv.global.init,"aw",@progbits
.nv.global.init:
	.type		$str$5,@object
	.size		$str$5,(__unnamed_3 - $str$5)
$str$5:
        /*0000*/ 	.byte	0x66, 0x61, 0x6c, 0x73, 0x65, 0x00
	.type		__unnamed_3,@object
	.size		__unnamed_3,(__unnamed_19 - __unnamed_3)
__unnamed_3:
        /*0006*/ 	.byte	0x63, 0x61, 0x73, 0x74, 0x5f, 0x61, 0x6e, 0x64, 0x5f, 0x73, 0x74, 0x6f, 0x72, 0x65, 0x00
	.type		__unnamed_19,@object
	.size		__unnamed_19,(__unnamed_11 - __unnamed_19)
__unnamed_19:
        /*0015*/ 	.byte	0x63, 0x61, 0x73, 0x74, 0x5f, 0x61, 0x6e, 0x64, 0x5f, 0x73, 0x74, 0x6f, 0x72, 0x65, 0x00
	.type		__unnamed_11,@object
	.size		__unnamed_11,(__unnamed_7 - __unnamed_11)
__unnamed_11:
        /*0024*/ 	.byte	0x63, 0x61, 0x73, 0x74, 0x5f, 0x61, 0x6e, 0x64, 0x5f, 0x73, 0x74, 0x6f, 0x72, 0x65, 0x00
	.type		__unnamed_7,@object
	.size		__unnamed_7,(__unnamed_15 - __unnamed_7)
__unnamed_7:
        /*0033*/ 	.byte	0x63, 0x61, 0x73, 0x74, 0x5f, 0x61, 0x6e, 0x64, 0x5f, 0x73, 0x74, 0x6f, 0x72, 0x65, 0x00
	.type		__unnamed_15,@object
	.size		__unnamed_15,(__unnamed_1 - __unnamed_15)
__unnamed_15:
        /*0042*/ 	.byte	0x63, 0x61, 0x73, 0x74, 0x5f, 0x61, 0x6e, 0x64, 0x5f, 0x73, 0x74, 0x6f, 0x72, 0x65, 0x00
	.type		__unnamed_1,@object
	.size		__unnamed_1,(__unnamed_17 - __unnamed_1)
__unnamed_1:
        /*0051*/ 	.byte	0x63, 0x61, 0x73, 0x74, 0x5f, 0x61, 0x6e, 0x64, 0x5f, 0x73, 0x74, 0x6f, 0x72, 0x65, 0x00
	.type		__unnamed_17,@object
	.size		__unnamed_17,(__unnamed_9 - __unnamed_17)
__unnamed_17:
        /*0060*/ 	.byte	0x63, 0x61, 0x73, 0x74, 0x5f, 0x61, 0x6e, 0x64, 0x5f, 0x73, 0x74, 0x6f, 0x72, 0x65, 0x00
	.type		__unnamed_9,@object
	.size		__unnamed_9,(__unnamed_5 - __unnamed_9)
__unnamed_9:
        /*006f*/ 	.byte	0x63, 0x61, 0x73, 0x74, 0x5f, 0x61, 0x6e, 0x64, 0x5f, 0x73, 0x74, 0x6f, 0x72, 0x65, 0x00
	.type		__unnamed_5,@object
	.size		__unnamed_5,(__unnamed_21 - __unnamed_5)
__unnamed_5:
        /*007e*/ 	.byte	0x63, 0x61, 0x73, 0x74, 0x5f, 0x61, 0x6e, 0x64, 0x5f, 0x73, 0x74, 0x6f, 0x72, 0x65, 0x00
	.type		__unnamed_21,@object
	.size		__unnamed_21,(__unnamed_13 - __unnamed_21)
__unnamed_21:
        /*008d*/ 	.byte	0x63, 0x61, 0x73, 0x74, 0x5f, 0x61, 0x6e, 0x64, 0x5f, 0x73, 0x74, 0x6f, 0x72, 0x65, 0x00
	.type		__unnamed_13,@object
	.size		__unnamed_13,(__unnamed_2 - __unnamed_13)
__unnamed_13:
        /*009c*/ 	.byte	0x63, 0x61, 0x73, 0x74, 0x5f, 0x61, 0x6e, 0x64, 0x5f, 0x73, 0x74, 0x6f, 0x72, 0x65, 0x00
	.type		__unnamed_2,@object
	.size		__unnamed_2,(__unnamed_18 - __unnamed_2)
__unnamed_2:
        /*00ab*/ 	.byte	0x63, 0x61, 0x73, 0x74, 0x5f, 0x61, 0x6e, 0x64, 0x5f, 0x73, 0x74, 0x6f, 0x72, 0x65, 0x00
	.type		__unnamed_18,@object
	.size		__unnamed_18,(__unnamed_10 - __unnamed_18)
__unnamed_18:
        /*00ba*/ 	.byte	0x63, 0x61, 0x73, 0x74, 0x5f, 0x61, 0x6e, 0x64, 0x5f, 0x73, 0x74, 0x6f, 0x72, 0x65, 0x00
	.type		__unnamed_10,@object
	.size		__unnamed_10,(__unnamed_6 - __unnamed_10)
__unnamed_10:
        /*00c9*/ 	.byte	0x63, 0x61, 0x73, 0x74, 0x5f, 0x61, 0x6e, 0x64, 0x5f, 0x73, 0x74, 0x6f, 0x72, 0x65, 0x00
	.type		__unnamed_6,@object
	.size		__unnamed_6,(__unnamed_14 - __unnamed_6)
__unnamed_6:
        /*00d8*/ 	.byte	0x63, 0x61, 0x73, 0x74, 0x5f, 0x61, 0x6e, 0x64, 0x5f, 0x73, 0x74, 0x6f, 0x72, 0x65, 0x00
	.type		__unnamed_14,@object
	.size		__unnamed_14,(__unnamed_4 - __unnamed_14)
__unnamed_14:
        /*00e7*/ 	.byte	0x63, 0x61, 0x73, 0x74, 0x5f, 0x61, 0x6e, 0x64, 0x5f, 0x73, 0x74, 0x6f, 0x72, 0x65, 0x00
	.type		__unnamed_4,@object
	.size		__unnamed_4,(__unnamed_20 - __unnamed_4)
__unnamed_4:
        /*00f6*/ 	.byte	0x63, 0x61, 0x73, 0x74, 0x5f, 0x61, 0x6e, 0x64, 0x5f, 0x73, 0x74, 0x6f, 0x72, 0x65, 0x00
	.type		__unnamed_20,@object
	.size		__unnamed_20,(__unnamed_12 - __unnamed_20)
__unnamed_20:
        /*0105*/ 	.byte	0x63, 0x61, 0x73, 0x74, 0x5f, 0x61, 0x6e, 0x64, 0x5f, 0x73, 0x74, 0x6f, 0x72, 0x65, 0x00
	.type		__unnamed_12,@object
	.size		__unnamed_12,(__unnamed_16 - __unnamed_12)
__unnamed_12:
        /*0114*/ 	.byte	0x63, 0x61, 0x73, 0x74, 0x5f, 0x61, 0x6e, 0x64, 0x5f, 0x73, 0x74, 0x6f, 0x72, 0x65, 0x00
	.type		__unnamed_16,@object
	.size		__unnamed_16,(__unnamed_8 - __unnamed_16)
__unnamed_16:
        /*0123*/ 	.byte	0x63, 0x61, 0x73, 0x74, 0x5f, 0x61, 0x6e, 0x64, 0x5f, 0x73, 0x74, 0x6f, 0x72, 0x65, 0x00
	.type		__unnamed_8,@object
	.size		__unnamed_8,($str$6 - __unnamed_8)
__unnamed_8:
        /*0132*/ 	.byte	0x63, 0x61, 0x73, 0x74, 0x5f, 0x61, 0x6e, 0x64, 0x5f, 0x73, 0x74, 0x6f, 0x72, 0x65, 0x00
	.type		$str$6,@object
	.size		$str$6,(.L_50 - $str$6)
$str$6:
        /*0141*/ 	.byte	0x2f, 0x72, 0x6f, 0x6f, 0x74, 0x2f, 0x2e, 0x70, 0x79, 0x65, 0x6e, 0x76, 0x2f, 0x76, 0x65, 0x72
        /*0151*/ 	.byte	0x73, 0x69, 0x6f, 0x6e, 0x73, 0x2f, 0x33, 0x2e, 0x31, 0x33, 0x2e, 0x31, 0x32, 0x2f, 0x6c, 0x69
        /*0161*/ 	.byte	0x62, 0x2f, 0x70, 0x79, 0x74, 0x68, 0x6f, 0x6e, 0x33, 0x2e, 0x31, 0x33, 0x2f, 0x73, 0x69, 0x74
        /*0171*/ 	.byte	0x65, 0x2d, 0x70, 0x61, 0x63, 0x6b, 0x61, 0x67, 0x65, 0x73, 0x2f, 0x74, 0x6f, 0x72, 0x63, 0x68
        /*0181*/ 	.byte	0x2f, 0x69, 0x6e, 0x63, 0x6c, 0x75, 0x64, 0x65, 0x2f, 0x63, 0x31, 0x30, 0x2f, 0x63, 0x6f, 0x72
        /*0191*/ 	.byte	0x65, 0x2f, 0x44, 0x79, 0x6e, 0x61, 0x6d, 0x69, 0x63, 0x43, 0x61, 0x73, 0x74, 0x2e, 0x68, 0x00
.L_50:


//--------------------- .nv.shared.reserved.0     --------------------------
	.section	.nv.shared.reserved.0,"aw",@nobits
	.weak		__nv_reservedSMEM_offset_0_alias
	.size		__nv_reservedSMEM_offset_0_alias, 0, 0
	.other		__nv_reservedSMEM_offset_0_alias,@"STO_CUDA_RESERVED_SHARED STV_DEFAULT"
__nv_reservedSMEM_offset_0_alias:
	.zero		0


//--------------------- .nv.global                --------------------------
	.section	.nv.global,"aw",@nobits
.nv.global:
	.type		_ZN44_INTERNAL_db5239c5_13_FillKernel_cu_e561d9724cuda3std3__48in_placeE,@object
	.size		_ZN44_INTERNAL_db5239c5_13_FillKernel_cu_e561d9724cuda3std3__48in_placeE,(_ZN44_INTERNAL_db5239c5_13_FillKernel_cu_e561d9724cuda3std6ranges3__45__cpo8distanceE - _ZN44_INTERNAL_db5239c5_13_FillKernel_cu_e561d9724cuda3std3__48in_placeE)
_ZN44_INTERNAL_db5239c5_13_FillKernel_cu_e561d9724cuda3std3__48in_placeE:
	.zero		1
	.type		_ZN44_INTERNAL_db5239c5_13_FillKernel_cu_e561d9724cuda3std6ranges3__45__cpo8distanceE,@object
	.size		_ZN44_INTERNAL_db5239c5_13_FillKernel_cu_e561d9724cuda3std6ranges3__45__cpo8distanceE,(_ZN44_INTERNAL_db5239c5_13_FillKernel_cu_e561d9724cuda3std3__45__cpo6cbeginE - _ZN44_INTERNAL_db5239c5_13_FillKernel_cu_e561d9724cuda3std6ranges3__45__cpo8distanceE)
_ZN44_INTERNAL_db5239c5_13_FillKernel_cu_e561d9724cuda3std6ranges3__45__cpo8distanceE:
	.zero		1
	.type		_ZN44_INTERNAL_db5239c5_13_FillKernel_cu_e561d9724cuda3std3__45__cpo6cbeginE,@object
	.size		_ZN44_INTERNAL_db5239c5_13_FillKernel_cu_e561d9724cuda3std3__45__cpo6cbeginE,(_ZN44_INTERNAL_db5239c5_13_FillKernel_cu_e561d9724cuda3std6ranges3__45__cpo7advanceE - _ZN44_INTERNAL_db5239c5_13_FillKernel_cu_e561d9724cuda3std3__45__cpo6cbeginE)
_ZN44_INTERNAL_db5239c5_13_FillKernel_cu_e561d9724cuda3std3__45__cpo6cbeginE:
	.zero		1
	.type		_ZN44_INTERNAL_db5239c5_13_FillKernel_cu_e561d9724cuda3std6ranges3__45__cpo7advanceE,@object
	.size		_ZN44_INTERNAL_db5239c5_13_FillKernel_cu_e561d9724cuda3std6ranges3__45__cpo7advanceE,(_ZN44_INTERNAL_db5239c5_13_FillKernel_cu_e561d9724cuda3std3__45__cpo7crbeginE - _ZN44_INTERNAL_db5239c5_13_FillKernel_cu_e561d9724cuda3std6ranges3__45__cpo7advanceE)
_ZN44_INTERNAL_db5239c5_13_FillKernel_cu_e561d9724cuda3std6ranges3__45__cpo7advanceE:
	.zero		1
	.type		_ZN44_INTERNAL_db5239c5_13_FillKernel_cu_e561d9724cuda3std3__45__cpo7crbeginE,@object
	.size		_ZN44_INTERNAL_db5239c5_13_FillKernel_cu_e561d9724cuda3std3__45__cpo7crbeginE,(_ZN44_INTERNAL_db5239c5_13_FillKernel_cu_e561d9724cuda3std6ranges3__45__cpo4dataE - _ZN44_INTERNAL_db5239c5_13_FillKernel_cu_e561d9724cuda3std3__45__cpo7crbeginE)
_ZN44_INTERNAL_db5239c5_13_FillKernel_cu_e561d9724cuda3std3__45__cpo7crbeginE:
	.zero		1
	.type		_ZN44_INTERNAL_db5239c5_13_FillKernel_cu_e561d9724cuda3std6ranges3__45__cpo4dataE,@object
	.size		_ZN44_INTERNAL_db5239c5_13_FillKernel_cu_e561d9724cuda3std6ranges3__45__cpo4dataE,(_ZN44_INTERNAL_db5239c5_13_FillKernel_cu_e561d9724cuda3std6ranges3__45__cpo5beginE - _ZN44_INTERNAL_db5239c5_13_FillKernel_cu_e561d9724cuda3std6ranges3__45__cpo4dataE)
_ZN44_INTERNAL_db5239c5_13_FillKernel_cu_e561d9724cuda3std6ranges3__45__cpo4dataE:
	.zero		1
	.type		_ZN44_INTERNAL_db5239c5_13_FillKernel_cu_e561d9724cuda3std6ranges3__45__cpo5beginE,@object
	.size		_ZN44_INTERNAL_db5239c5_13_FillKernel_cu_e561d9724cuda3std6ranges3__45__cpo5beginE,(_ZN44_INTERNAL_db5239c5_13_FillKernel_cu_e561d9724cuda3std3__446_GLOBAL__N__db5239c5_13_FillKernel_cu_e561d9726ignoreE - _ZN44_INTERNAL_db5239c5_13_FillKernel_cu_e561d9724cuda3std6ranges3__45__cpo5beginE)
_ZN44_INTERNAL_db5239c5_13_FillKernel_cu_e561d9724cuda3std6ranges3__45__cpo5beginE:
	.zero		1
	.type		_ZN44_INTERNAL_db5239c5_13_FillKernel_cu_e561d9724cuda3std3__446_GLOBAL__N__db5239c5_13_FillKernel_cu_e561d9726ignoreE,@object
	.size		_ZN44_INTERNAL_db5239c5_13_FillKernel_cu_e561d9724cuda3std3__446_GLOBAL__N__db5239c5_13_FillKernel_cu_e561d9726ignoreE,(_ZN44_INTERNAL_db5239c5_13_FillKernel_cu_e561d9724cuda3std6ranges3__45__cpo4sizeE - _ZN44_INTERNAL_db5239c5_13_FillKernel_cu_e561d9724cuda3std3__446_GLOBAL__N__db5239c5_13_FillKernel_cu_e561d9726ignoreE)
_ZN44_INTERNAL_db5239c5_13_FillKernel_cu_e561d9724cuda3std3__446_GLOBAL__N__db5239c5_13_FillKernel_cu_e561d9726ignoreE:
	.zero		1
	.type		_ZN44_INTERNAL_db5239c5_13_FillKernel_cu_e561d9724cuda3std6ranges3__45__cpo4sizeE,@object
	.size		_ZN44_INTERNAL_db5239c5_13_FillKernel_cu_e561d9724cuda3std6ranges3__45__cpo4sizeE,(_ZN44_INTERNAL_db5239c5_13_FillKernel_cu_e561d9724cuda3std3__45__cpo5beginE - _ZN44_INTERNAL_db5239c5_13_FillKernel_cu_e561d9724cuda3std6ranges3__45__cpo4sizeE)
_ZN44_INTERNAL_db5239c5_13_FillKernel_cu_e561d9724cuda3std6ranges3__45__cpo4sizeE:
	.zero		1
	.type		_ZN44_INTERNAL_db5239c5_13_FillKernel_cu_e561d9724cuda3std3__45__cpo5beginE,@object
	.size		_ZN44_INTERNAL_db5239c5_13_FillKernel_cu_e561d9724cuda3std3__45__cpo5beginE,(_ZN44_INTERNAL_db5239c5_13_FillKernel_cu_e561d9724cuda3std6ranges3__45__cpo6cbeginE - _ZN44_INTERNAL_db5239c5_13_FillKernel_cu_e561d9724cuda3std3__45__cpo5beginE)
_ZN44_INTERNAL_db5239c5_13_FillKernel_cu_e561d9724cuda3std3__45__cpo5beginE:
	.zero		1
	.type		_ZN44_INTERNAL_db5239c5_13_FillKernel_cu_e561d9724cuda3std6ranges3__45__cpo6cbeginE,@object
	.size		_ZN44_INTERNAL_db5239c5_13_FillKernel_cu_e561d9724cuda3std6ranges3__45__cpo6cbeginE,(_ZN44_INTERNAL_db5239c5_13_FillKernel_cu_e561d9724cuda3std3__45__cpo6rbeginE - _ZN44_INTERNAL_db5239c5_13_FillKernel_cu_e561d9724cuda3std6ranges3__45__cpo6cbeginE)
_ZN44_INTERNAL_db5239c5_13_FillKernel_cu_e561d9724cuda3std6ranges3__45__cpo6cbeginE:
	.zero		1
	.type		_ZN44_INTERNAL_db5239c5_13_FillKernel_cu_e561d9724cuda3std3__45__cpo6rbeginE,@object
	.size		_ZN44_INTERNAL_db5239c5_13_FillKernel_cu_e561d9724cuda3std3__45__cpo6rbeginE,(_ZN44_INTERNAL_db5239c5_13_FillKernel_cu_e561d9724cuda3std6ranges3__45__cpo4nextE - _ZN44_INTERNAL_db5239c5_13_FillKernel_cu_e561d9724cuda3std3__45__cpo6rbeginE)
_ZN44_INTERNAL_db5239c5_13_FillKernel_cu_e561d9724cuda3std3__45__cpo6rbeginE:
	.zero		1
	.type		_ZN44_INTERNAL_db5239c5_13_FillKernel_cu_e561d9724cuda3std6ranges3__45__cpo4nextE,@object
	.size		_ZN44_INTERNAL_db5239c5_13_FillKernel_cu_e561d9724cuda3std6ranges3__45__cpo4nextE,(_ZN44_INTERNAL_db5239c5_13_FillKernel_cu_e561d9724cuda3std6ranges3__45__cpo4swapE - _ZN44_INTERNAL_db5239c5_13_FillKernel_cu_e561d9724cuda3std6ranges3__45__cpo4nextE)
_ZN44_INTERNAL_db5239c5_13_FillKernel_cu_e561d9724cuda3std6ranges3__45__cpo4nextE:
	.zero		1
	.type		_ZN44_INTERNAL_db5239c5_13_FillKernel_cu_e561d9724cuda3std6ranges3__45__cpo4swapE,@object
	.size		_ZN44_INTERNAL_db5239c5_13_FillKernel_cu_e561d9724cuda3std6ranges3__45__cpo4swapE,(_ZN44_INTERNAL_db5239c5_13_FillKernel_cu_e561d9724cuda3std3__420unreachable_sentinelE - _ZN44_INTERNAL_db5239c5_13_FillKernel_cu_e561d9724cuda3std6ranges3__45__cpo4swapE)
_ZN44_INTERNAL_db5239c5_13_FillKernel_cu_e561d9724cuda3std6ranges3__45__cpo4swapE:
	.zero		1
	.type		_ZN44_INTERNAL_db5239c5_13_FillKernel_cu_e561d9724cuda3std3__420unreachable_sentinelE,@object
	.size		_ZN44_INTERNAL_db5239c5_13_FillKernel_cu_e561d9724cuda3std3__420unreachable_sentinelE,(_ZN44_INTERNAL_db5239c5_13_FillKernel_cu_e561d9726thrust23THRUST_300001_SM_900_NS6system6detail10sequential3seqE - _ZN44_INTERNAL_db5239c5_13_FillKernel_cu_e561d9724cuda3std3__420unreachable_sentinelE)
_ZN44_INTERNAL_db5239c5_13_FillKernel_cu_e561d9724cuda3std3__420unreachable_sentinelE:
	.zero		1
	.type		_ZN44_INTERNAL_db5239c5_13_FillKernel_cu_e561d9726thrust23THRUST_300001_SM_900_NS6system6detail10sequential3seqE,@object
	.size		_ZN44_INTERNAL_db5239c5_13_FillKernel_cu_e561d9726thrust23THRUST_300001_SM_900_NS6system6detail10sequential3seqE,(_ZN44_INTERNAL_db5239c5_13_FillKernel_cu_e561d9724cuda3std3__45__cpo4cendE - _ZN44_INTERNAL_db5239c5_13_FillKernel_cu_e561d9726thrust23THRUST_300001_SM_900_NS6system6detail10sequential3seqE)
_ZN44_INTERNAL_db5239c5_13_FillKernel_cu_e561d9726thrust23THRUST_300001_SM_900_NS6system6detail10sequential3seqE:
	.zero		1
	.type		_ZN44_INTERNAL_db5239c5_13_FillKernel_cu_e561d9724cuda3std3__45__cpo4cendE,@object
	.size		_ZN44_INTERNAL_db5239c5_13_FillKernel_cu_e561d9724cuda3std3__45__cpo4cendE,(_ZN44_INTERNAL_db5239c5_13_FillKernel_cu_e561d9724cuda3std6ranges3__45__cpo9iter_swapE - _ZN44_INTERNAL_db5239c5_13_FillKernel_cu_e561d9724cuda3std3__45__cpo4cendE)
_ZN44_INTERNAL_db5239c5_13_FillKernel_cu_e561d9724cuda3std3__45__cpo4cendE:
	.zero		1
	.type		_ZN44_INTERNAL_db5239c5_13_FillKernel_cu_e561d9724cuda3std6ranges3__45__cpo9iter_swapE,@object
	.size		_ZN44_INTERNAL_db5239c5_13_FillKernel_cu_e561d9724cuda3std6ranges3__45__cpo9iter_swapE,(_ZN44_INTERNAL_db5239c5_13_FillKernel_cu_e561d9724cuda3std3__45__cpo5crendE - _ZN44_INTERNAL_db5239c5_13_FillKernel_cu_e561d9724cuda3std6ranges3__45__cpo9iter_swapE)
_ZN44_INTERNAL_db5239c5_13_FillKernel_cu_e561d9724cuda3std6ranges3__45__cpo9iter_swapE:
	.zero		1
	.type		_ZN44_INTERNAL_db5239c5_13_FillKernel_cu_e561d9724cuda3std3__45__cpo5crendE,@object
	.size		_ZN44_INTERNAL_db5239c5_13_FillKernel_cu_e561d9724cuda3std3__45__cpo5crendE,(_ZN44_INTERNAL_db5239c5_13_FillKernel_cu_e561d9724cuda3std6ranges3__45__cpo5cdataE - _ZN44_INTERNAL_db5239c5_13_FillKernel_cu_e561d9724cuda3std3__45__cpo5crendE)
_ZN44_INTERNAL_db5239c5_13_FillKernel_cu_e561d9724cuda3std3__45__cpo5crendE:
	.zero		1
	.type		_ZN44_INTERNAL_db5239c5_13_FillKernel_cu_e561d9724cuda3std6ranges3__45__cpo5cdataE,@object
	.size		_ZN44_INTERNAL_db5239c5_13_FillKernel_cu_e561d9724cuda3std6ranges3__45__cpo5cdataE,(_ZN44_INTERNAL_db5239c5_13_FillKernel_cu_e561d9724cuda3std6ranges3__45__cpo3endE - _ZN44_INTERNAL_db5239c5_13_FillKernel_cu_e561d9724cuda3std6ranges3__45__cpo5cdataE)
_ZN44_INTERNAL_db5239c5_13_FillKernel_cu_e561d9724cuda3std6ranges3__45__cpo5cdataE:
	.zero		1
	.type		_ZN44_INTERNAL_db5239c5_13_FillKernel_cu_e561d9724cuda3std6ranges3__45__cpo3endE,@object
	.size		_ZN44_INTERNAL_db5239c5_13_FillKernel_cu_e561d9724cuda3std6ranges3__45__cpo3endE,(_ZN44_INTERNAL_db5239c5_13_FillKernel_cu_e561d9724cuda3std3__419piecewise_constructE - _ZN44_INTERNAL_db5239c5_13_FillKernel_cu_e561d9724cuda3std6ranges3__45__cpo3endE)
_ZN44_INTERNAL_db5239c5_13_FillKernel_cu_e561d9724cuda3std6ranges3__45__cpo3endE:
	.zero		1
	.type		_ZN44_INTERNAL_db5239c5_13_FillKernel_cu_e561d9724cuda3std3__419piecewise_constructE,@object
	.size		_ZN44_INTERNAL_db5239c5_13_FillKernel_cu_e561d9724cuda3std3__419piecewise_constructE,(_ZN44_INTERNAL_db5239c5_13_FillKernel_cu_e561d9724cuda3std6ranges3__45__cpo5ssizeE - _ZN44_INTERNAL_db5239c5_13_FillKernel_cu_e561d9724cuda3std3__419piecewise_constructE)
_ZN44_INTERNAL_db5239c5_13_FillKernel_cu_e561d9724cuda3std3__419piecewise_constructE:
	.zero		1
	.type		_ZN44_INTERNAL_db5239c5_13_FillKernel_cu_e561d9724cuda3std6ranges3__45__cpo5ssizeE,@object
	.size		_ZN44_INTERNAL_db5239c5_13_FillKernel_cu_e561d9724cuda3std6ranges3__45__cpo5ssizeE,(_ZN44_INTERNAL_db5239c5_13_FillKernel_cu_e561d9724cuda3std3__45__cpo3endE - _ZN44_INTERNAL_db5239c5_13_FillKernel_cu_e561d9724cuda3std6ranges3__45__cpo5ssizeE)
_ZN44_INTERNAL_db5239c5_13_FillKernel_cu_e561d9724cuda3std6ranges3__45__cpo5ssizeE:
	.zero		1
	.type		_ZN44_INTERNAL_db5239c5_13_FillKernel_cu_e561d9724cuda3std3__45__cpo3endE,@object
	.size		_ZN44_INTERNAL_db5239c5_13_FillKernel_cu_e561d9724cuda3std3__45__cpo3endE,(_ZN44_INTERNAL_db5239c5_13_FillKernel_cu_e561d9724cuda3std6ranges3__45__cpo4cendE - _ZN44_INTERNAL_db5239c5_13_FillKernel_cu_e561d9724cuda3std3__45__cpo3endE)
_ZN44_INTERNAL_db5239c5_13_FillKernel_cu_e561d9724cuda3std3__45__cpo3endE:
	.zero		1
	.type		_ZN44_INTERNAL_db5239c5_13_FillKernel_cu_e561d9724cuda3std6ranges3__45__cpo4cendE,@object
	.size		_ZN44_INTERNAL_db5239c5_13_FillKernel_cu_e561d9724cuda3std6ranges3__45__cpo4cendE,(_ZN44_INTERNAL_db5239c5_13_FillKernel_cu_e561d9724cuda3std3__45__cpo4rendE - _ZN44_INTERNAL_db5239c5_13_FillKernel_cu_e561d9724cuda3std6ranges3__45__cpo4cendE)
_ZN44_INTERNAL_db5239c5_13_FillKernel_cu_e561d9724cuda3std6ranges3__45__cpo4cendE:
	.zero		1
	.type		_ZN44_INTERNAL_db5239c5_13_FillKernel_cu_e561d9724cuda3std3__45__cpo4rendE,@object
	.size		_ZN44_INTERNAL_db5239c5_13_FillKernel_cu_e561d9724cuda3std3__45__cpo4rendE,(_ZN44_INTERNAL_db5239c5_13_FillKernel_cu_e561d9724cuda3std6ranges3__45__cpo4prevE - _ZN44_INTERNAL_db5239c5_13_FillKernel_cu_e561d9724cuda3std3__45__cpo4rendE)
_ZN44_INTERNAL_db5239c5_13_FillKernel_cu_e561d9724cuda3std3__45__cpo4rendE:
	.zero		1
	.type		_ZN44_INTERNAL_db5239c5_13_FillKernel_cu_e561d9724cuda3std6ranges3__45__cpo4prevE,@object
	.size		_ZN44_INTERNAL_db5239c5_13_FillKernel_cu_e561d9724cuda3std6ranges3__45__cpo4prevE,(_ZN44_INTERNAL_db5239c5_13_FillKernel_cu_e561d9724cuda3std6ranges3__45__cpo9iter_moveE - _ZN44_INTERNAL_db5239c5_13_FillKernel_cu_e561d9724cuda3std6ranges3__45__cpo4prevE)
_ZN44_INTERNAL_db5239c5_13_FillKernel_cu_e561d9724cuda3std6ranges3__45__cpo4prevE:
	.zero		1
	.type		_ZN44_INTERNAL_db5239c5_13_FillKernel_cu_e561d9724cuda3std6ranges3__45__cpo9iter_moveE,@object
	.size		_ZN44_INTERNAL_db5239c5_13_FillKernel_cu_e561d9724cuda3std6ranges3__45__cpo9iter_moveE,(.L_34 - _ZN44_INTERNAL_db5239c5_13_FillKernel_cu_e561d9724cuda3std6ranges3__45__cpo9iter_moveE)
_ZN44_INTERNAL_db5239c5_13_FillKernel_cu_e561d9724cuda3std6ranges3__45__cpo9iter_moveE:
	.zero		1
.L_34:


//--------------------- .nv.constant0._ZN2at6native18elementwise_kernelILi128ELi4EZNS0_15gpu_kernel_implINS0_11FillFunctorImEEEEvRNS_18TensorIteratorBaseERKT_EUliE_EEviT1_ --------------------------
	.section	.nv.constant0._ZN2at6native18elementwise_kernelILi128ELi4EZNS0_15gpu_kernel_implINS0_11FillFunctorImEEEEvRNS_18TensorIteratorBaseERKT_EUliE_EEviT1_,"a",@progbits
	.sectionflags	@""
	.align	4
.nv.constant0._ZN2at6native18elementwise_kernelILi128ELi4EZNS0_15gpu_kernel_implINS0_11FillFunctorImEEEEvRNS_18TensorIteratorBaseERKT_EUliE_EEviT1_:
	.zero		976


//--------------------- .nv.constant0._ZN2at6native27unrolled_elementwise_kernelINS0_11FillFunctorImEESt5arrayIPcLm1EELi4E23TrivialOffsetCalculatorILi0EjES7_ILi1EjENS0_6memory12LoadWithCastILi0EEENSA_13StoreWithCastILi1EEEEEviT_T0_T2_T3_T4_T5_ --------------------------
	.section	.nv.constant0._ZN2at6native27unrolled_elementwise_kernelINS0_11FillFunctorImEESt5arrayIPcLm1EELi4E23TrivialOffsetCalculatorILi0EjES7_ILi1EjENS0_6memory12LoadWithCastILi0EEENSA_13StoreWithCastILi1EEEEEviT_T0_T2_T3_T4_T5_,"a",@progbits
	.sectionflags	@""
	.align	4
.nv.constant0._ZN2at6native27unrolled_elementwise_kernelINS0_11FillFunctorImEESt5arrayIPcLm1EELi4E23TrivialOffsetCalculatorILi0EjES7_ILi1EjENS0_6memory12LoadWithCastILi0EEENSA_13StoreWithCastILi1EEEEEviT_T0_T2_T3_T4_T5_:
	.zero		572


//--------------------- .nv.constant0._ZN2at6native18elementwise_kernelILi128ELi2EZNS0_22gpu_kernel_impl_nocastINS0_11FillFunctorImEEEEvRNS_18TensorIteratorBaseERKT_EUliE_EEviT1_ --------------------------
	.section	.nv.constant0._ZN2at6native18elementwise_kernelILi128ELi2EZNS0_22gpu_kernel_impl_nocastINS0_11FillFunctorImEEEEvRNS_18TensorIteratorBaseERKT_EUliE_EEviT1_,"a",@progbits
	.sectionflags	@""
	.align	4
.nv.constant0._ZN2at6native18elementwise_kernelILi128ELi2EZNS0_22gpu_kernel_impl_nocastINS0_11FillFunctorImEEEEvRNS_18TensorIteratorBaseERKT_EUliE_EEviT1_:
	.zero		968


//--------------------- .nv.constant0._ZN2at6native27unrolled_elementwise_kernelINS0_11FillFunctorImEESt5arrayIPcLm1EELi4E23TrivialOffsetCalculatorILi0EjES7_ILi1EjENS0_6memory15LoadWithoutCastENSA_16StoreWithoutCastEEEviT_T0_T2_T3_T4_T5_ --------------------------
	.section	.nv.constant0._ZN2at6native27unrolled_elementwise_kernelINS0_11FillFunctorImEESt5arrayIPcLm1EELi4E23TrivialOffsetCalculatorILi0EjES7_ILi1EjENS0_6memory15LoadWithoutCastENSA_16StoreWithoutCastEEEviT_T0_T2_T3_T4_T5_,"a",@progbits
	.sectionflags	@""
	.align	4
.nv.constant0._ZN2at6native27unrolled_elementwise_kernelINS0_11FillFunctorImEESt5arrayIPcLm1EELi4E23TrivialOffsetCalculatorILi0EjES7_ILi1EjENS0_6memory15LoadWithoutCastENSA_16StoreWithoutCastEEEviT_T0_T2_T3_T4_T5_:
	.zero		556


//--------------------- .nv.constant0._ZN2at6native29vectorized_elementwise_kernelILi2ENS0_11FillFunctorImEESt5arrayIPcLm1EEEEviT0_T1_ --------------------------
	.section	.nv.constant0._ZN2at6native29vectorized_elementwise_kernelILi2ENS0_11FillFunctorImEESt5arrayIPcLm1EEEEviT0_T1_,"a",@progbits
	.sectionflags	@""
	.align	4
.nv.constant0._ZN2at6native29vectorized_elementwise_kernelILi2ENS0_11FillFunctorImEESt5arrayIPcLm1EEEEviT0_T1_:
	.zero		552


//--------------------- .nv.constant0._ZN2at6native29vectorized_elementwise_kernelILi4ENS0_11FillFunctorImEESt5arrayIPcLm1EEEEviT0_T1_ --------------------------
	.section	.nv.constant0._ZN2at6native29vectorized_elementwise_kernelILi4ENS0_11FillFunctorImEESt5arrayIPcLm1EEEEviT0_T1_,"a",@progbits
	.sectionflags	@""
	.align	4
.nv.constant0._ZN2at6native29vectorized_elementwise_kernelILi4ENS0_11FillFunctorImEESt5arrayIPcLm1EEEEviT0_T1_:
	.zero		552


//--------------------- .nv.constant0._ZN2at6native29vectorized_elementwise_kernelILi8ENS0_11FillFunctorImEESt5arrayIPcLm1EEEEviT0_T1_ --------------------------
	.section	.nv.constant0._ZN2at6native29vectorized_elementwise_kernelILi8ENS0_11FillFunctorImEESt5arrayIPcLm1EEEEviT0_T1_,"a",@progbits
	.sectionflags	@""
	.align	4
.nv.constant0._ZN2at6native29vectorized_elementwise_kernelILi8ENS0_11FillFunctorImEESt5arrayIPcLm1EEEEviT0_T1_:
	.zero		552


//--------------------- .nv.constant0._ZN2at6native18elementwise_kernelILi128ELi4EZNS0_15gpu_kernel_implINS0_11FillFunctorIjEEEEvRNS_18TensorIteratorBaseERKT_EUliE_EEviT1_ --------------------------
	.section	.nv.constant0._ZN2at6native18elementwise_kernelILi128ELi4EZNS0_15gpu_kernel_implINS0_11FillFunctorIjEEEEvRNS_18TensorIteratorBaseERKT_EUliE_EEviT1_,"a",@progbits
	.sectionflags	@""
	.align	4
.nv.constant0._ZN2at6native18elementwise_kernelILi128ELi4EZNS0_15gpu_kernel_implINS0_11FillFunctorIjEEEEvRNS_18TensorIteratorBaseERKT_EUliE_EEviT1_:
	.zero		968


//--------------------- .nv.constant0._ZN2at6native27unrolled_elementwise_kernelINS0_11FillFunctorIjEESt5arrayIPcLm1EELi4E23TrivialOffsetCalculatorILi0EjES7_ILi1EjENS0_6memory12LoadWithCastILi0EEENSA_13StoreWithCastILi1EEEEEviT_T0_T2_T3_T4_T5_ --------------------------
	.section	.nv.constant0._ZN2at6native27unrolled_elementwise_kernelINS0_11FillFunctorIjEESt5arrayIPcLm1EELi4E23TrivialOffsetCalculatorILi0EjES7_ILi1EjENS0_6memory12LoadWithCastILi0EEENSA_13StoreWithCastILi1EEEEEviT_T0_T2_T3_T4_T5_,"a",@progbits
	.sectionflags	@""
	.align	4
.nv.constant0._ZN2at6native27unrolled_elementwise_kernelINS0_11FillFunctorIjEESt5arrayIPcLm1EELi4E23TrivialOffsetCalculatorILi0EjES7_ILi1EjENS0_6memory12LoadWithCastILi0EEENSA_13StoreWithCastILi1EEEEEviT_T0_T2_T3_T4_T5_:
	.zero		564


//--------------------- .nv.constant0._ZN2at6native18elementwise_kernelILi128ELi2EZNS0_22gpu_kernel_impl_nocastINS0_11FillFunctorIjEEEEvRNS_18TensorIteratorBaseERKT_EUliE_EEviT1_ --------------------------
	.section	.nv.constant0._ZN2at6native18elementwise_kernelILi128ELi2EZNS0_22gpu_kernel_impl_nocastINS0_11FillFunctorIjEEEEvRNS_18TensorIteratorBaseERKT_EUliE_EEviT1_,"a",@progbits
	.sectionflags	@""
	.align	4
.nv.constant0._ZN2at6native18elementwise_kernelILi128ELi2EZNS0_22gpu_kernel_impl_nocastINS0_11FillFunctorIjEEEEvRNS_18TensorIteratorBaseERKT_EUliE_EEviT1_:
	.zero		968


//--------------------- .nv.constant0._ZN2at6native27unrolled_elementwise_kernelINS0_11FillFunctorIjEESt5arrayIPcLm1EELi4E23TrivialOffsetCalculatorILi0EjES7_ILi1EjENS0_6memory15LoadWithoutCastENSA_16StoreWithoutCastEEEviT_T0_T2_T3_T4_T5_ --------------------------
	.section	.nv.constant0._ZN2at6native27unrolled_elementwise_kernelINS0_11FillFunctorIjEESt5arrayIPcLm1EELi4E23TrivialOffsetCalculatorILi0EjES7_ILi1EjENS0_6memory15LoadWithoutCastENSA_16StoreWithoutCastEEEviT_T0_T2_T3_T4_T5_,"a",@progbits
	.sectionflags	@""
	.align	4
.nv.constant0._ZN2at6native27unrolled_elementwise_kernelINS0_11FillFunctorIjEESt5arrayIPcLm1EELi4E23TrivialOffsetCalculatorILi0EjES7_ILi1EjENS0_6memory15LoadWithoutCastENSA_16StoreWithoutCastEEEviT_T0_T2_T3_T4_T5_:
	.zero		548


//--------------------- .nv.constant0._ZN2at6native29vectorized_elementwise_kernelILi2ENS0_11FillFunctorIjEESt5arrayIPcLm1EEEEviT0_T1_ --------------------------
	.section	.nv.constant0._ZN2at6native29vectorized_elementwise_kernelILi2ENS0_11FillFunctorIjEESt5arrayIPcLm1EEEEviT0_T1_,"a",@progbits
	.sectionflags	@""
	.align	4
.nv.constant0._ZN2at6native29vectorized_elementwise_kernelILi2ENS0_11FillFunctorIjEESt5arrayIPcLm1EEEEviT0_T1_:
	.zero		544


//--------------------- .nv.constant0._ZN2at6native29vectorized_elementwise_kernelILi4ENS0_11FillFunctorIjEESt5arrayIPcLm1EEEEviT0_T1_ --------------------------
	.section	.nv.constant0._ZN2at6native29vectorized_elementwise_kernelILi4ENS0_11FillFunctorIjEESt5arrayIPcLm1EEEEviT0_T1_,"a",@progbits
	.sectionflags	@""
	.align	4
.nv.constant0._ZN2at6native29vectorized_elementwise_kernelILi4ENS0_11FillFunctorIjEESt5arrayIPcLm1EEEEviT0_T1_:
	.zero		544


//--------------------- .nv.constant0._ZN2at6native29vectorized_elementwise_kernelILi8ENS0_11FillFunctorIjEESt5arrayIPcLm1EEEEviT0_T1_ --------------------------
	.section	.nv.constant0._ZN2at6native29vectorized_elementwise_kernelILi8ENS0_11FillFunctorIjEESt5arrayIPcLm1EEEEviT0_T1_,"a",@progbits
	.sectionflags	@""
	.align	4
.nv.constant0._ZN2at6native29vectorized_elementwise_kernelILi8ENS0_11FillFunctorIjEESt5arrayIPcLm1EEEEviT0_T1_:
	.zero		544


//--------------------- .nv.constant0._ZN2at6native18elementwise_kernelILi128ELi4EZNS0_15gpu_kernel_implINS0_11FillFunctorItEEEEvRNS_18TensorIteratorBaseERKT_EUliE_EEviT1_ --------------------------
	.section	.nv.constant0._ZN2at6native18elementwise_kernelILi128ELi4EZNS0_15gpu_kernel_implINS0_11FillFunctorItEEEEvRNS_18TensorIteratorBaseERKT_EUliE_EEviT1_,"a",@progbits
	.sectionflags	@""
	.align	4
.nv.constant0._ZN2at6native18elementwise_kernelILi128ELi4EZNS0_15gpu_kernel_implINS0_11FillFunctorItEEEEvRNS_18TensorIteratorBaseERKT_EUliE_EEviT1_:
	.zero		968


//--------------------- .nv.constant0._ZN2at6native27unrolled_elementwise_kernelINS0_11FillFunctorItEESt5arrayIPcLm1EELi4E23TrivialOffsetCalculatorILi0EjES7_ILi1EjENS0_6memory12LoadWithCastILi0EEENSA_13StoreWithCastILi1EEEEEviT_T0_T2_T3_T4_T5_ --------------------------
	.section	.nv.constant0._ZN2at6native27unrolled_elementwise_kernelINS0_11FillFunctorItEESt5arrayIPcLm1EELi4E23TrivialOffsetCalculatorILi0EjES7_ILi1EjENS0_6memory12LoadWithCastILi0EEENSA_13StoreWithCastILi1EEEEEviT_T0_T2_T3_T4_T5_,"a",@progbits
	.sectionflags	@""
	.align	4
.nv.constant0._ZN2at6native27unrolled_elementwise_kernelINS0_11FillFunctorItEESt5arrayIPcLm1EELi4E23TrivialOffsetCalculatorILi0EjES7_ILi1EjENS0_6memory12LoadWithCastILi0EEENSA_13StoreWithCastILi1EEEEEviT_T0_T2_T3_T4_T5_:
	.zero		564


//--------------------- .nv.constant0._ZN2at6native18elementwise_kernelILi128ELi4EZNS0_22gpu_kernel_impl_nocastINS0_11FillFunctorItEEEEvRNS_18TensorIteratorBaseERKT_EUliE_EEviT1_ --------------------------
	.section	.nv.constant0._ZN2at6native18elementwise_kernelILi128ELi4EZNS0_22gpu_kernel_impl_nocastINS0_11FillFunctorItEEEEvRNS_18TensorIteratorBaseERKT_EUliE_EEviT1_,"a",@progbits
	.sectionflags	@""
	.align	4
.nv.constant0._ZN2at6native18elementwise_kernelILi128ELi4EZNS0_22gpu_kernel_impl_nocastINS0_11FillFunctorItEEEEvRNS_18TensorIteratorBaseERKT_EUliE_EEviT1_:
	.zero		968


//--------------------- .nv.constant0._ZN2at6native27unrolled_elementwise_kernelINS0_11FillFunctorItEESt5arrayIPcLm1EELi4E23TrivialOffsetCalculatorILi0EjES7_ILi1EjENS0_6memory15LoadWithoutCastENSA_16StoreWithoutCastEEEviT_T0_T2_T3_T4_T5_ --------------------------
	.section	.nv.constant0._ZN2at6native27unrolled_elementwise_kernelINS0_11FillFunctorItEESt5arrayIPcLm1EELi4E23TrivialOffsetCalculatorILi0EjES7_ILi1EjENS0_6memory15LoadWithoutCastENSA_16StoreWithoutCastEEEviT_T0_T2_T3_T4_T5_,"a",@progbits
	.sectionflags	@""
	.align	4
.nv.constant0._ZN2at6native27unrolled_elementwise_kernelINS0_11FillFunctorItEESt5arrayIPcLm1EELi4E23TrivialOffsetCalculatorILi0EjES7_ILi1EjENS0_6memory15LoadWithoutCastENSA_16StoreWithoutCastEEEviT_T0_T2_T3_T4_T5_:
	.zero		548


//--------------------- .nv.constant0._ZN2at6native29vectorized_elementwise_kernelILi2ENS0_11FillFunctorItEESt5arrayIPcLm1EEEEviT0_T1_ --------------------------
	.section	.nv.constant0._ZN2at6native29vectorized_elementwise_kernelILi2ENS0_11FillFunctorItEESt5arrayIPcLm1EEEEviT0_T1_,"a",@progbits
	.sectionflags	@""
	.align	4
.nv.constant0._ZN2at6native29vectorized_elementwise_kernelILi2ENS0_11FillFunctorItEESt5arrayIPcLm1EEEEviT0_T1_:
	.zero		544


//--------------------- .nv.constant0._ZN2at6native29vectorized_elementwise_kernelILi4ENS0_11FillFunctorItEESt5arrayIPcLm1EEEEviT0_T1_ --------------------------
	.section	.nv.constant0._ZN2at6native29vectorized_elementwise_kernelILi4ENS0_11FillFunctorItEESt5arrayIPcLm1EEEEviT0_T1_,"a",@progbits
	.sectionflags	@""
	.align	4
.nv.constant0._ZN2at6native29vectorized_elementwise_kernelILi4ENS0_11FillFunctorItEESt5arrayIPcLm1EEEEviT0_T1_:
	.zero		544


//--------------------- .nv.constant0._ZN2at6native29vectorized_elementwise_kernelILi8ENS0_11FillFunctorItEESt5arrayIPcLm1EEEEviT0_T1_ --------------------------
	.section	.nv.constant0._ZN2at6native29vectorized_elementwise_kernelILi8ENS0_11FillFunctorItEESt5arrayIPcLm1EEEEviT0_T1_,"a",@progbits
	.sectionflags	@""
	.align	4
.nv.constant0._ZN2at6native29vectorized_elementwise_kernelILi8ENS0_11FillFunctorItEESt5arrayIPcLm1EEEEviT0_T1_:
	.zero		544


//--------------------- .nv.constant0._ZN2at6native18elementwise_kernelILi128ELi4EZNS0_15gpu_kernel_implINS0_11FillFunctorIN3c1014Float8_e8m0fnuEEEEEvRNS_18TensorIteratorBaseERKT_EUliE_EEviT1_ --------------------------
	.section	.nv.constant0._ZN2at6native18elementwise_kernelILi128ELi4EZNS0_15gpu_kernel_implINS0_11FillFunctorIN3c1014Float8_e8m0fnuEEEEEvRNS_18TensorIteratorBaseERKT_EUliE_EEviT1_,"a",@progbits
	.sectionflags	@""
	.align	4
.nv.constant0._ZN2at6native18elementwise_kernelILi128ELi4EZNS0_15gpu_kernel_implINS0_11FillFunctorIN3c1014Float8_e8m0fnuEEEEEvRNS_18TensorIteratorBaseERKT_EUliE_EEviT1_:
	.zero		968


//--------------------- .nv.constant0._ZN2at6native27unrolled_elementwise_kernelINS0_11FillFunctorIN3c1014Float8_e8m0fnuEEESt5arrayIPcLm1EELi4E23TrivialOffsetCalculatorILi0EjES9_ILi1EjENS0_6memory12LoadWithCastILi0EEENSC_13StoreWithCastILi1EEEEEviT_T0_T2_T3_T4_T5_ --------------------------
	.section	.nv.constant0._ZN2at6native27unrolled_elementwise_kernelINS0_11FillFunctorIN3c1014Float8_e8m0fnuEEESt5arrayIPcLm1EELi4E23TrivialOffsetCalculatorILi0EjES9_ILi1EjENS0_6memory12LoadWithCastILi0EEENSC_13StoreWithCastILi1EEEEEviT_T0_T2_T3_T4_T5_,"a",@progbits
	.sectionflags	@""
	.align	4
.nv.constant0._ZN2at6native27unrolled_elementwise_kernelINS0_11FillFunctorIN3c1014Float8_e8m0fnuEEESt5arrayIPcLm1EELi4E23TrivialOffsetCalculatorILi0EjES9_ILi1EjENS0_6memory12LoadWithCastILi0EEENSC_13StoreWithCastILi1EEEEEviT_T0_T2_T3_T4_T5_:
	.zero		564


//--------------------- .nv.constant0._ZN2at6native18elementwise_kernelILi128ELi4EZNS0_22gpu_kernel_impl_nocastINS0_11FillFunctorIN3c1014Float8_e8m0fnuEEEEEvRNS_18TensorIteratorBaseERKT_EUliE_EEviT1_ --------------------------
	.section	.nv.constant0._ZN2at6native18elementwise_kernelILi128ELi4EZNS0_22gpu_kernel_impl_nocastINS0_11FillFunctorIN3c1014Float8_e8m0fnuEEEEEvRNS_18TensorIteratorBaseERKT_EUliE_EEviT1_,"a",@progbits
	.sectionflags	@""
	.align	4
.nv.constant0._ZN2at6native18elementwise_kernelILi128ELi4EZNS0_22gpu_kernel_impl_nocastINS0_11FillFunctorIN3c1014Float8_e8m0fnuEEEEEvRNS_18TensorIteratorBaseERKT_EUliE_EEviT1_:
	.zero		968


//--------------------- .nv.constant0._ZN2at6native27unrolled_elementwise_kernelINS0_11FillFunctorIN3c1014Float8_e8m0fnuEEESt5arrayIPcLm1EELi4E23TrivialOffsetCalculatorILi0EjES9_ILi1EjENS0_6memory15LoadWithoutCastENSC_16StoreWithoutCastEEEviT_T0_T2_T3_T4_T5_ --------------------------
	.section	.nv.constant0._ZN2at6native27unrolled_elementwise_kernelINS0_11FillFunctorIN3c1014Float8_e8m0fnuEEESt5arrayIPcLm1EELi4E23TrivialOffsetCalculatorILi0EjES9_ILi1EjENS0_6memory15LoadWithoutCastENSC_16StoreWithoutCastEEEviT_T0_T2_T3_T4_T5_,"a",@progbits
	.sectionflags	@""
	.align	4
.nv.constant0._ZN2at6native27unrolled_elementwise_kernelINS0_11FillFunctorIN3c1014Float8_e8m0fnuEEESt5arrayIPcLm1EELi4E23TrivialOffsetCalculatorILi0EjES9_ILi1EjENS0_6memory15LoadWithoutCastENSC_16StoreWithoutCastEEEviT_T0_T2_T3_T4_T5_:
	.zero		548


//--------------------- .nv.constant0._ZN2at6native29vectorized_elementwise_kernelILi2ENS0_11FillFunctorIN3c1014Float8_e8m0fnuEEESt5arrayIPcLm1EEEEviT0_T1_ --------------------------
	.section	.nv.constant0._ZN2at6native29vectorized_elementwise_kernelILi2ENS0_11FillFunctorIN3c1014Float8_e8m0fnuEEESt5arrayIPcLm1EEEEviT0_T1_,"a",@progbits
	.sectionflags	@""
	.align	4
.nv.constant0._ZN2at6native29vectorized_elementwise_kernelILi2ENS0_11FillFunctorIN3c1014Float8_e8m0fnuEEESt5arrayIPcLm1EEEEviT0_T1_:
	.zero		544


//--------------------- .nv.constant0._ZN2at6native29vectorized_elementwise_kernelILi4ENS0_11FillFunctorIN3c1014Float8_e8m0fnuEEESt5arrayIPcLm1EEEEviT0_T1_ --------------------------
	.section	.nv.constant0._ZN2at6native29vectorized_elementwise_kernelILi4ENS0_11FillFunctorIN3c1014Float8_e8m0fnuEEESt5arrayIPcLm1EEEEviT0_T1_,"a",@progbits
	.sectionflags	@""
	.align	4
.nv.constant0._ZN2at6native29vectorized_elementwise_kernelILi4ENS0_11FillFunctorIN3c1014Float8_e8m0fnuEEESt5arrayIPcLm1EEEEviT0_T1_:
	.zero		544


//--------------------- .nv.constant0._ZN2at6native29vectorized_elementwise_kernelILi8ENS0_11FillFunctorIN3c1014Float8_e8m0fnuEEESt5arrayIPcLm1EEEEviT0_T1_ --------------------------
	.section	.nv.constant0._ZN2at6native29vectorized_elementwise_kernelILi8ENS0_11FillFunctorIN3c1014Float8_e8m0fnuEEESt5arrayIPcLm1EEEEviT0_T1_,"a",@progbits
	.sectionflags	@""
	.align	4
.nv.constant0._ZN2at6native29vectorized_elementwise_kernelILi8ENS0_11FillFunctorIN3c1014Float8_e8m0fnuEEESt5arrayIPcLm1EEEEviT0_T1_:
	.zero		544


//--------------------- .nv.constant0._ZN2at6native18elementwise_kernelILi128ELi4EZNS0_15gpu_kernel_implINS0_11FillFunctorIN3c1015Float8_e4m3fnuzEEEEEvRNS_18TensorIteratorBaseERKT_EUliE_EEviT1_ --------------------------
	.section	.nv.constant0._ZN2at6native18elementwise_kernelILi128ELi4EZNS0_15gpu_kernel_implINS0_11FillFunctorIN3c1015Float8_e4m3fnuzEEEEEvRNS_18TensorIteratorBaseERKT_EUliE_EEviT1_,"a",@progbits
	.sectionflags	@""
	.align	4
.nv.constant0._ZN2at6native18elementwise_kernelILi128ELi4EZNS0_15gpu_kernel_implINS0_11FillFunctorIN3c1015Float8_e4m3fnuzEEEEEvRNS_18TensorIteratorBaseERKT_EUliE_EEviT1_:
	.zero		968


//--------------------- .nv.constant0._ZN2at6native27unrolled_elementwise_kernelINS0_11FillFunctorIN3c1015Float8_e4m3fnuzEEESt5arrayIPcLm1EELi4E23TrivialOffsetCalculatorILi0EjES9_ILi1EjENS0_6memory12LoadWithCastILi0EEENSC_13StoreWithCastILi1EEEEEviT_T0_T2_T3_T4_T5_ --------------------------
	.section	.nv.constant0._ZN2at6native27unrolled_elementwise_kernelINS0_11FillFunctorIN3c1015Float8_e4m3fnuzEEESt5arrayIPcLm1EELi4E23TrivialOffsetCalculatorILi0EjES9_ILi1EjENS0_6memory12LoadWithCastILi0EEENSC_13StoreWithCastILi1EEEEEviT_T0_T2_T3_T4_T5_,"a",@progbits
	.sectionflags	@""
	.align	4
.nv.constant0._ZN2at6native27unrolled_elementwise_kernelINS0_11FillFunctorIN3c1015Float8_e4m3fnuzEEESt5arrayIPcLm1EELi4E23TrivialOffsetCalculatorILi0EjES9_ILi1EjENS0_6memory12LoadWithCastILi0EEENSC_13StoreWithCastILi1EEEEEviT_T0_T2_T3_T4_T5_:
	.zero		564


//--------------------- .nv.constant0._ZN2at6native18elementwise_kernelILi128ELi4EZNS0_22gpu_kernel_impl_nocastINS0_11FillFunctorIN3c1015Float8_e4m3fnuzEEEEEvRNS_18TensorIteratorBaseERKT_EUliE_EEviT1_ --------------------------
	.section	.nv.constant0._ZN2at6native18elementwise_kernelILi128ELi4EZNS0_22gpu_kernel_impl_nocastINS0_11FillFunctorIN3c1015Float8_e4m3fnuzEEEEEvRNS_18TensorIteratorBaseERKT_EUliE_EEviT1_,"a",@progbits
	.sectionflags	@""
	.align	4
.nv.constant0._ZN2at6native18elementwise_kernelILi128ELi4EZNS0_22gpu_kernel_impl_nocastINS0_11FillFunctorIN3c1015Float8_e4m3fnuzEEEEEvRNS_18TensorIteratorBaseERKT_EUliE_EEviT1_:
	.zero		968


//--------------------- .nv.constant0._ZN2at6native27unrolled_elementwise_kernelINS0_11FillFunctorIN3c1015Float8_e4m3fnuzEEESt5arrayIPcLm1EELi4E23TrivialOffsetCalculatorILi0EjES9_ILi1EjENS0_6memory15LoadWithoutCastENSC_16StoreWithoutCastEEEviT_T0_T2_T3_T4_T5_ --------------------------
	.section	.nv.constant0._ZN2at6native27unrolled_elementwise_kernelINS0_11FillFunctorIN3c1015Float8_e4m3fnuzEEESt5arrayIPcLm1EELi4E23TrivialOffsetCalculatorILi0EjES9_ILi1EjENS0_6memory15LoadWithoutCastENSC_16StoreWithoutCastEEEviT_T0_T2_T3_T4_T5_,"a",@progbits
	.sectionflags	@""
	.align	4
.nv.constant0._ZN2at6native27unrolled_elementwise_kernelINS0_11FillFunctorIN3c1015Float8_e4m3fnuzEEESt5arrayIPcLm1EELi4E23TrivialOffsetCalculatorILi0EjES9_ILi1EjENS0_6memory15LoadWithoutCastENSC_16StoreWithoutCastEEEviT_T0_T2_T3_T4_T5_:
	.zero		548


//--------------------- .nv.constant0._ZN2at6native29vectorized_elementwise_kernelILi2ENS0_11FillFunctorIN3c1015Float8_e4m3fnuzEEESt5arrayIPcLm1EEEEviT0_T1_ --------------------------
	.section	.nv.constant0._ZN2at6native29vectorized_elementwise_kernelILi2ENS0_11FillFunctorIN3c1015Float8_e4m3fnuzEEESt5arrayIPcLm1EEEEviT0_T1_,"a",@progbits
	.sectionflags	@""
	.align	4
.nv.constant0._ZN2at6native29vectorized_elementwise_kernelILi2ENS0_11FillFunctorIN3c1015Float8_e4m3fnuzEEESt5arrayIPcLm1EEEEviT0_T1_:
	.zero		544


//--------------------- .nv.constant0._ZN2at6native29vectorized_elementwise_kernelILi4ENS0_11FillFunctorIN3c1015Float8_e4m3fnuzEEESt5arrayIPcLm1EEEEviT0_T1_ --------------------------
	.section	.nv.constant0._ZN2at6native29vectorized_elementwise_kernelILi4ENS0_11FillFunctorIN3c1015Float8_e4m3fnuzEEESt5arrayIPcLm1EEEEviT0_T1_,"a",@progbits
	.sectionflags	@""
	.align	4
.nv.constant0._ZN2at6native29vectorized_elementwise_kernelILi4ENS0_11FillFunctorIN3c1015Float8_e4m3fnuzEEESt5arrayIPcLm1EEEEviT0_T1_:
	.zero		544


//--------------------- .nv.constant0._ZN2at6native29vectorized_elementwise_kernelILi8ENS0_11FillFunctorIN3c1015Float8_e4m3fnuzEEESt5arrayIPcLm1EEEEviT0_T1_ --------------------------
	.section	.nv.constant0._ZN2at6native29vectorized_elementwise_kernelILi8ENS0_11FillFunctorIN3c1015Float8_e4m3fnuzEEESt5arrayIPcLm1EEEEviT0_T1_,"a",@progbits
	.sectionflags	@""
	.align	4
.nv.constant0._ZN2at6native29vectorized_elementwise_kernelILi8ENS0_11FillFunctorIN3c1015Float8_e4m3fnuzEEESt5arrayIPcLm1EEEEviT0_T1_:
	.zero		544


//--------------------- .nv.constant0._ZN2at6native18elementwise_kernelILi128ELi4EZNS0_15gpu_kernel_implINS0_11FillFunctorIN3c1013Float8_e4m3fnEEEEEvRNS_18TensorIteratorBaseERKT_EUliE_EEviT1_ --------------------------
	.section	.nv.constant0._ZN2at6native18elementwise_kernelILi128ELi4EZNS0_15gpu_kernel_implINS0_11FillFunctorIN3c1013Float8_e4m3fnEEEEEvRNS_18TensorIteratorBaseERKT_EUliE_EEviT1_,"a",@progbits
	.sectionflags	@""
	.align	4
.nv.constant0._ZN2at6native18elementwise_kernelILi128ELi4EZNS0_15gpu_kernel_implINS0_11FillFunctorIN3c1013Float8_e4m3fnEEEEEvRNS_18TensorIteratorBaseERKT_EUliE_EEviT1_:
	.zero		968


//--------------------- .nv.constant0._ZN2at6native27unrolled_elementwise_kernelINS0_11FillFunctorIN3c1013Float8_e4m3fnEEESt5arrayIPcLm1EELi4E23TrivialOffsetCalculatorILi0EjES9_ILi1EjENS0_6memory12LoadWithCastILi0EEENSC_13StoreWithCastILi1EEEEEviT_T0_T2_T3_T4_T5_ --------------------------
	.section	.nv.constant0._ZN2at6native27unrolled_elementwise_kernelINS0_11FillFunctorIN3c1013Float8_e4m3fnEEESt5arrayIPcLm1EELi4E23TrivialOffsetCalculatorILi0EjES9_ILi1EjENS0_6memory12LoadWithCastILi0EEENSC_13StoreWithCastILi1EEEEEviT_T0_T2_T3_T4_T5_,"a",@progbits
	.sectionflags	@""
	.align	4
.nv.constant0._ZN2at6native27unrolled_elementwise_kernelINS0_11FillFunctorIN3c1013Float8_e4m3fnEEESt5arrayIPcLm1EELi4E23TrivialOffsetCalculatorILi0EjES9_ILi1EjENS0_6memory12LoadWithCastILi0EEENSC_13StoreWithCastILi1EEEEEviT_T0_T2_T3_T4_T5_:
	.zero		564


//--------------------- .nv.constant0._ZN2at6native18elementwise_kernelILi128ELi4EZNS0_22gpu_kernel_impl_nocastINS0_11FillFunctorIN3c1013Float8_e4m3fnEEEEEvRNS_18TensorIteratorBaseERKT_EUliE_EEviT1_ --------------------------
	.section	.nv.constant0._ZN2at6native18elementwise_kernelILi128ELi4EZNS0_22gpu_kernel_impl_nocastINS0_11FillFunctorIN3c1013Float8_e4m3fnEEEEEvRNS_18TensorIteratorBaseERKT_EUliE_EEviT1_,"a",@progbits
	.sectionflags	@""
	.align	4
.nv.constant0._ZN2at6native18elementwise_kernelILi128ELi4EZNS0_22gpu_kernel_impl_nocastINS0_11FillFunctorIN3c1013Float8_e4m3fnEEEEEvRNS_18TensorIteratorBaseERKT_EUliE_EEviT1_:
	.zero		968


//--------------------- .nv.constant0._ZN2at6native27unrolled_elementwise_kernelINS0_11FillFunctorIN3c1013Float8_e4m3fnEEESt5arrayIPcLm1EELi4E23TrivialOffsetCalculatorILi0EjES9_ILi1EjENS0_6memory15LoadWithoutCastENSC_16StoreWithoutCastEEEviT_T0_T2_T3_T4_T5_ --------------------------
	.section	.nv.constant0._ZN2at6native27unrolled_elementwise_kernelINS0_11FillFunctorIN3c1013Float8_e4m3fnEEESt5arrayIPcLm1EELi4E23TrivialOffsetCalculatorILi0EjES9_ILi1EjENS0_6memory15LoadWithoutCastENSC_16StoreWithoutCastEEEviT_T0_T2_T3_T4_T5_,"a",@progbits
	.sectionflags	@""
	.align	4
.nv.constant0._ZN2at6native27unrolled_elementwise_kernelINS0_11FillFunctorIN3c1013Float8_e4m3fnEEESt5arrayIPcLm1EELi4E23TrivialOffsetCalculatorILi0EjES9_ILi1EjENS0_6memory15LoadWithoutCastENSC_16StoreWithoutCastEEEviT_T0_T2_T3_T4_T5_:
	.zero		548


//--------------------- .nv.constant0._ZN2at6native29vectorized_elementwise_kernelILi2ENS0_11FillFunctorIN3c1013Float8_e4m3fnEEESt5arrayIPcLm1EEEEviT0_T1_ --------------------------
	.section	.nv.constant0._ZN2at6native29vectorized_elementwise_kernelILi2ENS0_11FillFunctorIN3c1013Float8_e4m3fnEEESt5arrayIPcLm1EEEEviT0_T1_,"a",@progbits
	.sectionflags	@""
	.align	4
.nv.constant0._ZN2at6native29vectorized_elementwise_kernelILi2ENS0_11FillFunctorIN3c1013Float8_e4m3fnEEESt5arrayIPcLm1EEEEviT0_T1_:
	.zero		544


//--------------------- .nv.constant0._ZN2at6native29vectorized_elementwise_kernelILi4ENS0_11FillFunctorIN3c1013Float8_e4m3fnEEESt5arrayIPcLm1EEEEviT0_T1_ --------------------------
	.section	.nv.constant0._ZN2at6native29vectorized_elementwise_kernelILi4ENS0_11FillFunctorIN3c1013Float8_e4m3fnEEESt5arrayIPcLm1EEEEviT0_T1_,"a",@progbits
	.sectionflags	@""
	.align	4
.nv.constant0._ZN2at6native29vectorized_elementwise_kernelILi4ENS0_11FillFunctorIN3c1013Float8_e4m3fnEEESt5arrayIPcLm1EEEEviT0_T1_:
	.zero		544


//--------------------- .nv.constant0._ZN2at6native29vectorized_elementwise_kernelILi8ENS0_11FillFunctorIN3c1013Float8_e4m3fnEEESt5arrayIPcLm1EEEEviT0_T1_ --------------------------
	.section	.nv.constant0._ZN2at6native29vectorized_elementwise_kernelILi8ENS0_11FillFunctorIN3c1013Float8_e4m3fnEEESt5arrayIPcLm1EEEEviT0_T1_,"a",@progbits
	.sectionflags	@""
	.align	4
.nv.constant0._ZN2at6native29vectorized_elementwise_kernelILi8ENS0_11FillFunctorIN3c1013Float8_e4m3fnEEESt5arrayIPcLm1EEEEviT0_T1_:
	.zero		544


//--------------------- .nv.constant0._ZN2at6native18elementwise_kernelILi128ELi4EZNS0_15gpu_kernel_implINS0_11FillFunctorIN3c1015Float8_e5m2fnuzEEEEEvRNS_18TensorIteratorBaseERKT_EUliE_EEviT1_ --------------------------
	.section	.nv.constant0._ZN2at6native18elementwise_kernelILi128ELi4EZNS0_15gpu_kernel_implINS0_11FillFunctorIN3c1015Float8_e5m2fnuzEEEEEvRNS_18TensorIteratorBaseERKT_EUliE_EEviT1_,"a",@progbits
	.sectionflags	@""
	.align	4
.nv.constant0._ZN2at6native18elementwise_kernelILi128ELi4EZNS0_15gpu_kernel_implINS0_11FillFunctorIN3c1015Float8_e5m2fnuzEEEEEvRNS_18TensorIteratorBaseERKT_EUliE_EEviT1_:
	.zero		968


//--------------------- .nv.constant0._ZN2at6native27unrolled_elementwise_kernelINS0_11FillFunctorIN3c1015Float8_e5m2fnuzEEESt5arrayIPcLm1EELi4E23TrivialOffsetCalculatorILi0EjES9_ILi1EjENS0_6memory12LoadWithCastILi0EEENSC_13StoreWithCastILi1EEEEEviT_T0_T2_T3_T4_T5_ --------------------------
	.section	.nv.constant0._ZN2at6native27unrolled_elementwise_kernelINS0_11FillFunctorIN3c1015Float8_e5m2fnuzEEESt5arrayIPcLm1EELi4E23TrivialOffsetCalculatorILi0EjES9_ILi1EjENS0_6memory12LoadWithCastILi0EEENSC_13StoreWithCastILi1EEEEEviT_T0_T2_T3_T4_T5_,"a",@progbits
	.sectionflags	@""
	.align	4
.nv.constant0._ZN2at6native27unrolled_elementwise_kernelINS0_11FillFunctorIN3c1015Float8_e5m2fnuzEEESt5arrayIPcLm1EELi4E23TrivialOffsetCalculatorILi0EjES9_ILi1EjENS0_6memory12LoadWithCastILi0EEENSC_13StoreWithCastILi1EEEEEviT_T0_T2_T3_T4_T5_:
	.zero		564


//--------------------- .nv.constant0._ZN2at6native18elementwise_kernelILi128ELi4EZNS0_22gpu_kernel_impl_nocastINS0_11FillFunctorIN3c1015Float8_e5m2fnuzEEEEEvRNS_18TensorIteratorBaseERKT_EUliE_EEviT1_ --------------------------
	.section	.nv.constant0._ZN2at6native18elementwise_kernelILi128ELi4EZNS0_22gpu_kernel_impl_nocastINS0_11FillFunctorIN3c1015Float8_e5m2fnuzEEEEEvRNS_18TensorIteratorBaseERKT_EUliE_EEviT1_,"a",@progbits
	.sectionflags	@""
	.align	4
.nv.constant0._ZN2at6native18elementwise_kernelILi128ELi4EZNS0_22gpu_kernel_impl_nocastINS0_11FillFunctorIN3c1015Float8_e5m2fnuzEEEEEvRNS_18TensorIteratorBaseERKT_EUliE_EEviT1_:
	.zero		968


//--------------------- .nv.constant0._ZN2at6native27unrolled_elementwise_kernelINS0_11FillFunctorIN3c1015Float8_e5m2fnuzEEESt5arrayIPcLm1EELi4E23TrivialOffsetCalculatorILi0EjES9_ILi1EjENS0_6memory15LoadWithoutCastENSC_16StoreWithoutCastEEEviT_T0_T2_T3_T4_T5_ --------------------------
	.section	.nv.constant0._ZN2at6native27unrolled_elementwise_kernelINS0_11FillFunctorIN3c1015Float8_e5m2fnuzEEESt5arrayIPcLm1EELi4E23TrivialOffsetCalculatorILi0EjES9_ILi1EjENS0_6memory15LoadWithoutCastENSC_16StoreWithoutCastEEEviT_T0_T2_T3_T4_T5_,"a",@progbits
	.sectionflags	@""
	.align	4
.nv.constant0._ZN2at6native27unrolled_elementwise_kernelINS0_11FillFunctorIN3c1015Float8_e5m2fnuzEEESt5arrayIPcLm1EELi4E23TrivialOffsetCalculatorILi0EjES9_ILi1EjENS0_6memory15LoadWithoutCastENSC_16StoreWithoutCastEEEviT_T0_T2_T3_T4_T5_:
	.zero		548


//--------------------- .nv.constant0._ZN2at6native29vectorized_elementwise_kernelILi2ENS0_11FillFunctorIN3c1015Float8_e5m2fnuzEEESt5arrayIPcLm1EEEEviT0_T1_ --------------------------
	.section	.nv.constant0._ZN2at6native29vectorized_elementwise_kernelILi2ENS0_11FillFunctorIN3c1015Float8_e5m2fnuzEEESt5arrayIPcLm1EEEEviT0_T1_,"a",@progbits
	.sectionflags	@""
	.align	4
.nv.constant0._ZN2at6native29vectorized_elementwise_kernelILi2ENS0_11FillFunctorIN3c1015Float8_e5m2fnuzEEESt5arrayIPcLm1EEEEviT0_T1_:
	.zero		544


//--------------------- .nv.constant0._ZN2at6native29vectorized_elementwise_kernelILi4ENS0_11FillFunctorIN3c1015Float8_e5m2fnuzEEESt5arrayIPcLm1EEEEviT0_T1_ --------------------------
	.section	.nv.constant0._ZN2at6native29vectorized_elementwise_kernelILi4ENS0_11FillFunctorIN3c1015Float8_e5m2fnuzEEESt5arrayIPcLm1EEEEviT0_T1_,"a",@progbits
	.sectionflags	@""
	.align	4
.nv.constant0._ZN2at6native29vectorized_elementwise_kernelILi4ENS0_11FillFunctorIN3c1015Float8_e5m2fnuzEEESt5arrayIPcLm1EEEEviT0_T1_:
	.zero		544


//--------------------- .nv.constant0._ZN2at6native29vectorized_elementwise_kernelILi8ENS0_11FillFunctorIN3c1015Float8_e5m2fnuzEEESt5arrayIPcLm1EEEEviT0_T1_ --------------------------
	.section	.nv.constant0._ZN2at6native29vectorized_elementwise_kernelILi8ENS0_11FillFunctorIN3c1015Float8_e5m2fnuzEEESt5arrayIPcLm1EEEEviT0_T1_,"a",@progbits
	.sectionflags	@""
	.align	4
.nv.constant0._ZN2at6native29vectorized_elementwise_kernelILi8ENS0_11FillFunctorIN3c1015Float8_e5m2fnuzEEESt5arrayIPcLm1EEEEviT0_T1_:
	.zero		544


//--------------------- .nv.constant0._ZN2at6native18elementwise_kernelILi128ELi4EZNS0_15gpu_kernel_implINS0_11FillFunctorIN3c1011Float8_e5m2EEEEEvRNS_18TensorIteratorBaseERKT_EUliE_EEviT1_ --------------------------
	.section	.nv.constant0._ZN2at6native18elementwise_kernelILi128ELi4EZNS0_15gpu_kernel_implINS0_11FillFunctorIN3c1011Float8_e5m2EEEEEvRNS_18TensorIteratorBaseERKT_EUliE_EEviT1_,"a",@progbits
	.sectionflags	@""
	.align	4
.nv.constant0._ZN2at6native18elementwise_kernelILi128ELi4EZNS0_15gpu_kernel_implINS0_11FillFunctorIN3c1011Float8_e5m2EEEEEvRNS_18TensorIteratorBaseERKT_EUliE_EEviT1_:
	.zero		968


//--------------------- .nv.constant0._ZN2at6native27unrolled_elementwise_kernelINS0_11FillFunctorIN3c1011Float8_e5m2EEESt5arrayIPcLm1EELi4E23TrivialOffsetCalculatorILi0EjES9_ILi1EjENS0_6memory12LoadWithCastILi0EEENSC_13StoreWithCastILi1EEEEEviT_T0_T2_T3_T4_T5_ --------------------------
	.section	.nv.constant0._ZN2at6native27unrolled_elementwise_kernelINS0_11FillFunctorIN3c1011Float8_e5m2EEESt5arrayIPcLm1EELi4E23TrivialOffsetCalculatorILi0EjES9_ILi1EjENS0_6memory12LoadWithCastILi0EEENSC_13StoreWithCastILi1EEEEEviT_T0_T2_T3_T4_T5_,"a",@progbits
	.sectionflags	@""
	.align	4
.nv.constant0._ZN2at6native27unrolled_elementwise_kernelINS0_11FillFunctorIN3c1011Float8_e5m2EEESt5arrayIPcLm1EELi4E23TrivialOffsetCalculatorILi0EjES9_ILi1EjENS0_6memory12LoadWithCastILi0EEENSC_13StoreWithCastILi1EEEEEviT_T0_T2_T3_T4_T5_:
	.zero		564


//--------------------- .nv.constant0._ZN2at6native18elementwise_kernelILi128ELi4EZNS0_22gpu_kernel_impl_nocastINS0_11FillFunctorIN3c1011Float8_e5m2EEEEEvRNS_18TensorIteratorBaseERKT_EUliE_EEviT1_ --------------------------
	.section	.nv.constant0._ZN2at6native18elementwise_kernelILi128ELi4EZNS0_22gpu_kernel_impl_nocastINS0_11FillFunctorIN3c1011Float8_e5m2EEEEEvRNS_18TensorIteratorBaseERKT_EUliE_EEviT1_,"a",@progbits
	.sectionflags	@""
	.align	4
.nv.constant0._ZN2at6native18elementwise_kernelILi128ELi4EZNS0_22gpu_kernel_impl_nocastINS0_11FillFunctorIN3c1011Float8_e5m2EEEEEvRNS_18TensorIteratorBaseERKT_EUliE_EEviT1_:
	.zero		968


//--------------------- .nv.constant0._ZN2at6native27unrolled_elementwise_kernelINS0_11FillFunctorIN3c1011Float8_e5m2EEESt5arrayIPcLm1EELi4E23TrivialOffsetCalculatorILi0EjES9_ILi1EjENS0_6memory15LoadWithoutCastENSC_16StoreWithoutCastEEEviT_T0_T2_T3_T4_T5_ --------------------------
	.section	.nv.constant0._ZN2at6native27unrolled_elementwise_kernelINS0_11FillFunctorIN3c1011Float8_e5m2EEESt5arrayIPcLm1EELi4E23TrivialOffsetCalculatorILi0EjES9_ILi1EjENS0_6memory15LoadWithoutCastENSC_16StoreWithoutCastEEEviT_T0_T2_T3_T4_T5_,"a",@progbits
	.sectionflags	@""
	.align	4
.nv.constant0._ZN2at6native27unrolled_elementwise_kernelINS0_11FillFunctorIN3c1011Float8_e5m2EEESt5arrayIPcLm1EELi4E23TrivialOffsetCalculatorILi0EjES9_ILi1EjENS0_6memory15LoadWithoutCastENSC_16StoreWithoutCastEEEviT_T0_T2_T3_T4_T5_:
	.zero		548


//--------------------- .nv.constant0._ZN2at6native29vectorized_elementwise_kernelILi2ENS0_11FillFunctorIN3c1011Float8_e5m2EEESt5arrayIPcLm1EEEEviT0_T1_ --------------------------
	.section	.nv.constant0._ZN2at6native29vectorized_elementwise_kernelILi2ENS0_11FillFunctorIN3c1011Float8_e5m2EEESt5arrayIPcLm1EEEEviT0_T1_,"a",@progbits
	.sectionflags	@""
	.align	4
.nv.constant0._ZN2at6native29vectorized_elementwise_kernelILi2ENS0_11FillFunctorIN3c1011Float8_e5m2EEESt5arrayIPcLm1EEEEviT0_T1_:
	.zero		544


//--------------------- .nv.constant0._ZN2at6native29vectorized_elementwise_kernelILi4ENS0_11FillFunctorIN3c1011Float8_e5m2EEESt5arrayIPcLm1EEEEviT0_T1_ --------------------------
	.section	.nv.constant0._ZN2at6native29vectorized_elementwise_kernelILi4ENS0_11FillFunctorIN3c1011Float8_e5m2EEESt5arrayIPcLm1EEEEviT0_T1_,"a",@progbits
	.sectionflags	@""
	.align	4
.nv.constant0._ZN2at6native29vectorized_elementwise_kernelILi4ENS0_11FillFunctorIN3c1011Float8_e5m2EEESt5arrayIPcLm1EEEEviT0_T1_:
	.zero		544


//--------------------- .nv.constant0._ZN2at6native29vectorized_elementwise_kernelILi8ENS0_11FillFunctorIN3c1011Float8_e5m2EEESt5arrayIPcLm1EEEEviT0_T1_ --------------------------
	.section	.nv.constant0._ZN2at6native29vectorized_elementwise_kernelILi8ENS0_11FillFunctorIN3c1011Float8_e5m2EEESt5arrayIPcLm1EEEEviT0_T1_,"a",@progbits
	.sectionflags	@""
	.align	4
.nv.constant0._ZN2at6native29vectorized_elementwise_kernelILi8ENS0_11FillFunctorIN3c1011Float8_e5m2EEESt5arrayIPcLm1EEEEviT0_T1_:
	.zero		544


//--------------------- .nv.constant0._ZN2at6native18elementwise_kernelILi128ELi4EZNS0_15gpu_kernel_implINS0_11FillFunctorIN3c108BFloat16EEEEEvRNS_18TensorIteratorBaseERKT_EUliE_EEviT1_ --------------------------
	.section	.nv.constant0._ZN2at6native18elementwise_kernelILi128ELi4EZNS0_15gpu_kernel_implINS0_11FillFunctorIN3c108BFloat16EEEEEvRNS_18TensorIteratorBaseERKT_EUliE_EEviT1_,"a",@progbits
	.sectionflags	@""
	.align	4
.nv.constant0._ZN2at6native18elementwise_kernelILi128ELi4EZNS0_15gpu_kernel_implINS0_11FillFunctorIN3c108BFloat16EEEEEvRNS_18TensorIteratorBaseERKT_EUliE_EEviT1_:
	.zero		968


//--------------------- .nv.constant0._ZN2at6native27unrolled_elementwise_kernelINS0_11FillFunctorIN3c108BFloat16EEESt5arrayIPcLm1EELi4E23TrivialOffsetCalculatorILi0EjES9_ILi1EjENS0_6memory12LoadWithCastILi0EEENSC_13StoreWithCastILi1EEEEEviT_T0_T2_T3_T4_T5_ --------------------------
	.section	.nv.constant0._ZN2at6native27unrolled_elementwise_kernelINS0_11FillFunctorIN3c108BFloat16EEESt5arrayIPcLm1EELi4E23TrivialOffsetCalculatorILi0EjES9_ILi1EjENS0_6memory12LoadWithCastILi0EEENSC_13StoreWithCastILi1EEEEEviT_T0_T2_T3_T4_T5_,"a",@progbits
	.sectionflags	@""
	.align	4
.nv.constant0._ZN2at6native27unrolled_elementwise_kernelINS0_11FillFunctorIN3c108BFloat16EEESt5arrayIPcLm1EELi4E23TrivialOffsetCalculatorILi0EjES9_ILi1EjENS0_6memory12LoadWithCastILi0EEENSC_13StoreWithCastILi1EEEEEviT_T0_T2_T3_T4_T5_:
	.zero		564


//--------------------- .nv.constant0._ZN2at6native18elementwise_kernelILi128ELi4EZNS0_22gpu_kernel_impl_nocastINS0_11FillFunctorIN3c108BFloat16EEEEEvRNS_18TensorIteratorBaseERKT_EUliE_EEviT1_ --------------------------
	.section	.nv.constant0._ZN2at6native18elementwise_kernelILi128ELi4EZNS0_22gpu_kernel_impl_nocastINS0_11FillFunctorIN3c108BFloat16EEEEEvRNS_18TensorIteratorBaseERKT_EUliE_EEviT1_,"a",@progbits
	.sectionflags	@""
	.align	4
.nv.constant0._ZN2at6native18elementwise_kernelILi128ELi4EZNS0_22gpu_kernel_impl_nocastINS0_11FillFunctorIN3c108BFloat16EEEEEvRNS_18TensorIteratorBaseERKT_EUliE_EEviT1_:
	.zero		968


//--------------------- .nv.constant0._ZN2at6native27unrolled_elementwise_kernelINS0_11FillFunctorIN3c108BFloat16EEESt5arrayIPcLm1EELi4E23TrivialOffsetCalculatorILi0EjES9_ILi1EjENS0_6memory15LoadWithoutCastENSC_16StoreWithoutCastEEEviT_T0_T2_T3_T4_T5_ --------------------------
	.section	.nv.constant0._ZN2at6native27unrolled_elementwise_kernelINS0_11FillFunctorIN3c108BFloat16EEESt5arrayIPcLm1EELi4E23TrivialOffsetCalculatorILi0EjES9_ILi1EjENS0_6memory15LoadWithoutCastENSC_16StoreWithoutCastEEEviT_T0_T2_T3_T4_T5_,"a",@progbits
	.sectionflags	@""
	.align	4
.nv.constant0._ZN2at6native27unrolled_elementwise_kernelINS0_11FillFunctorIN3c108BFloat16EEESt5arrayIPcLm1EELi4E23TrivialOffsetCalculatorILi0EjES9_ILi1EjENS0_6memory15LoadWithoutCastENSC_16StoreWithoutCastEEEviT_T0_T2_T3_T4_T5_:
	.zero		548


//--------------------- .nv.constant0._ZN2at6native29vectorized_elementwise_kernelILi2ENS0_11FillFunctorIN3c108BFloat16EEESt5arrayIPcLm1EEEEviT0_T1_ --------------------------
	.section	.nv.constant0._ZN2at6native29vectorized_elementwise_kernelILi2ENS0_11FillFunctorIN3c108BFloat16EEESt5arrayIPcLm1EEEEviT0_T1_,"a",@progbits
	.sectionflags	@""
	.align	4
.nv.constant0._ZN2at6native29vectorized_elementwise_kernelILi2ENS0_11FillFunctorIN3c108BFloat16EEESt5arrayIPcLm1EEEEviT0_T1_:
	.zero		544


//--------------------- .nv.constant0._ZN2at6native29vectorized_elementwise_kernelILi4ENS0_11FillFunctorIN3c108BFloat16EEESt5arrayIPcLm1EEEEviT0_T1_ --------------------------
	.section	.nv.constant0._ZN2at6native29vectorized_elementwise_kernelILi4ENS0_11FillFunctorIN3c108BFloat16EEESt5arrayIPcLm1EEEEviT0_T1_,"a",@progbits
	.sectionflags	@""
	.align	4
.nv.constant0._ZN2at6native29vectorized_elementwise_kernelILi4ENS0_11FillFunctorIN3c108BFloat16EEESt5arrayIPcLm1EEEEviT0_T1_:
	.zero		544


//--------------------- .nv.constant0._ZN2at6native29vectorized_elementwise_kernelILi8ENS0_11FillFunctorIN3c108BFloat16EEESt5arrayIPcLm1EEEEviT0_T1_ --------------------------
	.section	.nv.constant0._ZN2at6native29vectorized_elementwise_kernelILi8ENS0_11FillFunctorIN3c108BFloat16EEESt5arrayIPcLm1EEEEviT0_T1_,"a",@progbits
	.sectionflags	@""
	.align	4
.nv.constant0._ZN2at6native29vectorized_elementwise_kernelILi8ENS0_11FillFunctorIN3c108BFloat16EEESt5arrayIPcLm1EEEEviT0_T1_:
	.zero		544


//--------------------- .nv.constant0._ZN2at6native18elementwise_kernelILi128ELi4EZNS0_15gpu_kernel_implINS0_11FillFunctorIN3c104HalfEEEEEvRNS_18TensorIteratorBaseERKT_EUliE_EEviT1_ --------------------------
	.section	.nv.constant0._ZN2at6native18elementwise_kernelILi128ELi4EZNS0_15gpu_kernel_implINS0_11FillFunctorIN3c104HalfEEEEEvRNS_18TensorIteratorBaseERKT_EUliE_EEviT1_,"a",@progbits
	.sectionflags	@""
	.align	4
.nv.constant0._ZN2at6native18elementwise_kernelILi128ELi4EZNS0_15gpu_kernel_implINS0_11FillFunctorIN3c104HalfEEEEEvRNS_18TensorIteratorBaseERKT_EUliE_EEviT1_:
	.zero		968


//--------------------- .nv.constant0._ZN2at6native27unrolled_elementwise_kernelINS0_11FillFunctorIN3c104HalfEEESt5arrayIPcLm1EELi4E23TrivialOffsetCalculatorILi0EjES9_ILi1EjENS0_6memory12LoadWithCastILi0EEENSC_13StoreWithCastILi1EEEEEviT_T0_T2_T3_T4_T5_ --------------------------
	.section	.nv.constant0._ZN2at6native27unrolled_elementwise_kernelINS0_11FillFunctorIN3c104HalfEEESt5arrayIPcLm1EELi4E23TrivialOffsetCalculatorILi0EjES9_ILi1EjENS0_6memory12LoadWithCastILi0EEENSC_13StoreWithCastILi1EEEEEviT_T0_T2_T3_T4_T5_,"a",@progbits
	.sectionflags	@""
	.align	4
.nv.constant0._ZN2at6native27unrolled_elementwise_kernelINS0_11FillFunctorIN3c104HalfEEESt5arrayIPcLm1EELi4E23TrivialOffsetCalculatorILi0EjES9_ILi1EjENS0_6memory12LoadWithCastILi0EEENSC_13StoreWithCastILi1EEEEEviT_T0_T2_T3_T4_T5_:
	.zero		564


//--------------------- .nv.constant0._ZN2at6native18elementwise_kernelILi128ELi4EZNS0_22gpu_kernel_impl_nocastINS0_11FillFunctorIN3c104HalfEEEEEvRNS_18TensorIteratorBaseERKT_EUliE_EEviT1_ --------------------------
	.section	.nv.constant0._ZN2at6native18elementwise_kernelILi128ELi4EZNS0_22gpu_kernel_impl_nocastINS0_11FillFunctorIN3c104HalfEEEEEvRNS_18TensorIteratorBaseERKT_EUliE_EEviT1_,"a",@progbits
	.sectionflags	@""
	.align	4
.nv.constant0._ZN2at6native18elementwise_kernelILi128ELi4EZNS0_22gpu_kernel_impl_nocastINS0_11FillFunctorIN3c104HalfEEEEEvRNS_18TensorIteratorBaseERKT_EUliE_EEviT1_:
	.zero		968


//--------------------- .nv.constant0._ZN2at6native27unrolled_elementwise_kernelINS0_11FillFunctorIN3c104HalfEEESt5arrayIPcLm1EELi4E23TrivialOffsetCalculatorILi0EjES9_ILi1EjENS0_6memory15LoadWithoutCastENSC_16StoreWithoutCastEEEviT_T0_T2_T3_T4_T5_ --------------------------
	.section	.nv.constant0._ZN2at6native27unrolled_elementwise_kernelINS0_11FillFunctorIN3c104HalfEEESt5arrayIPcLm1EELi4E23TrivialOffsetCalculatorILi0EjES9_ILi1EjENS0_6memory15LoadWithoutCastENSC_16StoreWithoutCastEEEviT_T0_T2_T3_T4_T5_,"a",@progbits
	.sectionflags	@""
	.align	4
.nv.constant0._ZN2at6native27unrolled_elementwise_kernelINS0_11FillFunctorIN3c104HalfEEESt5arrayIPcLm1EELi4E23TrivialOffsetCalculatorILi0EjES9_ILi1EjENS0_6memory15LoadWithoutCastENSC_16StoreWithoutCastEEEviT_T0_T2_T3_T4_T5_:
	.zero		548


//--------------------- .nv.constant0._ZN2at6native29vectorized_elementwise_kernelILi2ENS0_11FillFunctorIN3c104HalfEEESt5arrayIPcLm1EEEEviT0_T1_ --------------------------
	.section	.nv.constant0._ZN2at6native29vectorized_elementwise_kernelILi2ENS0_11FillFunctorIN3c104HalfEEESt5arrayIPcLm1EEEEviT0_T1_,"a",@progbits
	.sectionflags	@""
	.align	4
.nv.constant0._ZN2at6native29vectorized_elementwise_kernelILi2ENS0_11FillFunctorIN3c104HalfEEESt5arrayIPcLm1EEEEviT0_T1_:
	.zero		544


//--------------------- .nv.constant0._ZN2at6native29vectorized_elementwise_kernelILi4ENS0_11FillFunctorIN3c104HalfEEESt5arrayIPcLm1EEEEviT0_T1_ --------------------------
	.section	.nv.constant0._ZN2at6native29vectorized_elementwise_kernelILi4ENS0_11FillFunctorIN3c104HalfEEESt5arrayIPcLm1EEEEviT0_T1_,"a",@progbits
	.sectionflags	@""
	.align	4
.nv.constant0._ZN2at6native29vectorized_elementwise_kernelILi4ENS0_11FillFunctorIN3c104HalfEEESt5arrayIPcLm1EEEEviT0_T1_:
	.zero		544


//--------------------- .nv.constant0._ZN2at6native29vectorized_elementwise_kernelILi8ENS0_11FillFunctorIN3c104HalfEEESt5arrayIPcLm1EEEEviT0_T1_ --------------------------
	.section	.nv.constant0._ZN2at6native29vectorized_elementwise_kernelILi8ENS0_11FillFunctorIN3c104HalfEEESt5arrayIPcLm1EEEEviT0_T1_,"a",@progbits
	.sectionflags	@""
	.align	4
.nv.constant0._ZN2at6native29vectorized_elementwise_kernelILi8ENS0_11FillFunctorIN3c104HalfEEESt5arrayIPcLm1EEEEviT0_T1_:
	.zero		544


//--------------------- .nv.constant0._ZN2at6native18elementwise_kernelILi128ELi4EZNS0_15gpu_kernel_implINS0_11FillFunctorIbEEEEvRNS_18TensorIteratorBaseERKT_EUliE_EEviT1_ --------------------------
	.section	.nv.constant0._ZN2at6native18elementwise_kernelILi128ELi4EZNS0_15gpu_kernel_implINS0_11FillFunctorIbEEEEvRNS_18TensorIteratorBaseERKT_EUliE_EEviT1_,"a",@progbits
	.sectionflags	@""
	.align	4
.nv.constant0._ZN2at6native18elementwise_kernelILi128ELi4EZNS0_15gpu_kernel_implINS0_11FillFunctorIbEEEEvRNS_18TensorIteratorBaseERKT_EUliE_EEviT1_:
	.zero		968


//--------------------- .nv.constant0._ZN2at6native27unrolled_elementwise_kernelINS0_11FillFunctorIbEESt5arrayIPcLm1EELi4E23TrivialOffsetCalculatorILi0EjES7_ILi1EjENS0_6memory12LoadWithCastILi0EEENSA_13StoreWithCastILi1EEEEEviT_T0_T2_T3_T4_T5_ --------------------------
	.section	.nv.constant0._ZN2at6native27unrolled_elementwise_kernelINS0_11FillFunctorIbEESt5arrayIPcLm1EELi4E23TrivialOffsetCalculatorILi0EjES7_ILi1EjENS0_6memory12LoadWithCastILi0EEENSA_13StoreWithCastILi1EEEEEviT_T0_T2_T3_T4_T5_,"a",@progbits
	.sectionflags	@""
	.align	4
.nv.constant0._ZN2at6native27unrolled_elementwise_kernelINS0_11FillFunctorIbEESt5arrayIPcLm1EELi4E23TrivialOffsetCalculatorILi0EjES7_ILi1EjENS0_6memory12LoadWithCastILi0EEENSA_13StoreWithCastILi1EEEEEviT_T0_T2_T3_T4_T5_:
	.zero		564


//--------------------- .nv.constant0._ZN2at6native18elementwise_kernelILi128ELi4EZNS0_22gpu_kernel_impl_nocastINS0_11FillFunctorIbEEEEvRNS_18TensorIteratorBaseERKT_EUliE_EEviT1_ --------------------------
	.section	.nv.constant0._ZN2at6native18elementwise_kernelILi128ELi4EZNS0_22gpu_kernel_impl_nocastINS0_11FillFunctorIbEEEEvRNS_18TensorIteratorBaseERKT_EUliE_EEviT1_,"a",@progbits
	.sectionflags	@""
	.align	4
.nv.constant0._ZN2at6native18elementwise_kernelILi128ELi4EZNS0_22gpu_kernel_impl_nocastINS0_11FillFunctorIbEEEEvRNS_18TensorIteratorBaseERKT_EUliE_EEviT1_:
	.zero		968


//--------------------- .nv.constant0._ZN2at6native27unrolled_elementwise_kernelINS0_11FillFunctorIbEESt5arrayIPcLm1EELi4E23TrivialOffsetCalculatorILi0EjES7_ILi1EjENS0_6memory15LoadWithoutCastENSA_16StoreWithoutCastEEEviT_T0_T2_T3_T4_T5_ --------------------------
	.section	.nv.constant0._ZN2at6native27unrolled_elementwise_kernelINS0_11FillFunctorIbEESt5arrayIPcLm1EELi4E23TrivialOffsetCalculatorILi0EjES7_ILi1EjENS0_6memory15LoadWithoutCastENSA_16StoreWithoutCastEEEviT_T0_T2_T3_T4_T5_,"a",@progbits
	.sectionflags	@""
	.align	4
.nv.constant0._ZN2at6native27unrolled_elementwise_kernelINS0_11FillFunctorIbEESt5arrayIPcLm1EELi4E23TrivialOffsetCalculatorILi0EjES7_ILi1EjENS0_6memory15LoadWithoutCastENSA_16StoreWithoutCastEEEviT_T0_T2_T3_T4_T5_:
	.zero		548


//--------------------- .nv.constant0._ZN2at6native29vectorized_elementwise_kernelILi2ENS0_11FillFunctorIbEESt5arrayIPcLm1EEEEviT0_T1_ --------------------------
	.section	.nv.constant0._ZN2at6native29vectorized_elementwise_kernelILi2ENS0_11FillFunctorIbEESt5arrayIPcLm1EEEEviT0_T1_,"a",@progbits
	.sectionflags	@""
	.align	4
.nv.constant0._ZN2at6native29vectorized_elementwise_kernelILi2ENS0_11FillFunctorIbEESt5arrayIPcLm1EEEEviT0_T1_:
	.zero		544


//--------------------- .nv.constant0._ZN2at6native29vectorized_elementwise_kernelILi4ENS0_11FillFunctorIbEESt5arrayIPcLm1EEEEviT0_T1_ --------------------------
	.section	.nv.constant0._ZN2at6native29vectorized_elementwise_kernelILi4ENS0_11FillFunctorIbEESt5arrayIPcLm1EEEEviT0_T1_,"a",@progbits
	.sectionflags	@""
	.align	4
.nv.constant0._ZN2at6native29vectorized_elementwise_kernelILi4ENS0_11FillFunctorIbEESt5arrayIPcLm1EEEEviT0_T1_:
	.zero		544


//--------------------- .nv.constant0._ZN2at6native29vectorized_elementwise_kernelILi8ENS0_11FillFunctorIbEESt5arrayIPcLm1EEEEviT0_T1_ --------------------------
	.section	.nv.constant0._ZN2at6native29vectorized_elementwise_kernelILi8ENS0_11FillFunctorIbEESt5arrayIPcLm1EEEEviT0_T1_,"a",@progbits
	.sectionflags	@""
	.align	4
.nv.constant0._ZN2at6native29vectorized_elementwise_kernelILi8ENS0_11FillFunctorIbEESt5arrayIPcLm1EEEEviT0_T1_:
	.zero		544


//--------------------- .nv.constant0._ZN2at6native18elementwise_kernelILi128ELi4EZNS0_15gpu_kernel_implINS0_11FillFunctorIN3c107complexINS4_4HalfEEEEEEEvRNS_18TensorIteratorBaseERKT_EUliE_EEviT1_ --------------------------
	.section	.nv.constant0._ZN2at6native18elementwise_kernelILi128ELi4EZNS0_15gpu_kernel_implINS0_11FillFunctorIN3c107complexINS4_4HalfEEEEEEEvRNS_18TensorIteratorBaseERKT_EUliE_EEviT1_,"a",@progbits
	.sectionflags	@""
	.align	4
.nv.constant0._ZN2at6native18elementwise_kernelILi128ELi4EZNS0_15gpu_kernel_implINS0_11FillFunctorIN3c107complexINS4_4HalfEEEEEEEvRNS_18TensorIteratorBaseERKT_EUliE_EEviT1_:
	.zero		968


//--------------------- .nv.constant0._ZN2at6native27unrolled_elementwise_kernelINS0_11FillFunctorIN3c107complexINS3_4HalfEEEEESt5arrayIPcLm1EELi4E23TrivialOffsetCalculatorILi0EjESB_ILi1EjENS0_6memory12LoadWithCastILi0EEENSE_13StoreWithCastILi1EEEEEviT_T0_T2_T3_T4_T5_ --------------------------
	.section	.nv.constant0._ZN2at6native27unrolled_elementwise_kernelINS0_11FillFunctorIN3c107complexINS3_4HalfEEEEESt5arrayIPcLm1EELi4E23TrivialOffsetCalculatorILi0EjESB_ILi1EjENS0_6memory12LoadWithCastILi0EEENSE_13StoreWithCastILi1EEEEEviT_T0_T2_T3_T4_T5_,"a",@progbits
	.sectionflags	@""
	.align	4
.nv.constant0._ZN2at6native27unrolled_elementwise_kernelINS0_11FillFunctorIN3c107complexINS3_4HalfEEEEESt5arrayIPcLm1EELi4E23TrivialOffsetCalculatorILi0EjESB_ILi1EjENS0_6memory12LoadWithCastILi0EEENSE_13StoreWithCastILi1EEEEEviT_T0_T2_T3_T4_T5_:
	.zero		564


//--------------------- .nv.constant0._ZN2at6native18elementwise_kernelILi128ELi2EZNS0_22gpu_kernel_impl_nocastINS0_11FillFunctorIN3c107complexINS4_4HalfEEEEEEEvRNS_18TensorIteratorBaseERKT_EUliE_EEviT1_ --------------------------
	.section	.nv.constant0._ZN2at6native18elementwise_kernelILi128ELi2EZNS0_22gpu_kernel_impl_nocastINS0_11FillFunctorIN3c107complexINS4_4HalfEEEEEEEvRNS_18TensorIteratorBaseERKT_EUliE_EEviT1_,"a",@progbits
	.sectionflags	@""
	.align	4
.nv.constant0._ZN2at6native18elementwise_kernelILi128ELi2EZNS0_22gpu_kernel_impl_nocastINS0_11FillFunctorIN3c107complexINS4_4HalfEEEEEEEvRNS_18TensorIteratorBaseERKT_EUliE_EEviT1_:
	.zero		968


//--------------------- .nv.constant0._ZN2at6native27unrolled_elementwise_kernelINS0_11FillFunctorIN3c107complexINS3_4HalfEEEEESt5arrayIPcLm1EELi4E23TrivialOffsetCalculatorILi0EjESB_ILi1EjENS0_6memory15LoadWithoutCastENSE_16StoreWithoutCastEEEviT_T0_T2_T3_T4_T5_ --------------------------
	.section	.nv.constant0._ZN2at6native27unrolled_elementwise_kernelINS0_11FillFunctorIN3c107complexINS3_4HalfEEEEESt5arrayIPcLm1EELi4E23TrivialOffsetCalculatorILi0EjESB_ILi1EjENS0_6memory15LoadWithoutCastENSE_16StoreWithoutCastEEEviT_T0_T2_T3_T4_T5_,"a",@progbits
	.sectionflags	@""
	.align	4
.nv.constant0._ZN2at6native27unrolled_elementwise_kernelINS0_11FillFunctorIN3c107complexINS3_4HalfEEEEESt5arrayIPcLm1EELi4E23TrivialOffsetCalculatorILi0EjESB_ILi1EjENS0_6memory15LoadWithoutCastENSE_16StoreWithoutCastEEEviT_T0_T2_T3_T4_T5_:
	.zero		548


//--------------------- .nv.constant0._ZN2at6native29vectorized_elementwise_kernelILi2ENS0_11FillFunctorIN3c107complexINS3_4HalfEEEEESt5arrayIPcLm1EEEEviT0_T1_ --------------------------
	.section	.nv.constant0._ZN2at6native29vectorized_elementwise_kernelILi2ENS0_11FillFunctorIN3c107complexINS3_4HalfEEEEESt5arrayIPcLm1EEEEviT0_T1_,"a",@progbits
	.sectionflags	@""
	.align	4
.nv.constant0._ZN2at6native29vectorized_elementwise_kernelILi2ENS0_11FillFunctorIN3c107complexINS3_4HalfEEEEESt5arrayIPcLm1EEEEviT0_T1_:
	.zero		544


//--------------------- .nv.constant0._ZN2at6native29vectorized_elementwise_kernelILi4ENS0_11FillFunctorIN3c107complexINS3_4HalfEEEEESt5arrayIPcLm1EEEEviT0_T1_ --------------------------
	.section	.nv.constant0._ZN2at6native29vectorized_elementwise_kernelILi4ENS0_11FillFunctorIN3c107complexINS3_4HalfEEEEESt5arrayIPcLm1EEEEviT0_T1_,"a",@progbits
	.sectionflags	@""
	.align	4
.nv.constant0._ZN2at6native29vectorized_elementwise_kernelILi4ENS0_11FillFunctorIN3c107complexINS3_4HalfEEEEESt5arrayIPcLm1EEEEviT0_T1_:
	.zero		544


//--------------------- .nv.constant0._ZN2at6native29vectorized_elementwise_kernelILi8ENS0_11FillFunctorIN3c107complexINS3_4HalfEEEEESt5arrayIPcLm1EEEEviT0_T1_ --------------------------
	.section	.nv.constant0._ZN2at6native29vectorized_elementwise_kernelILi8ENS0_11FillFunctorIN3c107complexINS3_4HalfEEEEESt5arrayIPcLm1EEEEviT0_T1_,"a",@progbits
	.sectionflags	@""
	.align	4
.nv.constant0._ZN2at6native29vectorized_elementwise_kernelILi8ENS0_11FillFunctorIN3c107complexINS3_4HalfEEEEESt5arrayIPcLm1EEEEviT0_T1_:
	.zero		544


//--------------------- .nv.constant0._ZN2at6native18elementwise_kernelILi128ELi4EZNS0_15gpu_kernel_implINS0_11FillFunctorIN3c107complexIfEEEEEEvRNS_18TensorIteratorBaseERKT_EUliE_EEviT1_ --------------------------
	.section	.nv.constant0._ZN2at6native18elementwise_kernelILi128ELi4EZNS0_15gpu_kernel_implINS0_11FillFunctorIN3c107complexIfEEEEEEvRNS_18TensorIteratorBaseERKT_EUliE_EEviT1_,"a",@progbits
	.sectionflags	@""
	.align	4
.nv.constant0._ZN2at6native18elementwise_kernelILi128ELi4EZNS0_15gpu_kernel_implINS0_11FillFunctorIN3c107complexIfEEEEEEvRNS_18TensorIteratorBaseERKT_EUliE_EEviT1_:
	.zero		976


//--------------------- .nv.constant0._ZN2at6native27unrolled_elementwise_kernelINS0_11FillFunctorIN3c107complexIfEEEESt5arrayIPcLm1EELi4E23TrivialOffsetCalculatorILi0EjESA_ILi1EjENS0_6memory12LoadWithCastILi0EEENSD_13StoreWithCastILi1EEEEEviT_T0_T2_T3_T4_T5_ --------------------------
	.section	.nv.constant0._ZN2at6native27unrolled_elementwise_kernelINS0_11FillFunctorIN3c107complexIfEEEESt5arrayIPcLm1EELi4E23TrivialOffsetCalculatorILi0EjESA_ILi1EjENS0_6memory12LoadWithCastILi0EEENSD_13StoreWithCastILi1EEEEEviT_T0_T2_T3_T4_T5_,"a",@progbits
	.sectionflags	@""
	.align	4
.nv.constant0._ZN2at6native27unrolled_elementwise_kernelINS0_11FillFunctorIN3c107complexIfEEEESt5arrayIPcLm1EELi4E23TrivialOffsetCalculatorILi0EjESA_ILi1EjENS0_6memory12LoadWithCastILi0EEENSD_13StoreWithCastILi1EEEEEviT_T0_T2_T3_T4_T5_:
	.zero		572


//--------------------- .nv.constant0._ZN2at6native18elementwise_kernelILi128ELi2EZNS0_22gpu_kernel_impl_nocastINS0_11FillFunctorIN3c107complexIfEEEEEEvRNS_18TensorIteratorBaseERKT_EUliE_EEviT1_ --------------------------
	.section	.nv.constant0._ZN2at6native18elementwise_kernelILi128ELi2EZNS0_22gpu_kernel_impl_nocastINS0_11FillFunctorIN3c107complexIfEEEEEEvRNS_18TensorIteratorBaseERKT_EUliE_EEviT1_,"a",@progbits
	.sectionflags	@""
	.align	4
.nv.constant0._ZN2at6native18elementwise_kernelILi128ELi2EZNS0_22gpu_kernel_impl_nocastINS0_11FillFunctorIN3c107complexIfEEEEEEvRNS_18TensorIteratorBaseERKT_EUliE_EEviT1_:
	.zero		968


//--------------------- .nv.constant0._ZN2at6native27unrolled_elementwise_kernelINS0_11FillFunctorIN3c107complexIfEEEESt5arrayIPcLm1EELi4E23TrivialOffsetCalculatorILi0EjESA_ILi1EjENS0_6memory15LoadWithoutCastENSD_16StoreWithoutCastEEEviT_T0_T2_T3_T4_T5_ --------------------------
	.section	.nv.constant0._ZN2at6native27unrolled_elementwise_kernelINS0_11FillFunctorIN3c107complexIfEEEESt5arrayIPcLm1EELi4E23TrivialOffsetCalculatorILi0EjESA_ILi1EjENS0_6memory15LoadWithoutCastENSD_16StoreWithoutCastEEEviT_T0_T2_T3_T4_T5_,"a",@progbits
	.sectionflags	@""
	.align	4
.nv.constant0._ZN2at6native27unrolled_elementwise_kernelINS0_11FillFunctorIN3c107complexIfEEEESt5arrayIPcLm1EELi4E23TrivialOffsetCalculatorILi0EjESA_ILi1EjENS0_6memory15LoadWithoutCastENSD_16StoreWithoutCastEEEviT_T0_T2_T3_T4_T5_:
	.zero		556


//--------------------- .nv.constant0._ZN2at6native29vectorized_elementwise_kernelILi2ENS0_11FillFunctorIN3c107complexIfEEEESt5arrayIPcLm1EEEEviT0_T1_ --------------------------
	.section	.nv.constant0._ZN2at6native29vectorized_elementwise_kernelILi2ENS0_11FillFunctorIN3c107complexIfEEEESt5arrayIPcLm1EEEEviT0_T1_,"a",@progbits
	.sectionflags	@""
	.align	4
.nv.constant0._ZN2at6native29vectorized_elementwise_kernelILi2ENS0_11FillFunctorIN3c107complexIfEEEESt5arrayIPcLm1EEEEviT0_T1_:
	.zero		552


//--------------------- .nv.constant0._ZN2at6native29vectorized_elementwise_kernelILi4ENS0_11FillFunctorIN3c107complexIfEEEESt5arrayIPcLm1EEEEviT0_T1_ --------------------------
	.section	.nv.constant0._ZN2at6native29vectorized_elementwise_kernelILi4ENS0_11FillFunctorIN3c107complexIfEEEESt5arrayIPcLm1EEEEviT0_T1_,"a",@progbits
	.sectionflags	@""
	.align	4
.nv.constant0._ZN2at6native29vectorized_elementwise_kernelILi4ENS0_11FillFunctorIN3c107complexIfEEEESt5arrayIPcLm1EEEEviT0_T1_:
	.zero		552


//--------------------- .nv.constant0._ZN2at6native29vectorized_elementwise_kernelILi8ENS0_11FillFunctorIN3c107complexIfEEEESt5arrayIPcLm1EEEEviT0_T1_ --------------------------
	.section	.nv.constant0._ZN2at6native29vectorized_elementwise_kernelILi8ENS0_11FillFunctorIN3c107complexIfEEEESt5arrayIPcLm1EEEEviT0_T1_,"a",@progbits
	.sectionflags	@""
	.align	4
.nv.constant0._ZN2at6native29vectorized_elementwise_kernelILi8ENS0_11FillFunctorIN3c107complexIfEEEESt5arrayIPcLm1EEEEviT0_T1_:
	.zero		552


//--------------------- .nv.constant0._ZN2at6native18elementwise_kernelILi128ELi4EZNS0_15gpu_kernel_implINS0_11FillFunctorIN3c107complexIdEEEEEEvRNS_18TensorIteratorBaseERKT_EUliE_EEviT1_ --------------------------
	.section	.nv.constant0._ZN2at6native18elementwise_kernelILi128ELi4EZNS0_15gpu_kernel_implINS0_11FillFunctorIN3c107complexIdEEEEEEvRNS_18TensorIteratorBaseERKT_EUliE_EEviT1_,"a",@progbits
	.sectionflags	@""
	.align	4
.nv.constant0._ZN2at6native18elementwise_kernelILi128ELi4EZNS0_15gpu_kernel_implINS0_11FillFunctorIN3c107complexIdEEEEEEvRNS_18TensorIteratorBaseERKT_EUliE_EEviT1_:
	.zero		992


//--------------------- .nv.constant0._ZN2at6native27unrolled_elementwise_kernelINS0_11FillFunctorIN3c107complexIdEEEESt5arrayIPcLm1EELi4E23TrivialOffsetCalculatorILi0EjESA_ILi1EjENS0_6memory12LoadWithCastILi0EEENSD_13StoreWithCastILi1EEEEEviT_T0_T2_T3_T4_T5_ --------------------------
	.section	.nv.constant0._ZN2at6native27unrolled_elementwise_kernelINS0_11FillFunctorIN3c107complexIdEEEESt5arrayIPcLm1EELi4E23TrivialOffsetCalculatorILi0EjESA_ILi1EjENS0_6memory12LoadWithCastILi0EEENSD_13StoreWithCastILi1EEEEEviT_T0_T2_T3_T4_T5_,"a",@progbits
	.sectionflags	@""
	.align	4
.nv.constant0._ZN2at6native27unrolled_elementwise_kernelINS0_11FillFunctorIN3c107complexIdEEEESt5arrayIPcLm1EELi4E23TrivialOffsetCalculatorILi0EjESA_ILi1EjENS0_6memory12LoadWithCastILi0EEENSD_13StoreWithCastILi1EEEEEviT_T0_T2_T3_T4_T5_:
	.zero		588


//--------------------- .nv.constant0._ZN2at6native18elementwise_kernelILi128ELi2EZNS0_22gpu_kernel_impl_nocastINS0_11FillFunctorIN3c107complexIdEEEEEEvRNS_18TensorIteratorBaseERKT_EUliE_EEviT1_ --------------------------
	.section	.nv.constant0._ZN2at6native18elementwise_kernelILi128ELi2EZNS0_22gpu_kernel_impl_nocastINS0_11FillFunctorIN3c107complexIdEEEEEEvRNS_18TensorIteratorBaseERKT_EUliE_EEviT1_,"a",@progbits
	.sectionflags	@""
	.align	4
.nv.constant0._ZN2at6native18elementwise_kernelILi128ELi2EZNS0_22gpu_kernel_impl_nocastINS0_11FillFunctorIN3c107complexIdEEEEEEvRNS_18TensorIteratorBaseERKT_EUliE_EEviT1_:
	.zero		992


//--------------------- .nv.constant0._ZN2at6native27unrolled_elementwise_kernelINS0_11FillFunctorIN3c107complexIdEEEESt5arrayIPcLm1EELi4E23TrivialOffsetCalculatorILi0EjESA_ILi1EjENS0_6memory15LoadWithoutCastENSD_16StoreWithoutCastEEEviT_T0_T2_T3_T4_T5_ --------------------------
	.section	.nv.constant0._ZN2at6native27unrolled_elementwise_kernelINS0_11FillFunctorIN3c107complexIdEEEESt5arrayIPcLm1EELi4E23TrivialOffsetCalculatorILi0EjESA_ILi1EjENS0_6memory15LoadWithoutCastENSD_16StoreWithoutCastEEEviT_T0_T2_T3_T4_T5_,"a",@progbits
	.sectionflags	@""
	.align	4
.nv.constant0._ZN2at6native27unrolled_elementwise_kernelINS0_11FillFunctorIN3c107complexIdEEEESt5arrayIPcLm1EELi4E23TrivialOffsetCalculatorILi0EjESA_ILi1EjENS0_6memory15LoadWithoutCastENSD_16StoreWithoutCastEEEviT_T0_T2_T3_T4_T5_:
	.zero		572


//--------------------- .nv.constant0._ZN2at6native29vectorized_elementwise_kernelILi2ENS0_11FillFunctorIN3c107complexIdEEEESt5arrayIPcLm1EEEEviT0_T1_ --------------------------
	.section	.nv.constant0._ZN2at6native29vectorized_elementwise_kernelILi2ENS0_11FillFunctorIN3c107complexIdEEEESt5arrayIPcLm1EEEEviT0_T1_,"a",@progbits
	.sectionflags	@""
	.align	4
.nv.constant0._ZN2at6native29vectorized_elementwise_kernelILi2ENS0_11FillFunctorIN3c107complexIdEEEESt5arrayIPcLm1EEEEviT0_T1_:
	.zero		568


//--------------------- .nv.constant0._ZN2at6native29vectorized_elementwise_kernelILi4ENS0_11FillFunctorIN3c107complexIdEEEESt5arrayIPcLm1EEEEviT0_T1_ --------------------------
	.section	.nv.constant0._ZN2at6native29vectorized_elementwise_kernelILi4ENS0_11FillFunctorIN3c107complexIdEEEESt5arrayIPcLm1EEEEviT0_T1_,"a",@progbits
	.sectionflags	@""
	.align	4
.nv.constant0._ZN2at6native29vectorized_elementwise_kernelILi4ENS0_11FillFunctorIN3c107complexIdEEEESt5arrayIPcLm1EEEEviT0_T1_:
	.zero		568


//--------------------- .nv.constant0._ZN2at6native29vectorized_elementwise_kernelILi8ENS0_11FillFunctorIN3c107complexIdEEEESt5arrayIPcLm1EEEEviT0_T1_ --------------------------
	.section	.nv.constant0._ZN2at6native29vectorized_elementwise_kernelILi8ENS0_11FillFunctorIN3c107complexIdEEEESt5arrayIPcLm1EEEEviT0_T1_,"a",@progbits
	.sectionflags	@""
	.align	4
.nv.constant0._ZN2at6native29vectorized_elementwise_kernelILi8ENS0_11FillFunctorIN3c107complexIdEEEESt5arrayIPcLm1EEEEviT0_T1_:
	.zero		568


//--------------------- .nv.constant0._ZN2at6native18elementwise_kernelILi128ELi4EZNS0_15gpu_kernel_implINS0_11FillFunctorIfEEEEvRNS_18TensorIteratorBaseERKT_EUliE_EEviT1_ --------------------------
	.section	.nv.constant0._ZN2at6native18elementwise_kernelILi128ELi4EZNS0_15gpu_kernel_implINS0_11FillFunctorIfEEEEvRNS_18TensorIteratorBaseERKT_EUliE_EEviT1_,"a",@progbits
	.sectionflags	@""
	.align	4
.nv.constant0._ZN2at6native18elementwise_kernelILi128ELi4EZNS0_15gpu_kernel_implINS0_11FillFunctorIfEEEEvRNS_18TensorIteratorBaseERKT_EUliE_EEviT1_:
	.zero		968


//--------------------- .nv.constant0._ZN2at6native27unrolled_elementwise_kernelINS0_11FillFunctorIfEESt5arrayIPcLm1EELi4E23TrivialOffsetCalculatorILi0EjES7_ILi1EjENS0_6memory12LoadWithCastILi0EEENSA_13StoreWithCastILi1EEEEEviT_T0_T2_T3_T4_T5_ --------------------------
	.section	.nv.constant0._ZN2at6native27unrolled_elementwise_kernelINS0_11FillFunctorIfEESt5arrayIPcLm1EELi4E23TrivialOffsetCalculatorILi0EjES7_ILi1EjENS0_6memory12LoadWithCastILi0EEENSA_13StoreWithCastILi1EEEEEviT_T0_T2_T3_T4_T5_,"a",@progbits
	.sectionflags	@""
	.align	4
.nv.constant0._ZN2at6native27unrolled_elementwise_kernelINS0_11FillFunctorIfEESt5arrayIPcLm1EELi4E23TrivialOffsetCalculatorILi0EjES7_ILi1EjENS0_6memory12LoadWithCastILi0EEENSA_13StoreWithCastILi1EEEEEviT_T0_T2_T3_T4_T5_:
	.zero		564


//--------------------- .nv.constant0._ZN2at6native18elementwise_kernelILi128ELi2EZNS0_22gpu_kernel_impl_nocastINS0_11FillFunctorIfEEEEvRNS_18TensorIteratorBaseERKT_EUliE_EEviT1_ --------------------------
	.section	.nv.constant0._ZN2at6native18elementwise_kernelILi128ELi2EZNS0_22gpu_kernel_impl_nocastINS0_11FillFunctorIfEEEEvRNS_18TensorIteratorBaseERKT_EUliE_EEviT1_,"a",@progbits
	.sectionflags	@""
	.align	4
.nv.constant0._ZN2at6native18elementwise_kernelILi128ELi2EZNS0_22gpu_kernel_impl_nocastINS0_11FillFunctorIfEEEEvRNS_18TensorIteratorBaseERKT_EUliE_EEviT1_:
	.zero		968


//--------------------- .nv.constant0._ZN2at6native27unrolled_elementwise_kernelINS0_11FillFunctorIfEESt5arrayIPcLm1EELi4E23TrivialOffsetCalculatorILi0EjES7_ILi1EjENS0_6memory15LoadWithoutCastENSA_16StoreWithoutCastEEEviT_T0_T2_T3_T4_T5_ --------------------------
	.section	.nv.constant0._ZN2at6native27unrolled_elementwise_kernelINS0_11FillFunctorIfEESt5arrayIPcLm1EELi4E23TrivialOffsetCalculatorILi0EjES7_ILi1EjENS0_6memory15LoadWithoutCastENSA_16StoreWithoutCastEEEviT_T0_T2_T3_T4_T5_,"a",@progbits
	.sectionflags	@""
	.align	4
.nv.constant0._ZN2at6native27unrolled_elementwise_kernelINS0_11FillFunctorIfEESt5arrayIPcLm1EELi4E23TrivialOffsetCalculatorILi0EjES7_ILi1EjENS0_6memory15LoadWithoutCastENSA_16StoreWithoutCastEEEviT_T0_T2_T3_T4_T5_:
	.zero		548


//--------------------- .nv.constant0._ZN2at6native29vectorized_elementwise_kernelILi2ENS0_11FillFunctorIfEESt5arrayIPcLm1EEEEviT0_T1_ --------------------------
	.section	.nv.constant0._ZN2at6native29vectorized_elementwise_kernelILi2ENS0_11FillFunctorIfEESt5arrayIPcLm1EEEEviT0_T1_,"a",@progbits
	.sectionflags	@""
	.align	4
.nv.constant0._ZN2at6native29vectorized_elementwise_kernelILi2ENS0_11FillFunctorIfEESt5arrayIPcLm1EEEEviT0_T1_:
	.zero		544


//--------------------- .nv.constant0._ZN2at6native29vectorized_elementwise_kernelILi4ENS0_11FillFunctorIfEESt5arrayIPcLm1EEEEviT0_T1_ --------------------------
	.section	.nv.constant0._ZN2at6native29vectorized_elementwise_kernelILi4ENS0_11FillFunctorIfEESt5arrayIPcLm1EEEEviT0_T1_,"a",@progbits
	.sectionflags	@""
	.align	4
.nv.constant0._ZN2at6native29vectorized_elementwise_kernelILi4ENS0_11FillFunctorIfEESt5arrayIPcLm1EEEEviT0_T1_:
	.zero		544


//--------------------- .nv.constant0._ZN2at6native29vectorized_elementwise_kernelILi8ENS0_11FillFunctorIfEESt5arrayIPcLm1EEEEviT0_T1_ --------------------------
	.section	.nv.constant0._ZN2at6native29vectorized_elementwise_kernelILi8ENS0_11FillFunctorIfEESt5arrayIPcLm1EEEEviT0_T1_,"a",@progbits
	.sectionflags	@""
	.align	4
.nv.constant0._ZN2at6native29vectorized_elementwise_kernelILi8ENS0_11FillFunctorIfEESt5arrayIPcLm1EEEEviT0_T1_:
	.zero		544


//--------------------- .nv.constant0._ZN2at6native18elementwise_kernelILi128ELi4EZNS0_15gpu_kernel_implINS0_11FillFunctorIdEEEEvRNS_18TensorIteratorBaseERKT_EUliE_EEviT1_ --------------------------
	.section	.nv.constant0._ZN2at6native18elementwise_kernelILi128ELi4EZNS0_15gpu_kernel_implINS0_11FillFunctorIdEEEEvRNS_18TensorIteratorBaseERKT_EUliE_EEviT1_,"a",@progbits
	.sectionflags	@""
	.align	4
.nv.constant0._ZN2at6native18elementwise_kernelILi128ELi4EZNS0_15gpu_kernel_implINS0_11FillFunctorIdEEEEvRNS_18TensorIteratorBaseERKT_EUliE_EEviT1_:
	.zero		976


//--------------------- .nv.constant0._ZN2at6native27unrolled_elementwise_kernelINS0_11FillFunctorIdEESt5arrayIPcLm1EELi4E23TrivialOffsetCalculatorILi0EjES7_ILi1EjENS0_6memory12LoadWithCastILi0EEENSA_13StoreWithCastILi1EEEEEviT_T0_T2_T3_T4_T5_ --------------------------
	.section	.nv.constant0._ZN2at6native27unrolled_elementwise_kernelINS0_11FillFunctorIdEESt5arrayIPcLm1EELi4E23TrivialOffsetCalculatorILi0EjES7_ILi1EjENS0_6memory12LoadWithCastILi0EEENSA_13StoreWithCastILi1EEEEEviT_T0_T2_T3_T4_T5_,"a",@progbits
	.sectionflags	@""
	.align	4
.nv.constant0._ZN2at6native27unrolled_elementwise_kernelINS0_11FillFunctorIdEESt5arrayIPcLm1EELi4E23TrivialOffsetCalculatorILi0EjES7_ILi1EjENS0_6memory12LoadWithCastILi0EEENSA_13StoreWithCastILi1EEEEEviT_T0_T2_T3_T4_T5_:
	.zero		572


//--------------------- .nv.constant0._ZN2at6native18elementwise_kernelILi128ELi2EZNS0_22gpu_kernel_impl_nocastINS0_11FillFunctorIdEEEEvRNS_18TensorIteratorBaseERKT_EUliE_EEviT1_ --------------------------
	.section	.nv.constant0._ZN2at6native18elementwise_kernelILi128ELi2EZNS0_22gpu_kernel_impl_nocastINS0_11FillFunctorIdEEEEvRNS_18TensorIteratorBaseERKT_EUliE_EEviT1_,"a",@progbits
	.sectionflags	@""
	.align	4
.nv.constant0._ZN2at6native18elementwise_kernelILi128ELi2EZNS0_22gpu_kernel_impl_nocastINS0_11FillFunctorIdEEEEvRNS_18TensorIteratorBaseERKT_EUliE_EEviT1_:
	.zero		968


//--------------------- .nv.constant0._ZN2at6native27unrolled_elementwise_kernelINS0_11FillFunctorIdEESt5arrayIPcLm1EELi4E23TrivialOffsetCalculatorILi0EjES7_ILi1EjENS0_6memory15LoadWithoutCastENSA_16StoreWithoutCastEEEviT_T0_T2_T3_T4_T5_ --------------------------
	.section	.nv.constant0._ZN2at6native27unrolled_elementwise_kernelINS0_11FillFunctorIdEESt5arrayIPcLm1EELi4E23TrivialOffsetCalculatorILi0EjES7_ILi1EjENS0_6memory15LoadWithoutCastENSA_16StoreWithoutCastEEEviT_T0_T2_T3_T4_T5_,"a",@progbits
	.sectionflags	@""
	.align	4
.nv.constant0._ZN2at6native27unrolled_elementwise_kernelINS0_11FillFunctorIdEESt5arrayIPcLm1EELi4E23TrivialOffsetCalculatorILi0EjES7_ILi1EjENS0_6memory15LoadWithoutCastENSA_16StoreWithoutCastEEEviT_T0_T2_T3_T4_T5_:
	.zero		556


//--------------------- .nv.constant0._ZN2at6native29vectorized_elementwise_kernelILi2ENS0_11FillFunctorIdEESt5arrayIPcLm1EEEEviT0_T1_ --------------------------
	.section	.nv.constant0._ZN2at6native29vectorized_elementwise_kernelILi2ENS0_11FillFunctorIdEESt5arrayIPcLm1EEEEviT0_T1_,"a",@progbits
	.sectionflags	@""
	.align	4
.nv.constant0._ZN2at6native29vectorized_elementwise_kernelILi2ENS0_11FillFunctorIdEESt5arrayIPcLm1EEEEviT0_T1_:
	.zero		552


//--------------------- .nv.constant0._ZN2at6native29vectorized_elementwise_kernelILi4ENS0_11FillFunctorIdEESt5arrayIPcLm1EEEEviT0_T1_ --------------------------
	.section	.nv.constant0._ZN2at6native29vectorized_elementwise_kernelILi4ENS0_11FillFunctorIdEESt5arrayIPcLm1EEEEviT0_T1_,"a",@progbits
	.sectionflags	@""
	.align	4
.nv.constant0._ZN2at6native29vectorized_elementwise_kernelILi4ENS0_11FillFunctorIdEESt5arrayIPcLm1EEEEviT0_T1_:
	.zero		552


//--------------------- .nv.constant0._ZN2at6native29vectorized_elementwise_kernelILi8ENS0_11FillFunctorIdEESt5arrayIPcLm1EEEEviT0_T1_ --------------------------
	.section	.nv.constant0._ZN2at6native29vectorized_elementwise_kernelILi8ENS0_11FillFunctorIdEESt5arrayIPcLm1EEEEviT0_T1_,"a",@progbits
	.sectionflags	@""
	.align	4
.nv.constant0._ZN2at6native29vectorized_elementwise_kernelILi8ENS0_11FillFunctorIdEESt5arrayIPcLm1EEEEviT0_T1_:
	.zero		552


//--------------------- .nv.constant0._ZN2at6native18elementwise_kernelILi128ELi4EZNS0_15gpu_kernel_implINS0_11FillFunctorIsEEEEvRNS_18TensorIteratorBaseERKT_EUliE_EEviT1_ --------------------------
	.section	.nv.constant0._ZN2at6native18elementwise_kernelILi128ELi4EZNS0_15gpu_kernel_implINS0_11FillFunctorIsEEEEvRNS_18TensorIteratorBaseERKT_EUliE_EEviT1_,"a",@progbits
	.sectionflags	@""
	.align	4
.nv.constant0._ZN2at6native18elementwise_kernelILi128ELi4EZNS0_15gpu_kernel_implINS0_11FillFunctorIsEEEEvRNS_18TensorIteratorBaseERKT_EUliE_EEviT1_:
	.zero		968


//--------------------- .nv.constant0._ZN2at6native27unrolled_elementwise_kernelINS0_11FillFunctorIsEESt5arrayIPcLm1EELi4E23TrivialOffsetCalculatorILi0EjES7_ILi1EjENS0_6memory12LoadWithCastILi0EEENSA_13StoreWithCastILi1EEEEEviT_T0_T2_T3_T4_T5_ --------------------------
	.section	.nv.constant0._ZN2at6native27unrolled_elementwise_kernelINS0_11FillFunctorIsEESt5arrayIPcLm1EELi4E23TrivialOffsetCalculatorILi0EjES7_ILi1EjENS0_6memory12LoadWithCastILi0EEENSA_13StoreWithCastILi1EEEEEviT_T0_T2_T3_T4_T5_,"a",@progbits
	.sectionflags	@""
	.align	4
.nv.constant0._ZN2at6native27unrolled_elementwise_kernelINS0_11FillFunctorIsEESt5arrayIPcLm1EELi4E23TrivialOffsetCalculatorILi0EjES7_ILi1EjENS0_6memory12LoadWithCastILi0EEENSA_13StoreWithCastILi1EEEEEviT_T0_T2_T3_T4_T5_:
	.zero		564


//--------------------- .nv.constant0._ZN2at6native18elementwise_kernelILi128ELi4EZNS0_22gpu_kernel_impl_nocastINS0_11FillFunctorIsEEEEvRNS_18TensorIteratorBaseERKT_EUliE_EEviT1_ --------------------------
	.section	.nv.constant0._ZN2at6native18elementwise_kernelILi128ELi4EZNS0_22gpu_kernel_impl_nocastINS0_11FillFunctorIsEEEEvRNS_18TensorIteratorBaseERKT_EUliE_EEviT1_,"a",@progbits
	.sectionflags	@""
	.align	4
.nv.constant0._ZN2at6native18elementwise_kernelILi128ELi4EZNS0_22gpu_kernel_impl_nocastINS0_11FillFunctorIsEEEEvRNS_18TensorIteratorBaseERKT_EUliE_EEviT1_:
	.zero		968


//--------------------- .nv.constant0._ZN2at6native27unrolled_elementwise_kernelINS0_11FillFunctorIsEESt5arrayIPcLm1EELi4E23TrivialOffsetCalculatorILi0EjES7_ILi1EjENS0_6memory15LoadWithoutCastENSA_16StoreWithoutCastEEEviT_T0_T2_T3_T4_T5_ --------------------------
	.section	.nv.constant0._ZN2at6native27unrolled_elementwise_kernelINS0_11FillFunctorIsEESt5arrayIPcLm1EELi4E23TrivialOffsetCalculatorILi0EjES7_ILi1EjENS0_6memory15LoadWithoutCastENSA_16StoreWithoutCastEEEviT_T0_T2_T3_T4_T5_,"a",@progbits
	.sectionflags	@""
	.align	4
.nv.constant0._ZN2at6native27unrolled_elementwise_kernelINS0_11FillFunctorIsEESt5arrayIPcLm1EELi4E23TrivialOffsetCalculatorILi0EjES7_ILi1EjENS0_6memory15LoadWithoutCastENSA_16StoreWithoutCastEEEviT_T0_T2_T3_T4_T5_:
	.zero		548


//--------------------- .nv.constant0._ZN2at6native29vectorized_elementwise_kernelILi2ENS0_11FillFunctorIsEESt5arrayIPcLm1EEEEviT0_T1_ --------------------------
	.section	.nv.constant0._ZN2at6native29vectorized_elementwise_kernelILi2ENS0_11FillFunctorIsEESt5arrayIPcLm1EEEEviT0_T1_,"a",@progbits
	.sectionflags	@""
	.align	4
.nv.constant0._ZN2at6native29vectorized_elementwise_kernelILi2ENS0_11FillFunctorIsEESt5arrayIPcLm1EEEEviT0_T1_:
	.zero		544


//--------------------- .nv.constant0._ZN2at6native29vectorized_elementwise_kernelILi4ENS0_11FillFunctorIsEESt5arrayIPcLm1EEEEviT0_T1_ --------------------------
	.section	.nv.constant0._ZN2at6native29vectorized_elementwise_kernelILi4ENS0_11FillFunctorIsEESt5arrayIPcLm1EEEEviT0_T1_,"a",@progbits
	.sectionflags	@""
	.align	4
.nv.constant0._ZN2at6native29vectorized_elementwise_kernelILi4ENS0_11FillFunctorIsEESt5arrayIPcLm1EEEEviT0_T1_:
	.zero		544


//--------------------- .nv.constant0._ZN2at6native29vectorized_elementwise_kernelILi8ENS0_11FillFunctorIsEESt5arrayIPcLm1EEEEviT0_T1_ --------------------------
	.section	.nv.constant0._ZN2at6native29vectorized_elementwise_kernelILi8ENS0_11FillFunctorIsEESt5arrayIPcLm1EEEEviT0_T1_,"a",@progbits
	.sectionflags	@""
	.align	4
.nv.constant0._ZN2at6native29vectorized_elementwise_kernelILi8ENS0_11FillFunctorIsEESt5arrayIPcLm1EEEEviT0_T1_:
	.zero		544


//--------------------- .nv.constant0._ZN2at6native18elementwise_kernelILi128ELi4EZNS0_15gpu_kernel_implINS0_11FillFunctorIlEEEEvRNS_18TensorIteratorBaseERKT_EUliE_EEviT1_ --------------------------
	.section	.nv.constant0._ZN2at6native18elementwise_kernelILi128ELi4EZNS0_15gpu_kernel_implINS0_11FillFunctorIlEEEEvRNS_18TensorIteratorBaseERKT_EUliE_EEviT1_,"a",@progbits
	.sectionflags	@""
	.align	4
.nv.constant0._ZN2at6native18elementwise_kernelILi128ELi4EZNS0_15gpu_kernel_implINS0_11FillFunctorIlEEEEvRNS_18TensorIteratorBaseERKT_EUliE_EEviT1_:
	.zero		976


//--------------------- .nv.constant0._ZN2at6native27unrolled_elementwise_kernelINS0_11FillFunctorIlEESt5arrayIPcLm1EELi4E23TrivialOffsetCalculatorILi0EjES7_ILi1EjENS0_6memory12LoadWithCastILi0EEENSA_13StoreWithCastILi1EEEEEviT_T0_T2_T3_T4_T5_ --------------------------
	.section	.nv.constant0._ZN2at6native27unrolled_elementwise_kernelINS0_11FillFunctorIlEESt5arrayIPcLm1EELi4E23TrivialOffsetCalculatorILi0EjES7_ILi1EjENS0_6memory12LoadWithCastILi0EEENSA_13StoreWithCastILi1EEEEEviT_T0_T2_T3_T4_T5_,"a",@progbits
	.sectionflags	@""
	.align	4
.nv.constant0._ZN2at6native27unrolled_elementwise_kernelINS0_11FillFunctorIlEESt5arrayIPcLm1EELi4E23TrivialOffsetCalculatorILi0EjES7_ILi1EjENS0_6memory12LoadWithCastILi0EEENSA_13StoreWithCastILi1EEEEEviT_T0_T2_T3_T4_T5_:
	.zero		572


//--------------------- .nv.constant0._ZN2at6native18elementwise_kernelILi128ELi2EZNS0_22gpu_kernel_impl_nocastINS0_11FillFunctorIlEEEEvRNS_18TensorIteratorBaseERKT_EUliE_EEviT1_ --------------------------
	.section	.nv.constant0._ZN2at6native18elementwise_kernelILi128ELi2EZNS0_22gpu_kernel_impl_nocastINS0_11FillFunctorIlEEEEvRNS_18TensorIteratorBaseERKT_EUliE_EEviT1_,"a",@progbits
	.sectionflags	@""
	.align	4
.nv.constant0._ZN2at6native18elementwise_kernelILi128ELi2EZNS0_22gpu_kernel_impl_nocastINS0_11FillFunctorIlEEEEvRNS_18TensorIteratorBaseERKT_EUliE_EEviT1_:
	.zero		968


//--------------------- .nv.constant0._ZN2at6native27unrolled_elementwise_kernelINS0_11FillFunctorIlEESt5arrayIPcLm1EELi4E23TrivialOffsetCalculatorILi0EjES7_ILi1EjENS0_6memory15LoadWithoutCastENSA_16StoreWithoutCastEEEviT_T0_T2_T3_T4_T5_ --------------------------
	.section	.nv.constant0._ZN2at6native27unrolled_elementwise_kernelINS0_11FillFunctorIlEESt5arrayIPcLm1EELi4E23TrivialOffsetCalculatorILi0EjES7_ILi1EjENS0_6memory15LoadWithoutCastENSA_16StoreWithoutCastEEEviT_T0_T2_T3_T4_T5_,"a",@progbits
	.sectionflags	@""
	.align	4
.nv.constant0._ZN2at6native27unrolled_elementwise_kernelINS0_11FillFunctorIlEESt5arrayIPcLm1EELi4E23TrivialOffsetCalculatorILi0EjES7_ILi1EjENS0_6memory15LoadWithoutCastENSA_16StoreWithoutCastEEEviT_T0_T2_T3_T4_T5_:
	.zero		556


//--------------------- .nv.constant0._ZN2at6native29vectorized_elementwise_kernelILi2ENS0_11FillFunctorIlEESt5arrayIPcLm1EEEEviT0_T1_ --------------------------
	.section	.nv.constant0._ZN2at6native29vectorized_elementwise_kernelILi2ENS0_11FillFunctorIlEESt5arrayIPcLm1EEEEviT0_T1_,"a",@progbits
	.sectionflags	@""
	.align	4
.nv.constant0._ZN2at6native29vectorized_elementwise_kernelILi2ENS0_11FillFunctorIlEESt5arrayIPcLm1EEEEviT0_T1_:
	.zero		552


//--------------------- .nv.constant0._ZN2at6native29vectorized_elementwise_kernelILi4ENS0_11FillFunctorIlEESt5arrayIPcLm1EEEEviT0_T1_ --------------------------
	.section	.nv.constant0._ZN2at6native29vectorized_elementwise_kernelILi4ENS0_11FillFunctorIlEESt5arrayIPcLm1EEEEviT0_T1_,"a",@progbits
	.sectionflags	@""
	.align	4
.nv.constant0._ZN2at6native29vectorized_elementwise_kernelILi4ENS0_11FillFunctorIlEESt5arrayIPcLm1EEEEviT0_T1_:
	.zero		552


//--------------------- .nv.constant0._ZN2at6native29vectorized_elementwise_kernelILi8ENS0_11FillFunctorIlEESt5arrayIPcLm1EEEEviT0_T1_ --------------------------
	.section	.nv.constant0._ZN2at6native29vectorized_elementwise_kernelILi8ENS0_11FillFunctorIlEESt5arrayIPcLm1EEEEviT0_T1_,"a",@progbits
	.sectionflags	@""
	.align	4
.nv.constant0._ZN2at6native29vectorized_elementwise_kernelILi8ENS0_11FillFunctorIlEESt5arrayIPcLm1EEEEviT0_T1_:
	.zero		552


//--------------------- .nv.constant0._ZN2at6native18elementwise_kernelILi128ELi4EZNS0_15gpu_kernel_implINS0_11FillFunctorIiEEEEvRNS_18TensorIteratorBaseERKT_EUliE_EEviT1_ --------------------------
	.section	.nv.constant0._ZN2at6native18elementwise_kernelILi128ELi4EZNS0_15gpu_kernel_implINS0_11FillFunctorIiEEEEvRNS_18TensorIteratorBaseERKT_EUliE_EEviT1_,"a",@progbits
	.sectionflags	@""
	.align	4
.nv.constant0._ZN2at6native18elementwise_kernelILi128ELi4EZNS0_15gpu_kernel_implINS0_11FillFunctorIiEEEEvRNS_18TensorIteratorBaseERKT_EUliE_EEviT1_:
	.zero		968


//--------------------- .nv.constant0._ZN2at6native27unrolled_elementwise_kernelINS0_11FillFunctorIiEESt5arrayIPcLm1EELi4E23TrivialOffsetCalculatorILi0EjES7_ILi1EjENS0_6memory12LoadWithCastILi0EEENSA_13StoreWithCastILi1EEEEEviT_T0_T2_T3_T4_T5_ --------------------------
	.section	.nv.constant0._ZN2at6native27unrolled_elementwise_kernelINS0_11FillFunctorIiEESt5arrayIPcLm1EELi4E23TrivialOffsetCalculatorILi0EjES7_ILi1EjENS0_6memory12LoadWithCastILi0EEENSA_13StoreWithCastILi1EEEEEviT_T0_T2_T3_T4_T5_,"a",@progbits
	.sectionflags	@""
	.align	4
.nv.constant0._ZN2at6native27unrolled_elementwise_kernelINS0_11FillFunctorIiEESt5arrayIPcLm1EELi4E23TrivialOffsetCalculatorILi0EjES7_ILi1EjENS0_6memory12LoadWithCastILi0EEENSA_13StoreWithCastILi1EEEEEviT_T0_T2_T3_T4_T5_:
	.zero		564


//--------------------- .nv.constant0._ZN2at6native18elementwise_kernelILi128ELi2EZNS0_22gpu_kernel_impl_nocastINS0_11FillFunctorIiEEEEvRNS_18TensorIteratorBaseERKT_EUliE_EEviT1_ --------------------------
	.section	.nv.constant0._ZN2at6native18elementwise_kernelILi128ELi2EZNS0_22gpu_kernel_impl_nocastINS0_11FillFunctorIiEEEEvRNS_18TensorIteratorBaseERKT_EUliE_EEviT1_,"a",@progbits
	.sectionflags	@""
	.align	4
.nv.constant0._ZN2at6native18elementwise_kernelILi128ELi2EZNS0_22gpu_kernel_impl_nocastINS0_11FillFunctorIiEEEEvRNS_18TensorIteratorBaseERKT_EUliE_EEviT1_:
	.zero		968


//--------------------- .nv.constant0._ZN2at6native27unrolled_elementwise_kernelINS0_11FillFunctorIiEESt5arrayIPcLm1EELi4E23TrivialOffsetCalculatorILi0EjES7_ILi1EjENS0_6memory15LoadWithoutCastENSA_16StoreWithoutCastEEEviT_T0_T2_T3_T4_T5_ --------------------------
	.section	.nv.constant0._ZN2at6native27unrolled_elementwise_kernelINS0_11FillFunctorIiEESt5arrayIPcLm1EELi4E23TrivialOffsetCalculatorILi0EjES7_ILi1EjENS0_6memory15LoadWithoutCastENSA_16StoreWithoutCastEEEviT_T0_T2_T3_T4_T5_,"a",@progbits
	.sectionflags	@""
	.align	4
.nv.constant0._ZN2at6native27unrolled_elementwise_kernelINS0_11FillFunctorIiEESt5arrayIPcLm1EELi4E23TrivialOffsetCalculatorILi0EjES7_ILi1EjENS0_6memory15LoadWithoutCastENSA_16StoreWithoutCastEEEviT_T0_T2_T3_T4_T5_:
	.zero		548


//--------------------- .nv.constant0._ZN2at6native29vectorized_elementwise_kernelILi2ENS0_11FillFunctorIiEESt5arrayIPcLm1EEEEviT0_T1_ --------------------------
	.section	.nv.constant0._ZN2at6native29vectorized_elementwise_kernelILi2ENS0_11FillFunctorIiEESt5arrayIPcLm1EEEEviT0_T1_,"a",@progbits
	.sectionflags	@""
	.align	4
.nv.constant0._ZN2at6native29vectorized_elementwise_kernelILi2ENS0_11FillFunctorIiEESt5arrayIPcLm1EEEEviT0_T1_:
	.zero		544


//--------------------- .nv.constant0._ZN2at6native29vectorized_elementwise_kernelILi4ENS0_11FillFunctorIiEESt5arrayIPcLm1EEEEviT0_T1_ --------------------------
	.section	.nv.constant0._ZN2at6native29vectorized_elementwise_kernelILi4ENS0_11FillFunctorIiEESt5arrayIPcLm1EEEEviT0_T1_,"a",@progbits
	.sectionflags	@""
	.align	4
.nv.constant0._ZN2at6native29vectorized_elementwise_kernelILi4ENS0_11FillFunctorIiEESt5arrayIPcLm1EEEEviT0_T1_:
	.zero		544


//--------------------- .nv.constant0._ZN2at6native29vectorized_elementwise_kernelILi8ENS0_11FillFunctorIiEESt5arrayIPcLm1EEEEviT0_T1_ --------------------------
	.section	.nv.constant0._ZN2at6native29vectorized_elementwise_kernelILi8ENS0_11FillFunctorIiEESt5arrayIPcLm1EEEEviT0_T1_,"a",@progbits
	.sectionflags	@""
	.align	4
.nv.constant0._ZN2at6native29vectorized_elementwise_kernelILi8ENS0_11FillFunctorIiEESt5arrayIPcLm1EEEEviT0_T1_:
	.zero		544


//--------------------- .nv.constant0._ZN2at6native18elementwise_kernelILi128ELi4EZNS0_15gpu_kernel_implINS0_11FillFunctorIaEEEEvRNS_18TensorIteratorBaseERKT_EUliE_EEviT1_ --------------------------
	.section	.nv.constant0._ZN2at6native18elementwise_kernelILi128ELi4EZNS0_15gpu_kernel_implINS0_11FillFunctorIaEEEEvRNS_18TensorIteratorBaseERKT_EUliE_EEviT1_,"a",@progbits
	.sectionflags	@""
	.align	4
.nv.constant0._ZN2at6native18elementwise_kernelILi128ELi4EZNS0_15gpu_kernel_implINS0_11FillFunctorIaEEEEvRNS_18TensorIteratorBaseERKT_EUliE_EEviT1_:
	.zero		968


//--------------------- .nv.constant0._ZN2at6native27unrolled_elementwise_kernelINS0_11FillFunctorIaEESt5arrayIPcLm1EELi4E23TrivialOffsetCalculatorILi0EjES7_ILi1EjENS0_6memory12LoadWithCastILi0EEENSA_13StoreWithCastILi1EEEEEviT_T0_T2_T3_T4_T5_ --------------------------
	.section	.nv.constant0._ZN2at6native27unrolled_elementwise_kernelINS0_11FillFunctorIaEESt5arrayIPcLm1EELi4E23TrivialOffsetCalculatorILi0EjES7_ILi1EjENS0_6memory12LoadWithCastILi0EEENSA_13StoreWithCastILi1EEEEEviT_T0_T2_T3_T4_T5_,"a",@progbits
	.sectionflags	@""
	.align	4
.nv.constant0._ZN2at6native27unrolled_elementwise_kernelINS0_11FillFunctorIaEESt5arrayIPcLm1EELi4E23TrivialOffsetCalculatorILi0EjES7_ILi1EjENS0_6memory12LoadWithCastILi0EEENSA_13StoreWithCastILi1EEEEEviT_T0_T2_T3_T4_T5_:
	.zero		564


//--------------------- .nv.constant0._ZN2at6native18elementwise_kernelILi128ELi4EZNS0_22gpu_kernel_impl_nocastINS0_11FillFunctorIaEEEEvRNS_18TensorIteratorBaseERKT_EUliE_EEviT1_ --------------------------
	.section	.nv.constant0._ZN2at6native18elementwise_kernelILi128ELi4EZNS0_22gpu_kernel_impl_nocastINS0_11FillFunctorIaEEEEvRNS_18TensorIteratorBaseERKT_EUliE_EEviT1_,"a",@progbits
	.sectionflags	@""
	.align	4
.nv.constant0._ZN2at6native18elementwise_kernelILi128ELi4EZNS0_22gpu_kernel_impl_nocastINS0_11FillFunctorIaEEEEvRNS_18TensorIteratorBaseERKT_EUliE_EEviT1_:
	.zero		968


//--------------------- .nv.constant0._ZN2at6native27unrolled_elementwise_kernelINS0_11FillFunctorIaEESt5arrayIPcLm1EELi4E23TrivialOffsetCalculatorILi0EjES7_ILi1EjENS0_6memory15LoadWithoutCastENSA_16StoreWithoutCastEEEviT_T0_T2_T3_T4_T5_ --------------------------
	.section	.nv.constant0._ZN2at6native27unrolled_elementwise_kernelINS0_11FillFunctorIaEESt5arrayIPcLm1EELi4E23TrivialOffsetCalculatorILi0EjES7_ILi1EjENS0_6memory15LoadWithoutCastENSA_16StoreWithoutCastEEEviT_T0_T2_T3_T4_T5_,"a",@progbits
	.sectionflags	@""
	.align	4
.nv.constant0._ZN2at6native27unrolled_elementwise_kernelINS0_11FillFunctorIaEESt5arrayIPcLm1EELi4E23TrivialOffsetCalculatorILi0EjES7_ILi1EjENS0_6memory15LoadWithoutCastENSA_16StoreWithoutCastEEEviT_T0_T2_T3_T4_T5_:
	.zero		548


//--------------------- .nv.constant0._ZN2at6native29vectorized_elementwise_kernelILi2ENS0_11FillFunctorIaEESt5arrayIPcLm1EEEEviT0_T1_ --------------------------
	.section	.nv.constant0._ZN2at6native29vectorized_elementwise_kernelILi2ENS0_11FillFunctorIaEESt5arrayIPcLm1EEEEviT0_T1_,"a",@progbits
	.sectionflags	@""
	.align	4
.nv.constant0._ZN2at6native29vectorized_elementwise_kernelILi2ENS0_11FillFunctorIaEESt5arrayIPcLm1EEEEviT0_T1_:
	.zero		544


//--------------------- .nv.constant0._ZN2at6native29vectorized_elementwise_kernelILi4ENS0_11FillFunctorIaEESt5arrayIPcLm1EEEEviT0_T1_ --------------------------
	.section	.nv.constant0._ZN2at6native29vectorized_elementwise_kernelILi4ENS0_11FillFunctorIaEESt5arrayIPcLm1EEEEviT0_T1_,"a",@progbits
	.sectionflags	@""
	.align	4
.nv.constant0._ZN2at6native29vectorized_elementwise_kernelILi4ENS0_11FillFunctorIaEESt5arrayIPcLm1EEEEviT0_T1_:
	.zero		544


//--------------------- .nv.constant0._ZN2at6native29vectorized_elementwise_kernelILi8ENS0_11FillFunctorIaEESt5arrayIPcLm1EEEEviT0_T1_ --------------------------
	.section	.nv.constant0._ZN2at6native29vectorized_elementwise_kernelILi8ENS0_11FillFunctorIaEESt5arrayIPcLm1EEEEviT0_T1_,"a",@progbits
	.sectionflags	@""
	.align	4
.nv.constant0._ZN2at6native29vectorized_elementwise_kernelILi8ENS0_11FillFunctorIaEESt5arrayIPcLm1EEEEviT0_T1_:
	.zero		544


//--------------------- .nv.constant0._ZN2at6native18elementwise_kernelILi128ELi4EZNS0_15gpu_kernel_implINS0_11FillFunctorIhEEEEvRNS_18TensorIteratorBaseERKT_EUliE_EEviT1_ --------------------------
	.section	.nv.constant0._ZN2at6native18elementwise_kernelILi128ELi4EZNS0_15gpu_kernel_implINS0_11FillFunctorIhEEEEvRNS_18TensorIteratorBaseERKT_EUliE_EEviT1_,"a",@progbits
	.sectionflags	@""
	.align	4
.nv.constant0._ZN2at6native18elementwise_kernelILi128ELi4EZNS0_15gpu_kernel_implINS0_11FillFunctorIhEEEEvRNS_18TensorIteratorBaseERKT_EUliE_EEviT1_:
	.zero		968


//--------------------- .nv.constant0._ZN2at6native27unrolled_elementwise_kernelINS0_11FillFunctorIhEESt5arrayIPcLm1EELi4E23TrivialOffsetCalculatorILi0EjES7_ILi1EjENS0_6memory12LoadWithCastILi0EEENSA_13StoreWithCastILi1EEEEEviT_T0_T2_T3_T4_T5_ --------------------------
	.section	.nv.constant0._ZN2at6native27unrolled_elementwise_kernelINS0_11FillFunctorIhEESt5arrayIPcLm1EELi4E23TrivialOffsetCalculatorILi0EjES7_ILi1EjENS0_6memory12LoadWithCastILi0EEENSA_13StoreWithCastILi1EEEEEviT_T0_T2_T3_T4_T5_,"a",@progbits
	.sectionflags	@""
	.align	4
.nv.constant0._ZN2at6native27unrolled_elementwise_kernelINS0_11FillFunctorIhEESt5arrayIPcLm1EELi4E23TrivialOffsetCalculatorILi0EjES7_ILi1EjENS0_6memory12LoadWithCastILi0EEENSA_13StoreWithCastILi1EEEEEviT_T0_T2_T3_T4_T5_:
	.zero		564


//--------------------- .nv.constant0._ZN2at6native18elementwise_kernelILi128ELi4EZNS0_22gpu_kernel_impl_nocastINS0_11FillFunctorIhEEEEvRNS_18TensorIteratorBaseERKT_EUliE_EEviT1_ --------------------------
	.section	.nv.constant0._ZN2at6native18elementwise_kernelILi128ELi4EZNS0_22gpu_kernel_impl_nocastINS0_11FillFunctorIhEEEEvRNS_18TensorIteratorBaseERKT_EUliE_EEviT1_,"a",@progbits
	.sectionflags	@""
	.align	4
.nv.constant0._ZN2at6native18elementwise_kernelILi128ELi4EZNS0_22gpu_kernel_impl_nocastINS0_11FillFunctorIhEEEEvRNS_18TensorIteratorBaseERKT_EUliE_EEviT1_:
	.zero		968


//--------------------- .nv.constant0._ZN2at6native27unrolled_elementwise_kernelINS0_11FillFunctorIhEESt5arrayIPcLm1EELi4E23TrivialOffsetCalculatorILi0EjES7_ILi1EjENS0_6memory15LoadWithoutCastENSA_16StoreWithoutCastEEEviT_T0_T2_T3_T4_T5_ --------------------------
	.section	.nv.constant0._ZN2at6native27unrolled_elementwise_kernelINS0_11FillFunctorIhEESt5arrayIPcLm1EELi4E23TrivialOffsetCalculatorILi0EjES7_ILi1EjENS0_6memory15LoadWithoutCastENSA_16StoreWithoutCastEEEviT_T0_T2_T3_T4_T5_,"a",@progbits
	.sectionflags	@""
	.align	4
.nv.constant0._ZN2at6native27unrolled_elementwise_kernelINS0_11FillFunctorIhEESt5arrayIPcLm1EELi4E23TrivialOffsetCalculatorILi0EjES7_ILi1EjENS0_6memory15LoadWithoutCastENSA_16StoreWithoutCastEEEviT_T0_T2_T3_T4_T5_:
	.zero		548


//--------------------- .nv.constant0._ZN2at6native29vectorized_elementwise_kernelILi2ENS0_11FillFunctorIhEESt5arrayIPcLm1EEEEviT0_T1_ --------------------------
	.section	.nv.constant0._ZN2at6native29vectorized_elementwise_kernelILi2ENS0_11FillFunctorIhEESt5arrayIPcLm1EEEEviT0_T1_,"a",@progbits
	.sectionflags	@""
	.align	4
.nv.constant0._ZN2at6native29vectorized_elementwise_kernelILi2ENS0_11FillFunctorIhEESt5arrayIPcLm1EEEEviT0_T1_:
	.zero		544


//--------------------- .nv.constant0._ZN2at6native29vectorized_elementwise_kernelILi4ENS0_11FillFunctorIhEESt5arrayIPcLm1EEEEviT0_T1_ --------------------------
	.section	.nv.constant0._ZN2at6native29vectorized_elementwise_kernelILi4ENS0_11FillFunctorIhEESt5arrayIPcLm1EEEEviT0_T1_,"a",@progbits
	.sectionflags	@""
	.align	4
.nv.constant0._ZN2at6native29vectorized_elementwise_kernelILi4ENS0_11FillFunctorIhEESt5arrayIPcLm1EEEEviT0_T1_:
	.zero		544


//--------------------- .nv.constant0._ZN2at6native29vectorized_elementwise_kernelILi8ENS0_11FillFunctorIhEESt5arrayIPcLm1EEEEviT0_T1_ --------------------------
	.section	.nv.constant0._ZN2at6native29vectorized_elementwise_kernelILi8ENS0_11FillFunctorIhEESt5arrayIPcLm1EEEEviT0_T1_,"a",@progbits
	.sectionflags	@""
	.align	4
.nv.constant0._ZN2at6native29vectorized_elementwise_kernelILi8ENS0_11FillFunctorIhEESt5arrayIPcLm1EEEEviT0_T1_:
	.zero		544


//--------------------- SYMBOLS --------------------------

	.type		.nv.reservedSmem.offset0,@object
	.size		.nv.reservedSmem.offset0,0x4
	.type		__assertfail,@function
